	.target	sm_90a

	.elftype	@"ET_EXEC"


//--------------------- .note.nv.tkinfo           --------------------------
	.section	.note.nv.tkinfo,"",@"SHT_NOTE"
	.sectionflags	@"SHF_NOTE_NV_TKINFO"
	.tkinfo
        /*0018*/ 	.word	0x00000002
        /*0030*/ 	.string	""
        /*0030*/ 	.string	"ptxas"
        /*0030*/ 	.string	"Cuda compilation tools, release 13.0, V13.0.88"
        /*0030*/ 	.string	"Build cuda_13.0.r13.0/compiler.36424714_0"
        /*0030*/ 	.string	"-arch sm_90a -m 64 "



//--------------------- .note.nv.cuinfo           --------------------------
	.section	.note.nv.cuinfo,"",@"SHT_NOTE"
	.sectionflags	@"SHF_NOTE_NV_CUINFO"
        /*0018*/ 	.short	0x0002
        /*001a*/ 	.short	0x005a
        /*001c*/ 	.short	0x0082
	.zero		2


//--------------------- .nv.info                  --------------------------
	.section	.nv.info,"",@"SHT_CUDA_INFO"
	.align	4


	//----- nvinfo : EIATTR_REGCOUNT
	.align		4
        /*0000*/ 	.byte	0x04, 0x2f
        /*0002*/ 	.short	(.L_25 - .L_24)
	.align		4
.L_24:
        /*0004*/ 	.word	index@(_ZN7cutlass13device_kernelINS_4gemm6kernel13GemmUniversalINS1_17GroupProblemShapeIN4cute5tupleIJiiiEEEEENS1_10collective13CollectiveMmaINS1_39MainloopSm90ArrayTmaGmmaWarpSpecializedILi4ENS6_IJNS5_1CILi1EEENSC_ILi2EEESD_EEENS1_55KernelPtrArrayTmaWarpSpecializedCooperativeFP8FastAccumEEENS6_IJNSC_ILi256EEENSC_ILi128EEESJ_EEENS_12float_e4m3_tEPNS6_IJlSD_NSC_ILi0EEEEEENS_12float_e5m2_tESO_NS5_8TiledMMAINS5_8MMA_AtomIJNS5_4SM904GMMA31MMA_64x128x32_F32E4M3E5M2_SS_TNILNST_7ScaleInE1ELSV_1EEEEEENS5_6LayoutINS6_IJSE_SD_SD_EEENS6_IJSD_SM_SM_EEEEENS6_IJNS5_10UnderscoreES12_S12_EEEEENS5_23SM90_TMA_LOAD_MULTICASTENS5_14ComposedLayoutINS5_7SwizzleILi3ELi4ELi3EEENS5_18smem_ptr_flag_bitsILi8EEENSY_INS6_IJNSC_ILi8EEESJ_EEENS6_IJSJ_SD_EEEEEEEvNS5_8identityENS5_13SM90_TMA_LOADES1F_vS1G_EENS_8epilogue10collective18CollectiveEpilogueINS1J_30Sm90PtrArrayTmaWarpSpecializedILi4ELi2ELi16ELb1ELb0ELi2EEEJSK_NS6_IJSJ_NSC_ILi32EEEEEENS_6half_tEPNS6_IJSD_lSM_EEES1Q_S1S_NS1J_6fusion15FusionCallbacksIS1N_NS1T_17LinearCombinationIS1Q_fS1Q_fLNS_15FloatRoundStyleE2EEESK_S1P_JEEES1H_NS16_IS18_NS19_ILi16EEENSY_INS6_IJNSC_ILi64EEES1B_EEENS6_IJSD_S20_EEEEEEENS5_17SM75_U16x8_LDSM_TENS5_14SM90_TMA_STOREES24_NS5_17SM90_U16x8_STSM_TENS5_9Copy_AtomIJNS5_17SM90_U32x4_STSM_NES1Q_EEEvEEEvvEEEEvNT_6ParamsE)
        /*0008*/ 	.word	0x000000a8


	//----- nvinfo : EIATTR_FRAME_SIZE
	.align		4
.L_25:
        /*000c*/ 	.byte	0x04, 0x11
        /*000e*/ 	.short	(.L_27 - .L_26)
	.align		4
.L_26:
        /*0010*/ 	.word	index@($__internal_1_$__cuda_sm20_div_u64)
        /*0014*/ 	.word	0x00000000


	//----- nvinfo : EIATTR_FRAME_SIZE
	.align		4
.L_27:
        /*0018*/ 	.byte	0x04, 0x11
        /*001a*/ 	.short	(.L_29 - .L_28)
	.align		4
.L_28:
        /*001c*/ 	.word	index@(_ZN7cutlass13device_kernelINS_4gemm6kernel13GemmUniversalINS1_17GroupProblemShapeIN4cute5tupleIJiiiEEEEENS1_10collective13CollectiveMmaINS1_39MainloopSm90ArrayTmaGmmaWarpSpecializedILi4ENS6_IJNS5_1CILi1EEENSC_ILi2EEESD_EEENS1_55KernelPtrArrayTmaWarpSpecializedCooperativeFP8FastAccumEEENS6_IJNSC_ILi256EEENSC_ILi128EEESJ_EEENS_12float_e4m3_tEPNS6_IJlSD_NSC_ILi0EEEEEENS_12float_e5m2_tESO_NS5_8TiledMMAINS5_8MMA_AtomIJNS5_4SM904GMMA31MMA_64x128x32_F32E4M3E5M2_SS_TNILNST_7ScaleInE1ELSV_1EEEEEENS5_6LayoutINS6_IJSE_SD_SD_EEENS6_IJSD_SM_SM_EEEEENS6_IJNS5_10UnderscoreES12_S12_EEEEENS5_23SM90_TMA_LOAD_MULTICASTENS5_14ComposedLayoutINS5_7SwizzleILi3ELi4ELi3EEENS5_18smem_ptr_flag_bitsILi8EEENSY_INS6_IJNSC_ILi8EEESJ_EEENS6_IJSJ_SD_EEEEEEEvNS5_8identityENS5_13SM90_TMA_LOADES1F_vS1G_EENS_8epilogue10collective18CollectiveEpilogueINS1J_30Sm90PtrArrayTmaWarpSpecializedILi4ELi2ELi16ELb1ELb0ELi2EEEJSK_NS6_IJSJ_NSC_ILi32EEEEEENS_6half_tEPNS6_IJSD_lSM_EEES1Q_S1S_NS1J_6fusion15FusionCallbacksIS1N_NS1T_17LinearCombinationIS1Q_fS1Q_fLNS_15FloatRoundStyleE2EEESK_S1P_JEEES1H_NS16_IS18_NS19_ILi16EEENSY_INS6_IJNSC_ILi64EEES1B_EEENS6_IJSD_S20_EEEEEEENS5_17SM75_U16x8_LDSM_TENS5_14SM90_TMA_STOREES24_NS5_17SM90_U16x8_STSM_TENS5_9Copy_AtomIJNS5_17SM90_U32x4_STSM_NES1Q_EEEvEEEvvEEEEvNT_6ParamsE)
        /*0020*/ 	.word	0x00000000


	//----- nvinfo : EIATTR_REGCOUNT
	.align		4
.L_29:
        /*0024*/ 	.byte	0x04, 0x2f
        /*0026*/ 	.short	(.L_31 - .L_30)
	.align		4
.L_30:
        /*0028*/ 	.word	index@(_ZN7cutlass13device_kernelINS_4gemm6kernel13GemmUniversalINS1_17GroupProblemShapeIN4cute5tupleIJiiiEEEEENS1_10collective13CollectiveMmaINS1_39MainloopSm90ArrayTmaGmmaWarpSpecializedILi6ENS6_IJNS5_1CILi2EEENSC_ILi1EEESE_EEENS1_52KernelPtrArrayTmaWarpSpecializedPingpongFP8FastAccumEEENS6_IJNSC_ILi128EEESI_SI_EEENS_12float_e4m3_tEPNS6_IJlSE_NSC_ILi0EEEEEENS_12float_e5m2_tESN_NS5_8TiledMMAINS5_8MMA_AtomIJNS5_4SM904GMMA31MMA_64x128x32_F32E4M3E5M2_SS_TNILNSS_7ScaleInE1ELSU_1EEEEEENS5_6LayoutINS6_IJSE_SE_SE_EEENS6_IJSL_SL_SL_EEEEENS6_IJNS5_10UnderscoreES11_S11_EEEEENS5_13SM90_TMA_LOADENS5_14ComposedLayoutINS5_7SwizzleILi3ELi4ELi3EEENS5_18smem_ptr_flag_bitsILi8EEENSX_INS6_IJNSC_ILi8EEESI_EEENS6_IJSI_SE_EEEEEEEvNS5_8identityENS5_23SM90_TMA_LOAD_MULTICASTES1E_vS1F_EENS_8epilogue10collective18CollectiveEpilogueINS1I_30Sm90PtrArrayTmaWarpSpecializedILi4ELi2ELi16ELb1ELb0ELi2EEEJSJ_NS6_IJNSC_ILi64EEENSC_ILi32EEEEEENS_6half_tEPNS6_IJSE_lSL_EEES1Q_S1S_NS1I_6fusion15FusionCallbacksIS1M_NS1T_17LinearCombinationIS1Q_fS1Q_fLNS_15FloatRoundStyleE2EEESJ_S1P_JEEES14_NS15_IS17_NS18_ILi16EEENSX_INS6_IJS1N_S1A_EEENS6_IJSE_S1N_EEEEEEENS5_17SM75_U16x8_LDSM_TENS5_14SM90_TMA_STOREES23_NS5_17SM90_U16x8_STSM_TENS5_9Copy_AtomIJNS5_17SM90_U32x4_STSM_NES1Q_EEEvEEEvvEEEEvNT_6ParamsE)
        /*002c*/ 	.word	0x000000a8


	//----- nvinfo : EIATTR_FRAME_SIZE
	.align		4
.L_31:
        /*0030*/ 	.byte	0x04, 0x11
        /*0032*/ 	.short	(.L_33 - .L_32)
	.align		4
.L_32:
        /*0034*/ 	.word	index@($__internal_0_$__cuda_sm20_div_u64)
        /*0038*/ 	.word	0x00000000


	//----- nvinfo : EIATTR_FRAME_SIZE
	.align		4
.L_33:
        /*003c*/ 	.byte	0x04, 0x11
        /*003e*/ 	.short	(.L_35 - .L_34)
	.align		4
.L_34:
        /*0040*/ 	.word	index@(_ZN7cutlass13device_kernelINS_4gemm6kernel13GemmUniversalINS1_17GroupProblemShapeIN4cute5tupleIJiiiEEEEENS1_10collective13CollectiveMmaINS1_39MainloopSm90ArrayTmaGmmaWarpSpecializedILi6ENS6_IJNS5_1CILi2EEENSC_ILi1EEESE_EEENS1_52KernelPtrArrayTmaWarpSpecializedPingpongFP8FastAccumEEENS6_IJNSC_ILi128EEESI_SI_EEENS_12float_e4m3_tEPNS6_IJlSE_NSC_ILi0EEEEEENS_12float_e5m2_tESN_NS5_8TiledMMAINS5_8MMA_AtomIJNS5_4SM904GMMA31MMA_64x128x32_F32E4M3E5M2_SS_TNILNSS_7ScaleInE1ELSU_1EEEEEENS5_6LayoutINS6_IJSE_SE_SE_EEENS6_IJSL_SL_SL_EEEEENS6_IJNS5_10UnderscoreES11_S11_EEEEENS5_13SM90_TMA_LOADENS5_14ComposedLayoutINS5_7SwizzleILi3ELi4ELi3EEENS5_18smem_ptr_flag_bitsILi8EEENSX_INS6_IJNSC_ILi8EEESI_EEENS6_IJSI_SE_EEEEEEEvNS5_8identityENS5_23SM90_TMA_LOAD_MULTICASTES1E_vS1F_EENS_8epilogue10collective18CollectiveEpilogueINS1I_30Sm90PtrArrayTmaWarpSpecializedILi4ELi2ELi16ELb1ELb0ELi2EEEJSJ_NS6_IJNSC_ILi64EEENSC_ILi32EEEEEENS_6half_tEPNS6_IJSE_lSL_EEES1Q_S1S_NS1I_6fusion15FusionCallbacksIS1M_NS1T_17LinearCombinationIS1Q_fS1Q_fLNS_15FloatRoundStyleE2EEESJ_S1P_JEEES14_NS15_IS17_NS18_ILi16EEENSX_INS6_IJS1N_S1A_EEENS6_IJSE_S1N_EEEEEEENS5_17SM75_U16x8_LDSM_TENS5_14SM90_TMA_STOREES23_NS5_17SM90_U16x8_STSM_TENS5_9Copy_AtomIJNS5_17SM90_U32x4_STSM_NES1Q_EEEvEEEvvEEEEvNT_6ParamsE)
        /*0044*/ 	.word	0x00000000


	//----- nvinfo : EIATTR_REGCOUNT
	.align		4
.L_35:
        /*0048*/ 	.byte	0x04, 0x2f
        /*004a*/ 	.short	(.L_37 - .L_36)
	.align		4
.L_36:
        /*004c*/ 	.word	index@(_ZN7cutlass9reference6device6kernel12BlockForEachINS_12float_e4m3_tENS1_6detail17RandomUniformFuncIS4_EEEEvPT_mNT0_6ParamsE)
        /*0050*/ 	.word	0x00000020


	//----- nvinfo : EIATTR_FRAME_SIZE
	.align		4
.L_37:
        /*0054*/ 	.byte	0x04, 0x11
        /*0056*/ 	.short	(.L_39 - .L_38)
	.align		4
.L_38:
        /*0058*/ 	.word	index@(_ZN7cutlass9reference6device6kernel12BlockForEachINS_12float_e4m3_tENS1_6detail17RandomUniformFuncIS4_EEEEvPT_mNT0_6ParamsE)
        /*005c*/ 	.word	0x00000060


	//----- nvinfo : EIATTR_REGCOUNT
	.align		4
.L_39:
        /*0060*/ 	.byte	0x04, 0x2f
        /*0062*/ 	.short	(.L_41 - .L_40)
	.align		4
.L_40:
        /*0064*/ 	.word	index@(_ZN7cutlass9reference6device6kernel12BlockForEachINS_12float_e5m2_tENS1_6detail17RandomUniformFuncIS4_EEEEvPT_mNT0_6ParamsE)
        /*0068*/ 	.word	0x00000020


	//----- nvinfo : EIATTR_FRAME_SIZE
	.align		4
.L_41:
        /*006c*/ 	.byte	0x04, 0x11
        /*006e*/ 	.short	(.L_43 - .L_42)
	.align		4
.L_42:
        /*0070*/ 	.word	index@(_ZN7cutlass9reference6device6kernel12BlockForEachINS_12float_e5m2_tENS1_6detail17RandomUniformFuncIS4_EEEEvPT_mNT0_6ParamsE)
        /*0074*/ 	.word	0x00000060


	//----- nvinfo : EIATTR_REGCOUNT
	.align		4
.L_43:
        /*0078*/ 	.byte	0x04, 0x2f
        /*007a*/ 	.short	(.L_45 - .L_44)
	.align		4
.L_44:
        /*007c*/ 	.word	index@(_ZN7cutlass9reference6device6kernel12BlockForEachINS_6half_tENS1_6detail17RandomUniformFuncIS4_EEEEvPT_mNT0_6ParamsE)
        /*0080*/ 	.word	0x00000020


	//----- nvinfo : EIATTR_FRAME_SIZE
	.align		4
.L_45:
        /*0084*/ 	.byte	0x04, 0x11
        /*0086*/ 	.short	(.L_47 - .L_46)
	.align		4
.L_46:
        /*0088*/ 	.word	index@(_ZN7cutlass9reference6device6kernel12BlockForEachINS_6half_tENS1_6detail17RandomUniformFuncIS4_EEEEvPT_mNT0_6ParamsE)
        /*008c*/ 	.word	0x00000060


	//----- nvinfo : EIATTR_REGCOUNT
	.align		4
.L_47:
        /*0090*/ 	.byte	0x04, 0x2f
        /*0092*/ 	.short	(.L_49 - .L_48)
	.align		4
.L_48:
        /*0094*/ 	.word	index@(_ZN7cutlass9reference6device6kernel4GemmINS_9TensorRefINS_12float_e4m3_tENS_6layout8RowMajorEEENS4_INS_12float_e5m2_tENS6_11ColumnMajorEEENS4_INS_6half_tESA_EEffNS_11MatrixShapeILi4ELi4EEENS_12multiply_addIfffEENS_16NumericConverterISC_fLNS_15FloatRoundStyleE2EEEEEvNS_4gemm9GemmCoordET2_T_T0_SN_T1_SQ_T3_)
        /*0098*/ 	.word	0x00000040


	//----- nvinfo : EIATTR_FRAME_SIZE
	.align		4
.L_49:
        /*009c*/ 	.byte	0x04, 0x11
        /*009e*/ 	.short	(.L_51 - .L_50)
	.align		4
.L_50:
        /*00a0*/ 	.word	index@(_ZN7cutlass9reference6device6kernel4GemmINS_9TensorRefINS_12float_e4m3_tENS_6layout8RowMajorEEENS4_INS_12float_e5m2_tENS6_11ColumnMajorEEENS4_INS_6half_tESA_EEffNS_11MatrixShapeILi4ELi4EEENS_12multiply_addIfffEENS_16NumericConverterISC_fLNS_15FloatRoundStyleE2EEEEEvNS_4gemm9GemmCoordET2_T_T0_SN_T1_SQ_T3_)
        /*00a4*/ 	.word	0x00000000


	//----- nvinfo : EIATTR_REGCOUNT
	.align		4
.L_51:
        /*00a8*/ 	.byte	0x04, 0x2f
        /*00aa*/ 	.short	(.L_53 - .L_52)
	.align		4
.L_52:
        /*00ac*/ 	.word	index@(_ZN7cutlass9reference6device6kernel17BlockCompareEqualINS_6half_tEEEvPiPKT_S8_m)
        /*00b0*/ 	.word	0x0000000a


	//----- nvinfo : EIATTR_FRAME_SIZE
	.align		4
.L_53:
        /*00b4*/ 	.byte	0x04, 0x11
        /*00b6*/ 	.short	(.L_55 - .L_54)
	.align		4
.L_54:
        /*00b8*/ 	.word	index@(_ZN7cutlass9reference6device6kernel17BlockCompareEqualINS_6half_tEEEvPiPKT_S8_m)
        /*00bc*/ 	.word	0x00000000


	//----- nvinfo : EIATTR_MIN_STACK_SIZE
	.align		4
.L_55:
        /*00c0*/ 	.byte	0x04, 0x12
        /*00c2*/ 	.short	(.L_57 - .L_56)
	.align		4
.L_56:
        /*00c4*/ 	.word	index@(_ZN7cutlass13device_kernelINS_4gemm6kernel13GemmUniversalINS1_17GroupProblemShapeIN4cute5tupleIJiiiEEEEENS1_10collective13CollectiveMmaINS1_39MainloopSm90ArrayTmaGmmaWarpSpecializedILi6ENS6_IJNS5_1CILi2EEENSC_ILi1EEESE_EEENS1_52KernelPtrArrayTmaWarpSpecializedPingpongFP8FastAccumEEENS6_IJNSC_ILi128EEESI_SI_EEENS_12float_e4m3_tEPNS6_IJlSE_NSC_ILi0EEEEEENS_12float_e5m2_tESN_NS5_8TiledMMAINS5_8MMA_AtomIJNS5_4SM904GMMA31MMA_64x128x32_F32E4M3E5M2_SS_TNILNSS_7ScaleInE1ELSU_1EEEEEENS5_6LayoutINS6_IJSE_SE_SE_EEENS6_IJSL_SL_SL_EEEEENS6_IJNS5_10UnderscoreES11_S11_EEEEENS5_13SM90_TMA_LOADENS5_14ComposedLayoutINS5_7SwizzleILi3ELi4ELi3EEENS5_18smem_ptr_flag_bitsILi8EEENSX_INS6_IJNSC_ILi8EEESI_EEENS6_IJSI_SE_EEEEEEEvNS5_8identityENS5_23SM90_TMA_LOAD_MULTICASTES1E_vS1F_EENS_8epilogue10collective18CollectiveEpilogueINS1I_30Sm90PtrArrayTmaWarpSpecializedILi4ELi2ELi16ELb1ELb0ELi2EEEJSJ_NS6_IJNSC_ILi64EEENSC_ILi32EEEEEENS_6half_tEPNS6_IJSE_lSL_EEES1Q_S1S_NS1I_6fusion15FusionCallbacksIS1M_NS1T_17LinearCombinationIS1Q_fS1Q_fLNS_15FloatRoundStyleE2EEESJ_S1P_JEEES14_NS15_IS17_NS18_ILi16EEENSX_INS6_IJS1N_S1A_EEENS6_IJSE_S1N_EEEEEEENS5_17SM75_U16x8_LDSM_TENS5_14SM90_TMA_STOREES23_NS5_17SM90_U16x8_STSM_TENS5_9Copy_AtomIJNS5_17SM90_U32x4_STSM_NES1Q_EEEvEEEvvEEEEvNT_6ParamsE)
        /*00c8*/ 	.word	0x00000000


	//----- nvinfo : EIATTR_MIN_STACK_SIZE
	.align		4
.L_57:
        /*00cc*/ 	.byte	0x04, 0x12
        /*00ce*/ 	.short	(.L_59 - .L_58)
	.align		4
.L_58:
        /*00d0*/ 	.word	index@(_ZN7cutlass13device_kernelINS_4gemm6kernel13GemmUniversalINS1_17GroupProblemShapeIN4cute5tupleIJiiiEEEEENS1_10collective13CollectiveMmaINS1_39MainloopSm90ArrayTmaGmmaWarpSpecializedILi4ENS6_IJNS5_1CILi1EEENSC_ILi2EEESD_EEENS1_55KernelPtrArrayTmaWarpSpecializedCooperativeFP8FastAccumEEENS6_IJNSC_ILi256EEENSC_ILi128EEESJ_EEENS_12float_e4m3_tEPNS6_IJlSD_NSC_ILi0EEEEEENS_12float_e5m2_tESO_NS5_8TiledMMAINS5_8MMA_AtomIJNS5_4SM904GMMA31MMA_64x128x32_F32E4M3E5M2_SS_TNILNST_7ScaleInE1ELSV_1EEEEEENS5_6LayoutINS6_IJSE_SD_SD_EEENS6_IJSD_SM_SM_EEEEENS6_IJNS5_10UnderscoreES12_S12_EEEEENS5_23SM90_TMA_LOAD_MULTICASTENS5_14ComposedLayoutINS5_7SwizzleILi3ELi4ELi3EEENS5_18smem_ptr_flag_bitsILi8EEENSY_INS6_IJNSC_ILi8EEESJ_EEENS6_IJSJ_SD_EEEEEEEvNS5_8identityENS5_13SM90_TMA_LOADES1F_vS1G_EENS_8epilogue10collective18CollectiveEpilogueINS1J_30Sm90PtrArrayTmaWarpSpecializedILi4ELi2ELi16ELb1ELb0ELi2EEEJSK_NS6_IJSJ_NSC_ILi32EEEEEENS_6half_tEPNS6_IJSD_lSM_EEES1Q_S1S_NS1J_6fusion15FusionCallbacksIS1N_NS1T_17LinearCombinationIS1Q_fS1Q_fLNS_15FloatRoundStyleE2EEESK_S1P_JEEES1H_NS16_IS18_NS19_ILi16EEENSY_INS6_IJNSC_ILi64EEES1B_EEENS6_IJSD_S20_EEEEEEENS5_17SM75_U16x8_LDSM_TENS5_14SM90_TMA_STOREES24_NS5_17SM90_U16x8_STSM_TENS5_9Copy_AtomIJNS5_17SM90_U32x4_STSM_NES1Q_EEEvEEEvvEEEEvNT_6ParamsE)
        /*00d4*/ 	.word	0x00000000


	//----- nvinfo : EIATTR_MIN_STACK_SIZE
	.align		4
.L_59:
        /*00d8*/ 	.byte	0x04, 0x12
        /*00da*/ 	.short	(.L_61 - .L_60)
	.align		4
.L_60:
        /*00dc*/ 	.word	index@(_ZN7cutlass9reference6device6kernel17BlockCompareEqualINS_6half_tEEEvPiPKT_S8_m)
        /*00e0*/ 	.word	0x00000000


	//----- nvinfo : EIATTR_MIN_STACK_SIZE
	.align		4
.L_61:
        /*00e4*/ 	.byte	0x04, 0x12
        /*00e6*/ 	.short	(.L_63 - .L_62)
	.align		4
.L_62:
        /*00e8*/ 	.word	index@(_ZN7cutlass9reference6device6kernel4GemmINS_9TensorRefINS_12float_e4m3_tENS_6layout8RowMajorEEENS4_INS_12float_e5m2_tENS6_11ColumnMajorEEENS4_INS_6half_tESA_EEffNS_11MatrixShapeILi4ELi4EEENS_12multiply_addIfffEENS_16NumericConverterISC_fLNS_15FloatRoundStyleE2EEEEEvNS_4gemm9GemmCoordET2_T_T0_SN_T1_SQ_T3_)
        /*00ec*/ 	.word	0x00000000


	//----- nvinfo : EIATTR_MIN_STACK_SIZE
	.align		4
.L_63:
        /*00f0*/ 	.byte	0x04, 0x12
        /*00f2*/ 	.short	(.L_65 - .L_64)
	.align		4
.L_64:
        /*00f4*/ 	.word	index@(_ZN7cutlass9reference6device6kernel12BlockForEachINS_6half_tENS1_6detail17RandomUniformFuncIS4_EEEEvPT_mNT0_6ParamsE)
        /*00f8*/ 	.word	0x00000060


	//----- nvinfo : EIATTR_MIN_STACK_SIZE
	.align		4
.L_65:
        /*00fc*/ 	.byte	0x04, 0x12
        /*00fe*/ 	.short	(.L_67 - .L_66)
	.align		4
.L_66:
        /*0100*/ 	.word	index@(_ZN7cutlass9reference6device6kernel12BlockForEachINS_12float_e5m2_tENS1_6detail17RandomUniformFuncIS4_EEEEvPT_mNT0_6ParamsE)
        /*0104*/ 	.word	0x00000060


	//----- nvinfo : EIATTR_MIN_STACK_SIZE
	.align		4
.L_67:
        /*0108*/ 	.byte	0x04, 0x12
        /*010a*/ 	.short	(.L_69 - .L_68)
	.align		4
.L_68:
        /*010c*/ 	.word	index@(_ZN7cutlass9reference6device6kernel12BlockForEachINS_12float_e4m3_tENS1_6detail17RandomUniformFuncIS4_EEEEvPT_mNT0_6ParamsE)
        /*0110*/ 	.word	0x00000060
.L_69:


//--------------------- .nv.compat                --------------------------
	.section	.nv.compat,"",@"SHT_CUDA_COMPAT_INFO"
	.align	4
        /*0000*/ 	.byte	0x02, 0x09, 0x01, 0x00, 0x02, 0x02, 0x04, 0x00, 0x02, 0x05, 0x05, 0x00, 0x03, 0x07, 0x01, 0x01
        /*0010*/ 	.byte	0x02, 0x03, 0x03, 0x00, 0x02, 0x06, 0x01, 0x00, 0x04, 0x0b, 0x08, 0x00, 0x00, 0x00, 0x00, 0x00
        /*0020*/ 	.byte	0x00, 0x00, 0x00, 0x00


//--------------------- .nv.info._ZN7cutlass9reference6device6kernel17BlockCompareEqualINS_6half_tEEEvPiPKT_S8_m --------------------------
	.section	.nv.info._ZN7cutlass9reference6device6kernel17BlockCompareEqualINS_6half_tEEEvPiPKT_S8_m,"",@"SHT_CUDA_INFO"
	.sectionflags	@""
	.align	4


	//----- nvinfo : EIATTR_CUDA_API_VERSION
	.align		4
        /*0000*/ 	.byte	0x04, 0x37
        /*0002*/ 	.short	(.L_71 - .L_70)
.L_70:
        /*0004*/ 	.word	0x00000082


	//----- nvinfo : EIATTR_KPARAM_INFO
	.align		4
.L_71:
        /*0008*/ 	.byte	0x04, 0x17
        /*000a*/ 	.short	(.L_73 - .L_72)
.L_72:
        /*000c*/ 	.word	0x00000000
        /*0010*/ 	.short	0x0003
        /*0012*/ 	.short	0x0018
        /*0014*/ 	.byte	0x00, 0xf0, 0x21, 0x00


	//----- nvinfo : EIATTR_KPARAM_INFO
	.align		4
.L_73:
        /*0018*/ 	.byte	0x04, 0x17
        /*001a*/ 	.short	(.L_75 - .L_74)
.L_74:
        /*001c*/ 	.word	0x00000000
        /*0020*/ 	.short	0x0002
        /*0022*/ 	.short	0x0010
        /*0024*/ 	.byte	0x00, 0xf0, 0x21, 0x00


	//----- nvinfo : EIATTR_KPARAM_INFO
	.align		4
.L_75:
        /*0028*/ 	.byte	0x04, 0x17
        /*002a*/ 	.short	(.L_77 - .L_76)
.L_76:
        /*002c*/ 	.word	0x00000000
        /*0030*/ 	.short	0x0001
        /*0032*/ 	.short	0x0008
        /*0034*/ 	.byte	0x00, 0xf0, 0x21, 0x00


	//----- nvinfo : EIATTR_KPARAM_INFO
	.align		4
.L_77:
        /*0038*/ 	.byte	0x04, 0x17
        /*003a*/ 	.short	(.L_79 - .L_78)
.L_78:
        /*003c*/ 	.word	0x00000000
        /*0040*/ 	.short	0x0000
        /*0042*/ 	.short	0x0000
        /*0044*/ 	.byte	0x00, 0xf0, 0x21, 0x00


	//----- nvinfo : EIATTR_SPARSE_MMA_MASK
	.align		4
.L_79:
        /*0048*/ 	.byte	0x03, 0x50
        /*004a*/ 	.short	0x0000


	//----- nvinfo : EIATTR_MAXREG_COUNT
	.align		4
        /*004c*/ 	.byte	0x03, 0x1b
        /*004e*/ 	.short	0x00ff


	//----- nvinfo : EIATTR_MERCURY_ISA_VERSION
	.align		4
        /*0050*/ 	.byte	0x03, 0x5f
        /*0052*/ 	.short	0x0101


	//----- nvinfo : EIATTR_EXIT_INSTR_OFFSETS
	.align		4
        /*0054*/ 	.byte	0x04, 0x1c
        /*0056*/ 	.short	(.L_81 - .L_80)


	//   ....[0]....
.L_80:
        /*0058*/ 	.word	0x00000080


	//   ....[1]....
        /*005c*/ 	.word	0x00000210


	//   ....[2]....
        /*0060*/ 	.word	0x00000250


	//----- nvinfo : EIATTR_CRS_STACK_SIZE
	.align		4
.L_81:
        /*0064*/ 	.byte	0x04, 0x1e
        /*0066*/ 	.short	(.L_83 - .L_82)
.L_82:
        /*0068*/ 	.word	0x00000000


	//----- nvinfo : EIATTR_CBANK_PARAM_SIZE
	.align		4
.L_83:
        /*006c*/ 	.byte	0x03, 0x19
        /*006e*/ 	.short	0x0020


	//----- nvinfo : EIATTR_PARAM_CBANK
	.align		4
        /*0070*/ 	.byte	0x04, 0x0a
        /*0072*/ 	.short	(.L_85 - .L_84)
	.align		4
.L_84:
        /*0074*/ 	.word	index@(.nv.constant0._ZN7cutlass9reference6device6kernel17BlockCompareEqualINS_6half_tEEEvPiPKT_S8_m)
        /*0078*/ 	.short	0x0210
        /*007a*/ 	.short	0x0020


	//----- nvinfo : EIATTR_SW_WAR
	.align		4
.L_85:
        /*007c*/ 	.byte	0x04, 0x36
        /*007e*/ 	.short	(.L_87 - .L_86)
.L_86:
        /*0080*/ 	.word	0x00000008
.L_87:


//--------------------- .nv.info._ZN7cutlass9reference6device6kernel4GemmINS_9TensorRefINS_12float_e4m3_tENS_6layout8RowMajorEEENS4_INS_12float_e5m2_tENS6_11ColumnMajorEEENS4_INS_6half_tESA_EEffNS_11MatrixShapeILi4ELi4EEENS_12multiply_addIfffEENS_16NumericConverterISC_fLNS_15FloatRoundStyleE2EEEEEvNS_4gemm9GemmCoordET2_T_T0_SN_T1_SQ_T3_ --------------------------
	.section	.nv.info._ZN7cutlass9reference6device6kernel4GemmINS_9TensorRefINS_12float_e4m3_tENS_6layout8RowMajorEEENS4_INS_12float_e5m2_tENS6_11ColumnMajorEEENS4_INS_6half_tESA_EEffNS_11MatrixShapeILi4ELi4EEENS_12multiply_addIfffEENS_16NumericConverterISC_fLNS_15FloatRoundStyleE2EEEEEvNS_4gemm9GemmCoordET2_T_T0_SN_T1_SQ_T3_,"",@"SHT_CUDA_INFO"
	.sectionflags	@""
	.align	4


	//----- nvinfo : EIATTR_CUDA_API_VERSION
	.align		4
        /*0000*/ 	.byte	0x04, 0x37
        /*0002*/ 	.short	(.L_89 - .L_88)
.L_88:
        /*0004*/ 	.word	0x00000082


	//----- nvinfo : EIATTR_KPARAM_INFO
	.align		4
.L_89:
        /*0008*/ 	.byte	0x04, 0x17
        /*000a*/ 	.short	(.L_91 - .L_90)
.L_90:
        /*000c*/ 	.word	0x00000000
        /*0010*/ 	.short	0x0007
        /*0012*/ 	.short	0x0058
        /*0014*/ 	.byte	0x00, 0xf0, 0x11, 0x00


	//----- nvinfo : EIATTR_KPARAM_INFO
	.align		4
.L_91:
        /*0018*/ 	.byte	0x04, 0x17
        /*001a*/ 	.short	(.L_93 - .L_92)
.L_92:
        /*001c*/ 	.word	0x00000000
        /*0020*/ 	.short	0x0006
        /*0022*/ 	.short	0x0048
        /*0024*/ 	.byte	0x00, 0xf0, 0x41, 0x00


	//----- nvinfo : EIATTR_KPARAM_INFO
	.align		4
.L_93:
        /*0028*/ 	.byte	0x04, 0x17
        /*002a*/ 	.short	(.L_95 - .L_94)
.L_94:
        /*002c*/ 	.word	0x00000000
        /*0030*/ 	.short	0x0005
        /*0032*/ 	.short	0x0038
        /*0034*/ 	.byte	0x00, 0xf0, 0x41, 0x00


	//----- nvinfo : EIATTR_KPARAM_INFO
	.align		4
.L_95:
        /*0038*/ 	.byte	0x04, 0x17
        /*003a*/ 	.short	(.L_97 - .L_96)
.L_96:
        /*003c*/ 	.word	0x00000000
        /*0040*/ 	.short	0x0004
        /*0042*/ 	.short	0x0030
        /*0044*/ 	.byte	0x00, 0xf0, 0x11, 0x00


	//----- nvinfo : EIATTR_KPARAM_INFO
	.align		4
.L_97:
        /*0048*/ 	.byte	0x04, 0x17
        /*004a*/ 	.short	(.L_99 - .L_98)
.L_98:
        /*004c*/ 	.word	0x00000000
        /*0050*/ 	.short	0x0003
        /*0052*/ 	.short	0x0020
        /*0054*/ 	.byte	0x00, 0xf0, 0x41, 0x00


	//----- nvinfo : EIATTR_KPARAM_INFO
	.align		4
.L_99:
        /*0058*/ 	.byte	0x04, 0x17
        /*005a*/ 	.short	(.L_101 - .L_100)
.L_100:
        /*005c*/ 	.word	0x00000000
        /*0060*/ 	.short	0x0002
        /*0062*/ 	.short	0x0010
        /*0064*/ 	.byte	0x00, 0xf0, 0x41, 0x00


	//----- nvinfo : EIATTR_KPARAM_INFO
	.align		4
.L_101:
        /*0068*/ 	.byte	0x04, 0x17
        /*006a*/ 	.short	(.L_103 - .L_102)
.L_102:
        /*006c*/ 	.word	0x00000000
        /*0070*/ 	.short	0x0001
        /*0072*/ 	.short	0x000c
        /*0074*/ 	.byte	0x00, 0xf0, 0x11, 0x00


	//----- nvinfo : EIATTR_KPARAM_INFO
	.align		4
.L_103:
        /*0078*/ 	.byte	0x04, 0x17
        /*007a*/ 	.short	(.L_105 - .L_104)
.L_104:
        /*007c*/ 	.word	0x00000000
        /*0080*/ 	.short	0x0000
        /*0082*/ 	.short	0x0000
        /*0084*/ 	.byte	0x00, 0xf0, 0x31, 0x00


	//----- nvinfo : EIATTR_SPARSE_MMA_MASK
	.align		4
.L_105:
        /*0088*/ 	.byte	0x03, 0x50
        /*008a*/ 	.short	0x0000


	//----- nvinfo : EIATTR_MAXREG_COUNT
	.align		4
        /*008c*/ 	.byte	0x03, 0x1b
        /*008e*/ 	.short	0x00ff


	//----- nvinfo : EIATTR_MERCURY_ISA_VERSION
	.align		4
        /*0090*/ 	.byte	0x03, 0x5f
        /*0092*/ 	.short	0x0101


	//----- nvinfo : EIATTR_EXIT_INSTR_OFFSETS
	.align		4
        /*0094*/ 	.byte	0x04, 0x1c
        /*0096*/ 	.short	(.L_107 - .L_106)


	//   ....[0]....
.L_106:
        /*0098*/ 	.word	0x00001ed0


	//   ....[1]....
        /*009c*/ 	.word	0x00001f60


	//----- nvinfo : EIATTR_CRS_STACK_SIZE
	.align		4
.L_107:
        /*00a0*/ 	.byte	0x04, 0x1e
        /*00a2*/ 	.short	(.L_109 - .L_108)
.L_108:
        /*00a4*/ 	.word	0x00000000


	//----- nvinfo : EIATTR_CBANK_PARAM_SIZE
	.align		4
.L_109:
        /*00a8*/ 	.byte	0x03, 0x19
        /*00aa*/ 	.short	0x005c


	//----- nvinfo : EIATTR_PARAM_CBANK
	.align		4
        /*00ac*/ 	.byte	0x04, 0x0a
        /*00ae*/ 	.short	(.L_111 - .L_110)
	.align		4
.L_110:
        /*00b0*/ 	.word	index@(.nv.constant0._ZN7cutlass9reference6device6kernel4GemmINS_9TensorRefINS_12float_e4m3_tENS_6layout8RowMajorEEENS4_INS_12float_e5m2_tENS6_11ColumnMajorEEENS4_INS_6half_tESA_EEffNS_11MatrixShapeILi4ELi4EEENS_12multiply_addIfffEENS_16NumericConverterISC_fLNS_15FloatRoundStyleE2EEEEEvNS_4gemm9GemmCoordET2_T_T0_SN_T1_SQ_T3_)
        /*00b4*/ 	.short	0x0210
        /*00b6*/ 	.short	0x005c


	//----- nvinfo : EIATTR_SW_WAR
	.align		4
.L_111:
        /*00b8*/ 	.byte	0x04, 0x36
        /*00ba*/ 	.short	(.L_113 - .L_112)
.L_112:
        /*00bc*/ 	.word	0x00000008
.L_113:


//--------------------- .nv.info._ZN7cutlass9reference6device6kernel12BlockForEachINS_6half_tENS1_6detail17RandomUniformFuncIS4_EEEEvPT_mNT0_6ParamsE --------------------------
	.section	.nv.info._ZN7cutlass9reference6device6kernel12BlockForEachINS_6half_tENS1_6detail17RandomUniformFuncIS4_EEEEvPT_mNT0_6ParamsE,"",@"SHT_CUDA_INFO"
	.sectionflags	@""
	.align	4


	//----- nvinfo : EIATTR_CUDA_API_VERSION
	.align		4
        /*0000*/ 	.byte	0x04, 0x37
        /*0002*/ 	.short	(.L_115 - .L_114)
.L_114:
        /*0004*/ 	.word	0x00000082


	//----- nvinfo : EIATTR_KPARAM_INFO
	.align		4
.L_115:
        /*0008*/ 	.byte	0x04, 0x17
        /*000a*/ 	.short	(.L_117 - .L_116)
.L_116:
        /*000c*/ 	.word	0x00000000
        /*0010*/ 	.short	0x0002
        /*0012*/ 	.short	0x0010
        /*0014*/ 	.byte	0x00, 0xf0, 0xc1, 0x00


	//----- nvinfo : EIATTR_KPARAM_INFO
	.align		4
.L_117:
        /*0018*/ 	.byte	0x04, 0x17
        /*001a*/ 	.short	(.L_119 - .L_118)
.L_118:
        /*001c*/ 	.word	0x00000000
        /*0020*/ 	.short	0x0001
        /*0022*/ 	.short	0x0008
        /*0024*/ 	.byte	0x00, 0xf0, 0x21, 0x00


	//----- nvinfo : EIATTR_KPARAM_INFO
	.align		4
.L_119:
        /*0028*/ 	.byte	0x04, 0x17
        /*002a*/ 	.short	(.L_121 - .L_120)
.L_120:
        /*002c*/ 	.word	0x00000000
        /*0030*/ 	.short	0x0000
        /*0032*/ 	.short	0x0000
        /*0034*/ 	.byte	0x00, 0xf0, 0x21, 0x00


	//----- nvinfo : EIATTR_SPARSE_MMA_MASK
	.align		4
.L_121:
        /*0038*/ 	.byte	0x03, 0x50
        /*003a*/ 	.short	0x0000


	//----- nvinfo : EIATTR_MAXREG_COUNT
	.align		4
        /*003c*/ 	.byte	0x03, 0x1b
        /*003e*/ 	.short	0x00ff


	//----- nvinfo : EIATTR_MERCURY_ISA_VERSION
	.align		4
        /*0040*/ 	.byte	0x03, 0x5f
        /*0042*/ 	.short	0x0101


	//----- nvinfo : EIATTR_EXIT_INSTR_OFFSETS
	.align		4
        /*0044*/ 	.byte	0x04, 0x1c
        /*0046*/ 	.short	(.L_123 - .L_122)


	//   ....[0]....
.L_122:
        /*0048*/ 	.word	0x00001310


	//   ....[1]....
        /*004c*/ 	.word	0x00001c70


	//----- nvinfo : EIATTR_CRS_STACK_SIZE
	.align		4
.L_123:
        /*0050*/ 	.byte	0x04, 0x1e
        /*0052*/ 	.short	(.L_125 - .L_124)
.L_124:
        /*0054*/ 	.word	0x00000000


	//----- nvinfo : EIATTR_CBANK_PARAM_SIZE
	.align		4
.L_125:
        /*0058*/ 	.byte	0x03, 0x19
        /*005a*/ 	.short	0x0040


	//----- nvinfo : EIATTR_PARAM_CBANK
	.align		4
        /*005c*/ 	.byte	0x04, 0x0a
        /*005e*/ 	.short	(.L_127 - .L_126)
	.align		4
.L_126:
        /*0060*/ 	.word	index@(.nv.constant0._ZN7cutlass9reference6device6kernel12BlockForEachINS_6half_tENS1_6detail17RandomUniformFuncIS4_EEEEvPT_mNT0_6ParamsE)
        /*0064*/ 	.short	0x0210
        /*0066*/ 	.short	0x0040


	//----- nvinfo : EIATTR_SW_WAR
	.align		4
.L_127:
        /*0068*/ 	.byte	0x04, 0x36
        /*006a*/ 	.short	(.L_129 - .L_128)
.L_128:
        /*006c*/ 	.word	0x00000008
.L_129:


//--------------------- .nv.info._ZN7cutlass9reference6device6kernel12BlockForEachINS_12float_e5m2_tENS1_6detail17RandomUniformFuncIS4_EEEEvPT_mNT0_6ParamsE --------------------------
	.section	.nv.info._ZN7cutlass9reference6device6kernel12BlockForEachINS_12float_e5m2_tENS1_6detail17RandomUniformFuncIS4_EEEEvPT_mNT0_6ParamsE,"",@"SHT_CUDA_INFO"
	.sectionflags	@""
	.align	4


	//----- nvinfo : EIATTR_CUDA_API_VERSION
	.align		4
        /*0000*/ 	.byte	0x04, 0x37
        /*0002*/ 	.short	(.L_131 - .L_130)
.L_130:
        /*0004*/ 	.word	0x00000082


	//----- nvinfo : EIATTR_KPARAM_INFO
	.align		4
.L_131:
        /*0008*/ 	.byte	0x04, 0x17
        /*000a*/ 	.short	(.L_133 - .L_132)
.L_132:
        /*000c*/ 	.word	0x00000000
        /*0010*/ 	.short	0x0002
        /*0012*/ 	.short	0x0010
        /*0014*/ 	.byte	0x00, 0xf0, 0xc1, 0x00


	//----- nvinfo : EIATTR_KPARAM_INFO
	.align		4
.L_133:
        /*0018*/ 	.byte	0x04, 0x17
        /*001a*/ 	.short	(.L_135 - .L_134)
.L_134:
        /*001c*/ 	.word	0x00000000
        /*0020*/ 	.short	0x0001
        /*0022*/ 	.short	0x0008
        /*0024*/ 	.byte	0x00, 0xf0, 0x21, 0x00


	//----- nvinfo : EIATTR_KPARAM_INFO
	.align		4
.L_135:
        /*0028*/ 	.byte	0x04, 0x17
        /*002a*/ 	.short	(.L_137 - .L_136)
.L_136:
        /*002c*/ 	.word	0x00000000
        /*0030*/ 	.short	0x0000
        /*0032*/ 	.short	0x0000
        /*0034*/ 	.byte	0x00, 0xf0, 0x21, 0x00


	//----- nvinfo : EIATTR_SPARSE_MMA_MASK
	.align		4
.L_137:
        /*0038*/ 	.byte	0x03, 0x50
        /*003a*/ 	.short	0x0000


	//----- nvinfo : EIATTR_MAXREG_COUNT
	.align		4
        /*003c*/ 	.byte	0x03, 0x1b
        /*003e*/ 	.short	0x00ff


	//----- nvinfo : EIATTR_MERCURY_ISA_VERSION
	.align		4
        /*0040*/ 	.byte	0x03, 0x5f
        /*0042*/ 	.short	0x0101


	//----- nvinfo : EIATTR_EXIT_INSTR_OFFSETS
	.align		4
        /*0044*/ 	.byte	0x04, 0x1c
        /*0046*/ 	.short	(.L_139 - .L_138)


	//   ....[0]....
.L_138:
        /*0048*/ 	.word	0x00001310


	//   ....[1]....
        /*004c*/ 	.word	0x00001cc0


	//----- nvinfo : EIATTR_CRS_STACK_SIZE
	.align		4
.L_139:
        /*0050*/ 	.byte	0x04, 0x1e
        /*0052*/ 	.short	(.L_141 - .L_140)
.L_140:
        /*0054*/ 	.word	0x00000000


	//----- nvinfo : EIATTR_CBANK_PARAM_SIZE
	.align		4
.L_141:
        /*0058*/ 	.byte	0x03, 0x19
        /*005a*/ 	.short	0x0040


	//----- nvinfo : EIATTR_PARAM_CBANK
	.align		4
        /*005c*/ 	.byte	0x04, 0x0a
        /*005e*/ 	.short	(.L_143 - .L_142)
	.align		4
.L_142:
        /*0060*/ 	.word	index@(.nv.constant0._ZN7cutlass9reference6device6kernel12BlockForEachINS_12float_e5m2_tENS1_6detail17RandomUniformFuncIS4_EEEEvPT_mNT0_6ParamsE)
        /*0064*/ 	.short	0x0210
        /*0066*/ 	.short	0x0040


	//----- nvinfo : EIATTR_SW_WAR
	.align		4
.L_143:
        /*0068*/ 	.byte	0x04, 0x36
        /*006a*/ 	.short	(.L_145 - .L_144)
.L_144:
        /*006c*/ 	.word	0x00000008
.L_145:


//--------------------- .nv.info._ZN7cutlass9reference6device6kernel12BlockForEachINS_12float_e4m3_tENS1_6detail17RandomUniformFuncIS4_EEEEvPT_mNT0_6ParamsE --------------------------
	.section	.nv.info._ZN7cutlass9reference6device6kernel12BlockForEachINS_12float_e4m3_tENS1_6detail17RandomUniformFuncIS4_EEEEvPT_mNT0_6ParamsE,"",@"SHT_CUDA_INFO"
	.sectionflags	@""
	.align	4


	//----- nvinfo : EIATTR_CUDA_API_VERSION
	.align		4
        /*0000*/ 	.byte	0x04, 0x37
        /*0002*/ 	.short	(.L_147 - .L_146)
.L_146:
        /*0004*/ 	.word	0x00000082


	//----- nvinfo : EIATTR_KPARAM_INFO
	.align		4
.L_147:
        /*0008*/ 	.byte	0x04, 0x17
        /*000a*/ 	.short	(.L_149 - .L_148)
.L_148:
        /*000c*/ 	.word	0x00000000
        /*0010*/ 	.short	0x0002
        /*0012*/ 	.short	0x0010
        /*0014*/ 	.byte	0x00, 0xf0, 0xc1, 0x00


	//----- nvinfo : EIATTR_KPARAM_INFO
	.align		4
.L_149:
        /*0018*/ 	.byte	0x04, 0x17
        /*001a*/ 	.short	(.L_151 - .L_150)
.L_150:
        /*001c*/ 	.word	0x00000000
        /*0020*/ 	.short	0x0001
        /*0022*/ 	.short	0x0008
        /*0024*/ 	.byte	0x00, 0xf0, 0x21, 0x00


	//----- nvinfo : EIATTR_KPARAM_INFO
	.align		4
.L_151:
        /*0028*/ 	.byte	0x04, 0x17
        /*002a*/ 	.short	(.L_153 - .L_152)
.L_152:
        /*002c*/ 	.word	0x00000000
        /*0030*/ 	.short	0x0000
        /*0032*/ 	.short	0x0000
        /*0034*/ 	.byte	0x00, 0xf0, 0x21, 0x00


	//----- nvinfo : EIATTR_SPARSE_MMA_MASK
	.align		4
.L_153:
        /*0038*/ 	.byte	0x03, 0x50
        /*003a*/ 	.short	0x0000


	//----- nvinfo : EIATTR_MAXREG_COUNT
	.align		4
        /*003c*/ 	.byte	0x03, 0x1b
        /*003e*/ 	.short	0x00ff


	//----- nvinfo : EIATTR_MERCURY_ISA_VERSION
	.align		4
        /*0040*/ 	.byte	0x03, 0x5f
        /*0042*/ 	.short	0x0101


	//----- nvinfo : EIATTR_EXIT_INSTR_OFFSETS
	.align		4
        /*0044*/ 	.byte	0x04, 0x1c
        /*0046*/ 	.short	(.L_155 - .L_154)


	//   ....[0]....
.L_154:
        /*0048*/ 	.word	0x00001310


	//   ....[1]....
        /*004c*/ 	.word	0x00001cc0


	//----- nvinfo : EIATTR_CRS_STACK_SIZE
	.align		4
.L_155:
        /*0050*/ 	.byte	0x04, 0x1e
        /*0052*/ 	.short	(.L_157 - .L_156)
.L_156:
        /*0054*/ 	.word	0x00000000


	//----- nvinfo : EIATTR_CBANK_PARAM_SIZE
	.align		4
.L_157:
        /*0058*/ 	.byte	0x03, 0x19
        /*005a*/ 	.short	0x0040


	//----- nvinfo : EIATTR_PARAM_CBANK
	.align		4
        /*005c*/ 	.byte	0x04, 0x0a
        /*005e*/ 	.short	(.L_159 - .L_158)
	.align		4
.L_158:
        /*0060*/ 	.word	index@(.nv.constant0._ZN7cutlass9reference6device6kernel12BlockForEachINS_12float_e4m3_tENS1_6detail17RandomUniformFuncIS4_EEEEvPT_mNT0_6ParamsE)
        /*0064*/ 	.short	0x0210
        /*0066*/ 	.short	0x0040


	//----- nvinfo : EIATTR_SW_WAR
	.align		4
.L_159:
        /*0068*/ 	.byte	0x04, 0x36
        /*006a*/ 	.short	(.L_161 - .L_160)
.L_160:
        /*006c*/ 	.word	0x00000008
.L_161:


//--------------------- .nv.info._ZN7cutlass13device_kernelINS_4gemm6kernel13GemmUniversalINS1_17GroupProblemShapeIN4cute5tupleIJiiiEEEEENS1_10collective13CollectiveMmaINS1_39MainloopSm90ArrayTmaGmmaWarpSpecializedILi6ENS6_IJNS5_1CILi2EEENSC_ILi1EEESE_EEENS1_52KernelPtrArrayTmaWarpSpecializedPingpongFP8FastAccumEEENS6_IJNSC_ILi128EEESI_SI_EEENS_12float_e4m3_tEPNS6_IJlSE_NSC_ILi0EEEEEENS_12float_e5m2_tESN_NS5_8TiledMMAINS5_8MMA_AtomIJNS5_4SM904GMMA31MMA_64x128x32_F32E4M3E5M2_SS_TNILNSS_7ScaleInE1ELSU_1EEEEEENS5_6LayoutINS6_IJSE_SE_SE_EEENS6_IJSL_SL_SL_EEEEENS6_IJNS5_10UnderscoreES11_S11_EEEEENS5_13SM90_TMA_LOADENS5_14ComposedLayoutINS5_7SwizzleILi3ELi4ELi3EEENS5_18smem_ptr_flag_bitsILi8EEENSX_INS6_IJNSC_ILi8EEESI_EEENS6_IJSI_SE_EEEEEEEvNS5_8identityENS5_23SM90_TMA_LOAD_MULTICASTES1E_vS1F_EENS_8epilogue10collective18CollectiveEpilogueINS1I_30Sm90PtrArrayTmaWarpSpecializedILi4ELi2ELi16ELb1ELb0ELi2EEEJSJ_NS6_IJNSC_ILi64EEENSC_ILi32EEEEEENS_6half_tEPNS6_IJSE_lSL_EEES1Q_S1S_NS1I_6fusion15FusionCallbacksIS1M_NS1T_17LinearCombinationIS1Q_fS1Q_fLNS_15FloatRoundStyleE2EEESJ_S1P_JEEES14_NS15_IS17_NS18_ILi16EEENSX_INS6_IJS1N_S1A_EEENS6_IJSE_S1N_EEEEEEENS5_17SM75_U16x8_LDSM_TENS5_14SM90_TMA_STOREES23_NS5_17SM90_U16x8_STSM_TENS5_9Copy_AtomIJNS5_17SM90_U32x4_STSM_NES1Q_EEEvEEEvvEEEEvNT_6ParamsE --------------------------
	.section	.nv.info._ZN7cutlass13device_kernelINS_4gemm6kernel13GemmUniversalINS1_17GroupProblemShapeIN4cute5tupleIJiiiEEEEENS1_10collective13CollectiveMmaINS1_39MainloopSm90ArrayTmaGmmaWarpSpecializedILi6ENS6_IJNS5_1CILi2EEENSC_ILi1EEESE_EEENS1_52KernelPtrArrayTmaWarpSpecializedPingpongFP8FastAccumEEENS6_IJNSC_ILi128EEESI_SI_EEENS_12float_e4m3_tEPNS6_IJlSE_NSC_ILi0EEEEEENS_12float_e5m2_tESN_NS5_8TiledMMAINS5_8MMA_AtomIJNS5_4SM904GMMA31MMA_64x128x32_F32E4M3E5M2_SS_TNILNSS_7ScaleInE1ELSU_1EEEEEENS5_6LayoutINS6_IJSE_SE_SE_EEENS6_IJSL_SL_SL_EEEEENS6_IJNS5_10UnderscoreES11_S11_EEEEENS5_13SM90_TMA_LOADENS5_14ComposedLayoutINS5_7SwizzleILi3ELi4ELi3EEENS5_18smem_ptr_flag_bitsILi8EEENSX_INS6_IJNSC_ILi8EEESI_EEENS6_IJSI_SE_EEEEEEEvNS5_8identityENS5_23SM90_TMA_LOAD_MULTICASTES1E_vS1F_EENS_8epilogue10collective18CollectiveEpilogueINS1I_30Sm90PtrArrayTmaWarpSpecializedILi4ELi2ELi16ELb1ELb0ELi2EEEJSJ_NS6_IJNSC_ILi64EEENSC_ILi32EEEEEENS_6half_tEPNS6_IJSE_lSL_EEES1Q_S1S_NS1I_6fusion15FusionCallbacksIS1M_NS1T_17LinearCombinationIS1Q_fS1Q_fLNS_15FloatRoundStyleE2EEESJ_S1P_JEEES14_NS15_IS17_NS18_ILi16EEENSX_INS6_IJS1N_S1A_EEENS6_IJSE_S1N_EEEEEEENS5_17SM75_U16x8_LDSM_TENS5_14SM90_TMA_STOREES23_NS5_17SM90_U16x8_STSM_TENS5_9Copy_AtomIJNS5_17SM90_U32x4_STSM_NES1Q_EEEvEEEvvEEEEvNT_6ParamsE,"",@"SHT_CUDA_INFO"
	.sectionflags	@""
	.align	4


	//----- nvinfo : EIATTR_CUDA_API_VERSION
	.align		4
        /*0000*/ 	.byte	0x04, 0x37
        /*0002*/ 	.short	(.L_163 - .L_162)
.L_162:
        /*0004*/ 	.word	0x00000082


	//----- nvinfo : EIATTR_KPARAM_INFO
	.align		4
.L_163:
        /*0008*/ 	.byte	0x04, 0x17
        /*000a*/ 	.short	(.L_165 - .L_164)
.L_164:
        /*000c*/ 	.word	0x00000000
        /*0010*/ 	.short	0x0000
        /*0012*/ 	.short	0x0070
        /*0014*/ 	.byte	0x00, 0xf0, 0x01, 0x1c


	//----- nvinfo : EIATTR_SPARSE_MMA_MASK
	.align		4
.L_165:
        /*0018*/ 	.byte	0x03, 0x50
        /*001a*/ 	.short	0x0000


	//----- nvinfo : EIATTR_MAXREG_COUNT
	.align		4
        /*001c*/ 	.byte	0x03, 0x1b
        /*001e*/ 	.short	0x00a8


	//----- nvinfo : EIATTR_NUM_BARRIERS
	.align		4
        /*0020*/ 	.byte	0x02, 0x4c
        /*0022*/ 	.byte	0x02
	.zero		1


	//----- nvinfo : EIATTR_EXTERNS
	.align		4
        /*0024*/ 	.byte	0x04, 0x0f
        /*0026*/ 	.short	(.L_167 - .L_166)


	//   ....[0]....
	.align		4
.L_166:
        /*0028*/ 	.word	index@(__assertfail)


	//----- nvinfo : EIATTR_MERCURY_ISA_VERSION
	.align		4
.L_167:
        /*002c*/ 	.byte	0x03, 0x5f
        /*002e*/ 	.short	0x0101


	//----- nvinfo : EIATTR_INT_WARP_WIDE_INSTR_OFFSETS
	.align		4
        /*0030*/ 	.byte	0x04, 0x31
        /*0032*/ 	.short	(.L_169 - .L_168)


	//   ....[0]....
.L_168:
        /*0034*/ 	.word	0x00001330


	//   ....[1]....
        /*0038*/ 	.word	0x00001360


	//   ....[2]....
        /*003c*/ 	.word	0x00001490


	//   ....[3]....
        /*0040*/ 	.word	0x00001520


	//   ....[4]....
        /*0044*/ 	.word	0x00001590


	//   ....[5]....
        /*0048*/ 	.word	0x000015c0


	//   ....[6]....
        /*004c*/ 	.word	0x00001610


	//   ....[7]....
        /*0050*/ 	.word	0x00001630


	//----- nvinfo : EIATTR_COOP_GROUP_MASK_REGIDS
	.align		4
.L_169:
        /*0054*/ 	.byte	0x04, 0x29
        /*0056*/ 	.short	(.L_171 - .L_170)


	//   ....[0]....
.L_170:
        /*0058*/ 	.word	0xffffffff


	//   ....[1]....
        /*005c*/ 	.word	0xffffffff


	//   ....[2]....
        /*0060*/ 	.word	0xffffffff


	//   ....[3]....
        /*0064*/ 	.word	0xffffffff


	//   ....[4]....
        /*0068*/ 	.word	0xffffffff


	//   ....[5]....
        /*006c*/ 	.word	0xffffffff


	//   ....[6]....
        /*0070*/ 	.word	0xffffffff


	//   ....[7]....
        /*0074*/ 	.word	0xffffffff


	//   ....[8]....
        /*0078*/ 	.word	0xffffffff


	//   ....[9]....
        /*007c*/ 	.word	0xffffffff


	//   ....[10]....
        /*0080*/ 	.word	0xffffffff


	//   ....[11]....
        /*0084*/ 	.word	0xffffffff


	//   ....[12]....
        /*0088*/ 	.word	0xffffffff


	//   ....[13]....
        /*008c*/ 	.word	0xffffffff


	//   ....[14]....
        /*0090*/ 	.word	0xffffffff


	//   ....[15]....
        /*0094*/ 	.word	0xffffffff


	//   ....[16]....
        /*0098*/ 	.word	0xffffffff


	//   ....[17]....
        /*009c*/ 	.word	0xffffffff


	//   ....[18]....
        /*00a0*/ 	.word	0xffffffff


	//   ....[19]....
        /*00a4*/ 	.word	0xffffffff


	//   ....[20]....
        /*00a8*/ 	.word	0xffffffff


	//   ....[21]....
        /*00ac*/ 	.word	0xffffffff


	//   ....[22]....
        /*00b0*/ 	.word	0xffffffff


	//   ....[23]....
        /*00b4*/ 	.word	0xffffffff


	//   ....[24]....
        /*00b8*/ 	.word	0xffffffff


	//   ....[25]....
        /*00bc*/ 	.word	0xffffffff


	//   ....[26]....
        /*00c0*/ 	.word	0xffffffff


	//   ....[27]....
        /*00c4*/ 	.word	0xffffffff


	//   ....[28]....
        /*00c8*/ 	.word	0xffffffff


	//   ....[29]....
        /*00cc*/ 	.word	0xffffffff


	//   ....[30]....
        /*00d0*/ 	.word	0xffffffff


	//   ....[31]....
        /*00d4*/ 	.word	0xffffffff


	//   ....[32]....
        /*00d8*/ 	.word	0xffffffff


	//   ....[33]....
        /*00dc*/ 	.word	0xffffffff


	//   ....[34]....
        /*00e0*/ 	.word	0xffffffff


	//   ....[35]....
        /*00e4*/ 	.word	0xffffffff


	//   ....[36]....
        /*00e8*/ 	.word	0xffffffff


	//   ....[37]....
        /*00ec*/ 	.word	0xffffffff


	//   ....[38]....
        /*00f0*/ 	.word	0xffffffff


	//   ....[39]....
        /*00f4*/ 	.word	0xffffffff


	//   ....[40]....
        /*00f8*/ 	.word	0xffffffff


	//   ....[41]....
        /*00fc*/ 	.word	0xffffffff


	//   ....[42]....
        /*0100*/ 	.word	0xffffffff


	//   ....[43]....
        /*0104*/ 	.word	0xffffffff


	//   ....[44]....
        /*0108*/ 	.word	0xffffffff


	//   ....[45]....
        /*010c*/ 	.word	0xffffffff


	//   ....[46]....
        /*0110*/ 	.word	0xffffffff


	//   ....[47]....
        /*0114*/ 	.word	0xffffffff


	//   ....[48]....
        /*0118*/ 	.word	0xffffffff


	//   ....[49]....
        /*011c*/ 	.word	0xffffffff


	//   ....[50]....
        /*0120*/ 	.word	0xffffffff


	//   ....[51]....
        /*0124*/ 	.word	0xffffffff


	//   ....[52]....
        /*0128*/ 	.word	0xffffffff


	//   ....[53]....
        /*012c*/ 	.word	0xffffffff


	//   ....[54]....
        /*0130*/ 	.word	0xffffffff


	//   ....[55]....
        /*0134*/ 	.word	0xffffffff


	//   ....[56]....
        /*0138*/ 	.word	0xffffffff


	//   ....[57]....
        /*013c*/ 	.word	0xffffffff


	//   ....[58]....
        /*0140*/ 	.word	0xffffffff


	//   ....[59]....
        /*0144*/ 	.word	0xffffffff


	//   ....[60]....
        /*0148*/ 	.word	0xffffffff


	//   ....[61]....
        /*014c*/ 	.word	0xffffffff


	//   ....[62]....
        /*0150*/ 	.word	0xffffffff


	//   ....[63]....
        /*0154*/ 	.word	0xffffffff


	//   ....[64]....
        /*0158*/ 	.word	0xffffffff


	//   ....[65]....
        /*015c*/ 	.word	0xffffffff


	//   ....[66]....
        /*0160*/ 	.word	0xffffffff


	//   ....[67]....
        /*0164*/ 	.word	0xffffffff


	//   ....[68]....
        /*0168*/ 	.word	0xffffffff


	//   ....[69]....
        /*016c*/ 	.word	0xffffffff


	//   ....[70]....
        /*0170*/ 	.word	0xffffffff


	//   ....[71]....
        /*0174*/ 	.word	0xffffffff


	//   ....[72]....
        /*0178*/ 	.word	0xffffffff


	//   ....[73]....
        /*017c*/ 	.word	0xffffffff


	//   ....[74]....
        /*0180*/ 	.word	0xffffffff


	//   ....[75]....
        /*0184*/ 	.word	0xffffffff


	//   ....[76]....
        /*0188*/ 	.word	0xffffffff


	//   ....[77]....
        /*018c*/ 	.word	0xffffffff


	//   ....[78]....
        /*0190*/ 	.word	0xffffffff


	//   ....[79]....
        /*0194*/ 	.word	0x0500000f


	//----- nvinfo : EIATTR_COOP_GROUP_INSTR_OFFSETS
	.align		4
.L_171:
        /*0198*/ 	.byte	0x04, 0x28
        /*019a*/ 	.short	(.L_173 - .L_172)


	//   ....[0]....
.L_172:
        /*019c*/ 	.word	0x000007d0


	//   ....[1]....
        /*01a0*/ 	.word	0x000008a0


	//   ....[2]....
        /*01a4*/ 	.word	0x00000d30


	//   ....[3]....
        /*01a8*/ 	.word	0x00000f70


	//   ....[4]....
        /*01ac*/ 	.word	0x000011d0


	//   ....[5]....
        /*01b0*/ 	.word	0x00001210


	//   ....[6]....
        /*01b4*/ 	.word	0x000016f0


	//   ....[7]....
        /*01b8*/ 	.word	0x00001e30


	//   ....[8]....
        /*01bc*/ 	.word	0x00001e60


	//   ....[9]....
        /*01c0*/ 	.word	0x00001ee0


	//   ....[10]....
        /*01c4*/ 	.word	0x00001ef0


	//   ....[11]....
        /*01c8*/ 	.word	0x00001f30


	//   ....[12]....
        /*01cc*/ 	.word	0x00001f50


	//   ....[13]....
        /*01d0*/ 	.word	0x00001f90


	//   ....[14]....
        /*01d4*/ 	.word	0x00001fb0


	//   ....[15]....
        /*01d8*/ 	.word	0x00001ff0


	//   ....[16]....
        /*01dc*/ 	.word	0x00002010


	//   ....[17]....
        /*01e0*/ 	.word	0x00002080


	//   ....[18]....
        /*01e4*/ 	.word	0x000021a0


	//   ....[19]....
        /*01e8*/ 	.word	0x000021c0


	//   ....[20]....
        /*01ec*/ 	.word	0x00002820


	//   ....[21]....
        /*01f0*/ 	.word	0x00002830


	//   ....[22]....
        /*01f4*/ 	.word	0x00002880


	//   ....[23]....
        /*01f8*/ 	.word	0x00002890


	//   ....[24]....
        /*01fc*/ 	.word	0x000028e0


	//   ....[25]....
        /*0200*/ 	.word	0x000028f0


	//   ....[26]....
        /*0204*/ 	.word	0x00002940


	//   ....[27]....
        /*0208*/ 	.word	0x00002950


	//   ....[28]....
        /*020c*/ 	.word	0x000029a0


	//   ....[29]....
        /*0210*/ 	.word	0x000029b0


	//   ....[30]....
        /*0214*/ 	.word	0x00002a40


	//   ....[31]....
        /*0218*/ 	.word	0x00002a90


	//   ....[32]....
        /*021c*/ 	.word	0x00002b20


	//   ....[33]....
        /*0220*/ 	.word	0x00002b40


	//   ....[34]....
        /*0224*/ 	.word	0x00002b50


	//   ....[35]....
        /*0228*/ 	.word	0x00002b60


	//   ....[36]....
        /*022c*/ 	.word	0x00002b70


	//   ....[37]....
        /*0230*/ 	.word	0x00002b80


	//   ....[38]....
        /*0234*/ 	.word	0x00003490


	//   ....[39]....
        /*0238*/ 	.word	0x00003730


	//   ....[40]....
        /*023c*/ 	.word	0x00003aa0


	//   ....[41]....
        /*0240*/ 	.word	0x00008b80


	//   ....[42]....
        /*0244*/ 	.word	0x00008f80


	//   ....[43]....
        /*0248*/ 	.word	0x00009320


	//   ....[44]....
        /*024c*/ 	.word	0x0000a650


	//   ....[45]....
        /*0250*/ 	.word	0x0000ad20


	//   ....[46]....
        /*0254*/ 	.word	0x0000b1b0


	//   ....[47]....
        /*0258*/ 	.word	0x0000bfc0


	//   ....[48]....
        /*025c*/ 	.word	0x0000cf20


	//   ....[49]....
        /*0260*/ 	.word	0x0000cf40


	//   ....[50]....
        /*0264*/ 	.word	0x0000cf90


	//   ....[51]....
        /*0268*/ 	.word	0x0000cfb0


	//   ....[52]....
        /*026c*/ 	.word	0x0000cff0


	//   ....[53]....
        /*0270*/ 	.word	0x0000d020


	//   ....[54]....
        /*0274*/ 	.word	0x0000d060


	//   ....[55]....
        /*0278*/ 	.word	0x0000d090


	//   ....[56]....
        /*027c*/ 	.word	0x0000d0d0


	//   ....[57]....
        /*0280*/ 	.word	0x0000d100


	//   ....[58]....
        /*0284*/ 	.word	0x0000d190


	//   ....[59]....
        /*0288*/ 	.word	0x0000d2b0


	//   ....[60]....
        /*028c*/ 	.word	0x0000d2d0


	//   ....[61]....
        /*0290*/ 	.word	0x0000d920


	//   ....[62]....
        /*0294*/ 	.word	0x0000d930


	//   ....[63]....
        /*0298*/ 	.word	0x0000d980


	//   ....[64]....
        /*029c*/ 	.word	0x0000d990


	//   ....[65]....
        /*02a0*/ 	.word	0x0000d9e0


	//   ....[66]....
        /*02a4*/ 	.word	0x0000d9f0


	//   ....[67]....
        /*02a8*/ 	.word	0x0000da40


	//   ....[68]....
        /*02ac*/ 	.word	0x0000da50


	//   ....[69]....
        /*02b0*/ 	.word	0x0000daa0


	//   ....[70]....
        /*02b4*/ 	.word	0x0000dab0


	//   ....[71]....
        /*02b8*/ 	.word	0x0000db40


	//   ....[72]....
        /*02bc*/ 	.word	0x0000dbb0


	//   ....[73]....
        /*02c0*/ 	.word	0x0000dc40


	//   ....[74]....
        /*02c4*/ 	.word	0x0000dc60


	//   ....[75]....
        /*02c8*/ 	.word	0x0000dc70


	//   ....[76]....
        /*02cc*/ 	.word	0x0000dc80


	//   ....[77]....
        /*02d0*/ 	.word	0x0000dc90


	//   ....[78]....
        /*02d4*/ 	.word	0x0000dca0


	//   ....[79]....
        /*02d8*/ 	.word	0x0000f570


	//----- nvinfo : EIATTR_REG_RECONFIG
	.align		4
.L_173:
        /*02dc*/ 	.byte	0x01, 0x54
	.zero		2


	//----- nvinfo : EIATTR_SYSCALL_OFFSETS
	.align		4
        /*02e0*/ 	.byte	0x04, 0x46
        /*02e2*/ 	.short	(.L_175 - .L_174)


	//   ....[0]....
.L_174:
        /*02e4*/ 	.word	0x000052d0


	//   ....[1]....
        /*02e8*/ 	.word	0x000053c0


	//----- nvinfo : EIATTR_MBARRIER_INSTR_OFFSETS
	.align		4
.L_175:
        /*02ec*/ 	.byte	0x04, 0x39
        /*02ee*/ 	.short	(.L_177 - .L_176)


	//   ....[0]....
.L_176:
        /*02f0*/ 	.word	0x00000c10
        /*02f4*/ 	.word	0x000000ff
        /*02f8*/ 	.word	0x00034400
        /*02fc*/ 	.short	0x0100
        /*02fe*/ 	.byte	0x0b
	.zero		1


	//   ....[1]....
        /*0300*/ 	.word	0x00000c20
        /*0304*/ 	.word	0x000000ff
        /*0308*/ 	.word	0x00034440
        /*030c*/ 	.short	0x0100
        /*030e*/ 	.byte	0x0b
	.zero		1


	//   ....[2]....
        /*0310*/ 	.word	0x00000c30
        /*0314*/ 	.word	0x000000ff
        /*0318*/ 	.word	0x00034408
        /*031c*/ 	.short	0x0100
        /*031e*/ 	.byte	0x0b
	.zero		1


	//   ....[3]....
        /*0320*/ 	.word	0x00000c40
        /*0324*/ 	.word	0x000000ff
        /*0328*/ 	.word	0x00034448
        /*032c*/ 	.short	0x0100
        /*032e*/ 	.byte	0x0b
	.zero		1


	//   ....[4]....
        /*0330*/ 	.word	0x00000c50
        /*0334*/ 	.word	0x000000ff
        /*0338*/ 	.word	0x00034410
        /*033c*/ 	.short	0x0100
        /*033e*/ 	.byte	0x0b
	.zero		1


	//   ....[5]....
        /*0340*/ 	.word	0x00000c60
        /*0344*/ 	.word	0x000000ff
        /*0348*/ 	.word	0x00034450
        /*034c*/ 	.short	0x0100
        /*034e*/ 	.byte	0x0b
	.zero		1


	//   ....[6]....
        /*0350*/ 	.word	0x00000c70
        /*0354*/ 	.word	0x000000ff
        /*0358*/ 	.word	0x00034418
        /*035c*/ 	.short	0x0100
        /*035e*/ 	.byte	0x0b
	.zero		1


	//   ....[7]....
        /*0360*/ 	.word	0x00000c80
        /*0364*/ 	.word	0x000000ff
        /*0368*/ 	.word	0x00034458
        /*036c*/ 	.short	0x0100
        /*036e*/ 	.byte	0x0b
	.zero		1


	//   ....[8]....
        /*0370*/ 	.word	0x00000c90
        /*0374*/ 	.word	0x000000ff
        /*0378*/ 	.word	0x00034420
        /*037c*/ 	.short	0x0100
        /*037e*/ 	.byte	0x0b
	.zero		1


	//   ....[9]....
        /*0380*/ 	.word	0x00000ca0
        /*0384*/ 	.word	0x000000ff
        /*0388*/ 	.word	0x00034460
        /*038c*/ 	.short	0x0100
        /*038e*/ 	.byte	0x0b
	.zero		1


	//   ....[10]....
        /*0390*/ 	.word	0x00000cb0
        /*0394*/ 	.word	0x000000ff
        /*0398*/ 	.word	0x00034428
        /*039c*/ 	.short	0x0100
        /*039e*/ 	.byte	0x0b
	.zero		1


	//   ....[11]....
        /*03a0*/ 	.word	0x00000cc0
        /*03a4*/ 	.word	0x000000ff
        /*03a8*/ 	.word	0x00034468
        /*03ac*/ 	.short	0x0100
        /*03ae*/ 	.byte	0x0b
	.zero		1


	//   ....[12]....
        /*03b0*/ 	.word	0x00000cd0
        /*03b4*/ 	.word	0x000000ff
        /*03b8*/ 	.word	0x00034430
        /*03bc*/ 	.short	0x0100
        /*03be*/ 	.byte	0x0b
	.zero		1


	//   ....[13]....
        /*03c0*/ 	.word	0x00000ce0
        /*03c4*/ 	.word	0x000000ff
        /*03c8*/ 	.word	0x00034470
        /*03cc*/ 	.short	0x0100
        /*03ce*/ 	.byte	0x0b
	.zero		1


	//   ....[14]....
        /*03d0*/ 	.word	0x00000cf0
        /*03d4*/ 	.word	0x000000ff
        /*03d8*/ 	.word	0x00034438
        /*03dc*/ 	.short	0x0100
        /*03de*/ 	.byte	0x0b
	.zero		1


	//   ....[15]....
        /*03e0*/ 	.word	0x00000d00
        /*03e4*/ 	.word	0x000000ff
        /*03e8*/ 	.word	0x00034478
        /*03ec*/ 	.short	0x0100
        /*03ee*/ 	.byte	0x0b
	.zero		1


	//   ....[16]....
        /*03f0*/ 	.word	0x00000ea0
        /*03f4*/ 	.word	0x000000ff
        /*03f8*/ 	.word	0x00034480
        /*03fc*/ 	.short	0x0100
        /*03fe*/ 	.byte	0x0b
	.zero		1


	//   ....[17]....
        /*0400*/ 	.word	0x00000eb0
        /*0404*/ 	.word	0x000000ff
        /*0408*/ 	.word	0x000344b0
        /*040c*/ 	.short	0x0100
        /*040e*/ 	.byte	0x0b
	.zero		1


	//   ....[18]....
        /*0410*/ 	.word	0x00000ec0
        /*0414*/ 	.word	0x000000ff
        /*0418*/ 	.word	0x00034488
        /*041c*/ 	.short	0x0100
        /*041e*/ 	.byte	0x0b
	.zero		1


	//   ....[19]....
        /*0420*/ 	.word	0x00000ed0
        /*0424*/ 	.word	0x000000ff
        /*0428*/ 	.word	0x000344b8
        /*042c*/ 	.short	0x0100
        /*042e*/ 	.byte	0x0b
	.zero		1


	//   ....[20]....
        /*0430*/ 	.word	0x00000ee0
        /*0434*/ 	.word	0x000000ff
        /*0438*/ 	.word	0x00034490
        /*043c*/ 	.short	0x0100
        /*043e*/ 	.byte	0x0b
	.zero		1


	//   ....[21]....
        /*0440*/ 	.word	0x00000ef0
        /*0444*/ 	.word	0x000000ff
        /*0448*/ 	.word	0x000344c0
        /*044c*/ 	.short	0x0100
        /*044e*/ 	.byte	0x0b
	.zero		1


	//   ....[22]....
        /*0450*/ 	.word	0x00000f00
        /*0454*/ 	.word	0x000000ff
        /*0458*/ 	.word	0x00034498
        /*045c*/ 	.short	0x0100
        /*045e*/ 	.byte	0x0b
	.zero		1


	//   ....[23]....
        /*0460*/ 	.word	0x00000f10
        /*0464*/ 	.word	0x000000ff
        /*0468*/ 	.word	0x000344c8
        /*046c*/ 	.short	0x0100
        /*046e*/ 	.byte	0x0b
	.zero		1


	//   ....[24]....
        /*0470*/ 	.word	0x00000f20
        /*0474*/ 	.word	0x000000ff
        /*0478*/ 	.word	0x000344a0
        /*047c*/ 	.short	0x0100
        /*047e*/ 	.byte	0x0b
	.zero		1


	//   ....[25]....
        /*0480*/ 	.word	0x00000f30
        /*0484*/ 	.word	0x000000ff
        /*0488*/ 	.word	0x000344d0
        /*048c*/ 	.short	0x0100
        /*048e*/ 	.byte	0x0b
	.zero		1


	//   ....[26]....
        /*0490*/ 	.word	0x00000f40
        /*0494*/ 	.word	0x000000ff
        /*0498*/ 	.word	0x000344a8
        /*049c*/ 	.short	0x0100
        /*049e*/ 	.byte	0x0b
	.zero		1


	//   ....[27]....
        /*04a0*/ 	.word	0x00000f50
        /*04a4*/ 	.word	0x000000ff
        /*04a8*/ 	.word	0x000344d8
        /*04ac*/ 	.short	0x0100
        /*04ae*/ 	.byte	0x0b
	.zero		1


	//   ....[28]....
        /*04b0*/ 	.word	0x00001140
        /*04b4*/ 	.word	0x000000ff
        /*04b8*/ 	.word	0x000344e0
        /*04bc*/ 	.short	0x0100
        /*04be*/ 	.byte	0x06
	.zero		1


	//   ....[29]....
        /*04c0*/ 	.word	0x00001150
        /*04c4*/ 	.word	0x000000ff
        /*04c8*/ 	.word	0x00034500
        /*04cc*/ 	.short	0x0100
        /*04ce*/ 	.byte	0x06
	.zero		1


	//   ....[30]....
        /*04d0*/ 	.word	0x00001160
        /*04d4*/ 	.word	0x000000ff
        /*04d8*/ 	.word	0x000344e8
        /*04dc*/ 	.short	0x0100
        /*04de*/ 	.byte	0x06
	.zero		1


	//   ....[31]....
        /*04e0*/ 	.word	0x00001170
        /*04e4*/ 	.word	0x000000ff
        /*04e8*/ 	.word	0x00034508
        /*04ec*/ 	.short	0x0100
        /*04ee*/ 	.byte	0x06
	.zero		1


	//   ....[32]....
        /*04f0*/ 	.word	0x00001180
        /*04f4*/ 	.word	0x000000ff
        /*04f8*/ 	.word	0x000344f0
        /*04fc*/ 	.short	0x0100
        /*04fe*/ 	.byte	0x06
	.zero		1


	//   ....[33]....
        /*0500*/ 	.word	0x00001190
        /*0504*/ 	.word	0x000000ff
        /*0508*/ 	.word	0x00034510
        /*050c*/ 	.short	0x0100
        /*050e*/ 	.byte	0x06
	.zero		1


	//   ....[34]....
        /*0510*/ 	.word	0x000011a0
        /*0514*/ 	.word	0x000000ff
        /*0518*/ 	.word	0x000344f8
        /*051c*/ 	.short	0x0100
        /*051e*/ 	.byte	0x06
	.zero		1


	//   ....[35]....
        /*0520*/ 	.word	0x000011b0
        /*0524*/ 	.word	0x000000ff
        /*0528*/ 	.word	0x00034518
        /*052c*/ 	.short	0x0100
        /*052e*/ 	.byte	0x06
	.zero		1


	//   ....[36]....
        /*0530*/ 	.word	0x00001580
        /*0534*/ 	.word	0x000000ff
        /*0538*/ 	.word	0x00034520
        /*053c*/ 	.short	0x0100
        /*053e*/ 	.byte	0x06
	.zero		1


	//   ....[37]....
        /*0540*/ 	.word	0x000015b0
        /*0544*/ 	.word	0x000000ff
        /*0548*/ 	.word	0x00034528
        /*054c*/ 	.short	0x0100
        /*054e*/ 	.byte	0x06
	.zero		1


	//   ....[38]....
        /*0550*/ 	.word	0x00001600
        /*0554*/ 	.word	0x000000ff
        /*0558*/ 	.word	0x00034530
        /*055c*/ 	.short	0x0100
        /*055e*/ 	.byte	0x0b
	.zero		1


	//   ....[39]....
        /*0560*/ 	.word	0x00001620
        /*0564*/ 	.word	0x000000ff
        /*0568*/ 	.word	0x00034538
        /*056c*/ 	.short	0x0100
        /*056e*/ 	.byte	0x0b
	.zero		1


	//   ....[40]....
        /*0570*/ 	.word	0x00001690
        /*0574*/ 	.word	0x000000ff
        /*0578*/ 	.word	0x00034540
        /*057c*/ 	.short	0x0100
        /*057e*/ 	.byte	0x0b
	.zero		1


	//   ....[41]....
        /*0580*/ 	.word	0x000016a0
        /*0584*/ 	.word	0x000000ff
        /*0588*/ 	.word	0x00034548
        /*058c*/ 	.short	0x0100
        /*058e*/ 	.byte	0x0b
	.zero		1


	//   ....[42]....
        /*0590*/ 	.word	0x000031c0
        /*0594*/ 	.word	0x000000ff
        /*0598*/ 	.word	0x00034400
        /*059c*/ 	.short	0x010a
        /*059e*/ 	.byte	0x0b
	.zero		1


	//   ....[43]....
        /*05a0*/ 	.word	0x000032d0
        /*05a4*/ 	.word	0x000000ff
        /*05a8*/ 	.word	0x00000000
        /*05ac*/ 	.short	0x0101
        /*05ae*/ 	.byte	0x0b
	.zero		1


	//   ....[44]....
        /*05b0*/ 	.word	0x00003ef0
        /*05b4*/ 	.word	0x0000000a
        /*05b8*/ 	.word	0x00000000
        /*05bc*/ 	.short	0x010a
        /*05be*/ 	.byte	0x30
	.zero		1


	//   ....[45]....
        /*05c0*/ 	.word	0x00004420
        /*05c4*/ 	.word	0x000000ff
        /*05c8*/ 	.word	0x00034480
        /*05cc*/ 	.short	0x010a
        /*05ce*/ 	.byte	0x04
	.zero		1


	//   ....[46]....
        /*05d0*/ 	.word	0x00004460
        /*05d4*/ 	.word	0x000000ff
        /*05d8*/ 	.word	0x00034480
        /*05dc*/ 	.short	0x010a
        /*05de*/ 	.byte	0x04
	.zero		1


	//   ....[47]....
        /*05e0*/ 	.word	0x00004940
        /*05e4*/ 	.word	0x000000ff
        /*05e8*/ 	.word	0x00034480
        /*05ec*/ 	.short	0x010a
        /*05ee*/ 	.byte	0x04
	.zero		1


	//   ....[48]....
        /*05f0*/ 	.word	0x00004980
        /*05f4*/ 	.word	0x000000ff
        /*05f8*/ 	.word	0x00034480
        /*05fc*/ 	.short	0x010a
        /*05fe*/ 	.byte	0x04
	.zero		1


	//   ....[49]....
        /*0600*/ 	.word	0x00004db0
        /*0604*/ 	.word	0x00000005
        /*0608*/ 	.word	0x00000000
        /*060c*/ 	.short	0x0101
        /*060e*/ 	.byte	0x3f
	.zero		1


	//   ....[50]....
        /*0610*/ 	.word	0x00004ec0
        /*0614*/ 	.word	0x00000003
        /*0618*/ 	.word	0x00000000
        /*061c*/ 	.short	0x0101
        /*061e*/ 	.byte	0x33
	.zero		1


	//   ....[51]....
        /*0620*/ 	.word	0x00004fb0
        /*0624*/ 	.word	0x00000003
        /*0628*/ 	.word	0x00000000
        /*062c*/ 	.short	0x0101
        /*062e*/ 	.byte	0x3f
	.zero		1


	//   ....[52]....
        /*0630*/ 	.word	0x00005010
        /*0634*/ 	.word	0x0000000a
        /*0638*/ 	.word	0x00000010
        /*063c*/ 	.short	0x010a
        /*063e*/ 	.byte	0x30
	.zero		1


	//   ....[53]....
        /*0640*/ 	.word	0x00005770
        /*0644*/ 	.word	0x000000ff
        /*0648*/ 	.word	0x000344e0
        /*064c*/ 	.short	0x010a
        /*064e*/ 	.byte	0x32
	.zero		1


	//   ....[54]....
        /*0650*/ 	.word	0x00005d30
        /*0654*/ 	.word	0x000000ff
        /*0658*/ 	.word	0x000344e8
        /*065c*/ 	.short	0x010a
        /*065e*/ 	.byte	0x32
	.zero		1


	//   ....[55]....
        /*0660*/ 	.word	0x00006280
        /*0664*/ 	.word	0x000000ff
        /*0668*/ 	.word	0x00000000
        /*066c*/ 	.short	0x0101
        /*066e*/ 	.byte	0x08
	.zero		1


	//   ....[56]....
        /*0670*/ 	.word	0x000062b0
        /*0674*/ 	.word	0x000000ff
        /*0678*/ 	.word	0x000344f0
        /*067c*/ 	.short	0x010a
        /*067e*/ 	.byte	0x32
	.zero		1


	//   ....[57]....
        /*0680*/ 	.word	0x00006800
        /*0684*/ 	.word	0x000000ff
        /*0688*/ 	.word	0x00000000
        /*068c*/ 	.short	0x0101
        /*068e*/ 	.byte	0x09
	.zero		1


	//   ....[58]....
        /*0690*/ 	.word	0x00006830
        /*0694*/ 	.word	0x000000ff
        /*0698*/ 	.word	0x000344f8
        /*069c*/ 	.short	0x010a
        /*069e*/ 	.byte	0x32
	.zero		1


	//   ....[59]....
        /*06a0*/ 	.word	0x00006d80
        /*06a4*/ 	.word	0x000000ff
        /*06a8*/ 	.word	0x00000000
        /*06ac*/ 	.short	0x0101
        /*06ae*/ 	.byte	0x0a
	.zero		1


	//   ....[60]....
        /*06b0*/ 	.word	0x00006dd0
        /*06b4*/ 	.word	0x000000ff
        /*06b8*/ 	.word	0x000344e0
        /*06bc*/ 	.short	0x010a
        /*06be*/ 	.byte	0x32
	.zero		1


	//   ....[61]....
        /*06c0*/ 	.word	0x00007320
        /*06c4*/ 	.word	0x000000ff
        /*06c8*/ 	.word	0x00000000
        /*06cc*/ 	.short	0x0101
        /*06ce*/ 	.byte	0x07
	.zero		1


	//   ....[62]....
        /*06d0*/ 	.word	0x00007350
        /*06d4*/ 	.word	0x000000ff
        /*06d8*/ 	.word	0x000344e8
        /*06dc*/ 	.short	0x010a
        /*06de*/ 	.byte	0x32
	.zero		1


	//   ....[63]....
        /*06e0*/ 	.word	0x00007880
        /*06e4*/ 	.word	0x000000ff
        /*06e8*/ 	.word	0x00000000
        /*06ec*/ 	.short	0x0101
        /*06ee*/ 	.byte	0x08
	.zero		1


	//   ....[64]....
        /*06f0*/ 	.word	0x000078b0
        /*06f4*/ 	.word	0x000000ff
        /*06f8*/ 	.word	0x000344f0
        /*06fc*/ 	.short	0x010a
        /*06fe*/ 	.byte	0x32
	.zero		1


	//   ....[65]....
        /*0700*/ 	.word	0x00007de0
        /*0704*/ 	.word	0x000000ff
        /*0708*/ 	.word	0x00000000
        /*070c*/ 	.short	0x0101
        /*070e*/ 	.byte	0x09
	.zero		1


	//   ....[66]....
        /*0710*/ 	.word	0x00007e10
        /*0714*/ 	.word	0x000000ff
        /*0718*/ 	.word	0x000344f8
        /*071c*/ 	.short	0x010a
        /*071e*/ 	.byte	0x32
	.zero		1


	//   ....[67]....
        /*0720*/ 	.word	0x00008350
        /*0724*/ 	.word	0x000000ff
        /*0728*/ 	.word	0x00000000
        /*072c*/ 	.short	0x0101
        /*072e*/ 	.byte	0x0a
	.zero		1


	//   ....[68]....
        /*0730*/ 	.word	0x000083d0
        /*0734*/ 	.word	0x000000ff
        /*0738*/ 	.word	0x00034400
        /*073c*/ 	.short	0x010a
        /*073e*/ 	.byte	0x04
	.zero		1


	//   ....[69]....
        /*0740*/ 	.word	0x000084f0
        /*0744*/ 	.word	0x000000ff
        /*0748*/ 	.word	0x00000000
        /*074c*/ 	.short	0x0101
        /*074e*/ 	.byte	0x04
	.zero		1


	//   ....[70]....
        /*0750*/ 	.word	0x000086a0
        /*0754*/ 	.word	0x000000ff
        /*0758*/ 	.word	0x00034400
        /*075c*/ 	.short	0x010a
        /*075e*/ 	.byte	0x04
	.zero		1


	//   ....[71]....
        /*0760*/ 	.word	0x000087b0
        /*0764*/ 	.word	0x000000ff
        /*0768*/ 	.word	0x00000000
        /*076c*/ 	.short	0x0101
        /*076e*/ 	.byte	0x04
	.zero		1


	//   ....[72]....
        /*0770*/ 	.word	0x00008c70
        /*0774*/ 	.word	0x000000ff
        /*0778*/ 	.word	0x00000000
        /*077c*/ 	.short	0x0101
        /*077e*/ 	.byte	0x07
	.zero		1


	//   ....[73]....
        /*0780*/ 	.word	0x00008c90
        /*0784*/ 	.word	0x00000000
        /*0788*/ 	.word	0x00000000
        /*078c*/ 	.short	0x0101
        /*078e*/ 	.byte	0x33
	.zero		1


	//   ....[74]....
        /*0790*/ 	.word	0x00009420
        /*0794*/ 	.word	0x000000ff
        /*0798*/ 	.word	0x00034528
        /*079c*/ 	.short	0x010a
        /*079e*/ 	.byte	0x06
	.zero		1


	//   ....[75]....
        /*07a0*/ 	.word	0x00009540
        /*07a4*/ 	.word	0x000000ff
        /*07a8*/ 	.word	0x00034400
        /*07ac*/ 	.short	0x010a
        /*07ae*/ 	.byte	0x07
	.zero		1


	//   ....[76]....
        /*07b0*/ 	.word	0x00009660
        /*07b4*/ 	.word	0x000000ff
        /*07b8*/ 	.word	0x00000000
        /*07bc*/ 	.short	0x0101
        /*07be*/ 	.byte	0x07
	.zero		1


	//   ....[77]....
        /*07c0*/ 	.word	0x00009850
        /*07c4*/ 	.word	0x000000ff
        /*07c8*/ 	.word	0x00034500
        /*07cc*/ 	.short	0x010a
        /*07ce*/ 	.byte	0x06
	.zero		1


	//   ....[78]....
        /*07d0*/ 	.word	0x00009910
        /*07d4*/ 	.word	0x000000ff
        /*07d8*/ 	.word	0x000344e0
        /*07dc*/ 	.short	0x010b
        /*07de*/ 	.byte	0x06
	.zero		1


	//   ....[79]....
        /*07e0*/ 	.word	0x00009970
        /*07e4*/ 	.word	0x000000ff
        /*07e8*/ 	.word	0x00000000
        /*07ec*/ 	.short	0x0101
        /*07ee*/ 	.byte	0x07
	.zero		1


	//   ....[80]....
        /*07f0*/ 	.word	0x000099a0
        /*07f4*/ 	.word	0x000000ff
        /*07f8*/ 	.word	0x00034508
        /*07fc*/ 	.short	0x010a
        /*07fe*/ 	.byte	0x06
	.zero		1


	//   ....[81]....
        /*0800*/ 	.word	0x00009a80
        /*0804*/ 	.word	0x000000ff
        /*0808*/ 	.word	0x000344e8
        /*080c*/ 	.short	0x010b
        /*080e*/ 	.byte	0x06
	.zero		1


	//   ....[82]....
        /*0810*/ 	.word	0x00009af0
        /*0814*/ 	.word	0x000000ff
        /*0818*/ 	.word	0x00000000
        /*081c*/ 	.short	0x0101
        /*081e*/ 	.byte	0x10
	.zero		1


	//   ....[83]....
        /*0820*/ 	.word	0x00009b20
        /*0824*/ 	.word	0x000000ff
        /*0828*/ 	.word	0x00034510
        /*082c*/ 	.short	0x010a
        /*082e*/ 	.byte	0x06
	.zero		1


	//   ....[84]....
        /*0830*/ 	.word	0x00009bf0
        /*0834*/ 	.word	0x000000ff
        /*0838*/ 	.word	0x000344f0
        /*083c*/ 	.short	0x010b
        /*083e*/ 	.byte	0x06
	.zero		1


	//   ....[85]....
        /*0840*/ 	.word	0x00009c50
        /*0844*/ 	.word	0x000000ff
        /*0848*/ 	.word	0x00000000
        /*084c*/ 	.short	0x0101
        /*084e*/ 	.byte	0x21
	.zero		1


	//   ....[86]....
        /*0850*/ 	.word	0x00009c80
        /*0854*/ 	.word	0x000000ff
        /*0858*/ 	.word	0x00034518
        /*085c*/ 	.short	0x010a
        /*085e*/ 	.byte	0x06
	.zero		1


	//   ....[87]....
        /*0860*/ 	.word	0x00009d50
        /*0864*/ 	.word	0x000000ff
        /*0868*/ 	.word	0x000344f8
        /*086c*/ 	.short	0x010b
        /*086e*/ 	.byte	0x06
	.zero		1


	//   ....[88]....
        /*0870*/ 	.word	0x00009dc0
        /*0874*/ 	.word	0x000000ff
        /*0878*/ 	.word	0x00000000
        /*087c*/ 	.short	0x0101
        /*087e*/ 	.byte	0x22
	.zero		1


	//   ....[89]....
        /*0880*/ 	.word	0x00009e00
        /*0884*/ 	.word	0x000000ff
        /*0888*/ 	.word	0x00034500
        /*088c*/ 	.short	0x010a
        /*088e*/ 	.byte	0x06
	.zero		1


	//   ....[90]....
        /*0890*/ 	.word	0x00009ec0
        /*0894*/ 	.word	0x000000ff
        /*0898*/ 	.word	0x000344e0
        /*089c*/ 	.short	0x010b
        /*089e*/ 	.byte	0x06
	.zero		1


	//   ....[91]....
        /*08a0*/ 	.word	0x00009f00
        /*08a4*/ 	.word	0x000000ff
        /*08a8*/ 	.word	0x00000000
        /*08ac*/ 	.short	0x0101
        /*08ae*/ 	.byte	0x07
	.zero		1


	//   ....[92]....
        /*08b0*/ 	.word	0x00009f30
        /*08b4*/ 	.word	0x000000ff
        /*08b8*/ 	.word	0x00034508
        /*08bc*/ 	.short	0x010a
        /*08be*/ 	.byte	0x06
	.zero		1


	//   ....[93]....
        /*08c0*/ 	.word	0x0000a000
        /*08c4*/ 	.word	0x000000ff
        /*08c8*/ 	.word	0x000344e8
        /*08cc*/ 	.short	0x010b
        /*08ce*/ 	.byte	0x06
	.zero		1


	//   ....[94]....
        /*08d0*/ 	.word	0x0000a040
        /*08d4*/ 	.word	0x000000ff
        /*08d8*/ 	.word	0x00000000
        /*08dc*/ 	.short	0x0101
        /*08de*/ 	.byte	0x10
	.zero		1


	//   ....[95]....
        /*08e0*/ 	.word	0x0000a080
        /*08e4*/ 	.word	0x000000ff
        /*08e8*/ 	.word	0x00034510
        /*08ec*/ 	.short	0x010a
        /*08ee*/ 	.byte	0x06
	.zero		1


	//   ....[96]....
        /*08f0*/ 	.word	0x0000a130
        /*08f4*/ 	.word	0x000000ff
        /*08f8*/ 	.word	0x000344f0
        /*08fc*/ 	.short	0x010b
        /*08fe*/ 	.byte	0x06
	.zero		1


	//   ....[97]....
        /*0900*/ 	.word	0x0000a170
        /*0904*/ 	.word	0x000000ff
        /*0908*/ 	.word	0x00000000
        /*090c*/ 	.short	0x0101
        /*090e*/ 	.byte	0x21
	.zero		1


	//   ....[98]....
        /*0910*/ 	.word	0x0000a1a0
        /*0914*/ 	.word	0x000000ff
        /*0918*/ 	.word	0x00034518
        /*091c*/ 	.short	0x010a
        /*091e*/ 	.byte	0x06
	.zero		1


	//   ....[99]....
        /*0920*/ 	.word	0x0000a270
        /*0924*/ 	.word	0x000000ff
        /*0928*/ 	.word	0x000344f8
        /*092c*/ 	.short	0x010b
        /*092e*/ 	.byte	0x06
	.zero		1


	//   ....[100]....
        /*0930*/ 	.word	0x0000a2c0
        /*0934*/ 	.word	0x000000ff
        /*0938*/ 	.word	0x00000000
        /*093c*/ 	.short	0x0101
        /*093e*/ 	.byte	0x22
	.zero		1


	//   ....[101]....
        /*0940*/ 	.word	0x0000a810
        /*0944*/ 	.word	0x000000ff
        /*0948*/ 	.word	0x00034500
        /*094c*/ 	.short	0x010a
        /*094e*/ 	.byte	0x06
	.zero		1


	//   ....[102]....
        /*0950*/ 	.word	0x0000a850
        /*0954*/ 	.word	0x000000ff
        /*0958*/ 	.word	0x00034508
        /*095c*/ 	.short	0x010a
        /*095e*/ 	.byte	0x06
	.zero		1


	//   ....[103]....
        /*0960*/ 	.word	0x0000a890
        /*0964*/ 	.word	0x000000ff
        /*0968*/ 	.word	0x00034510
        /*096c*/ 	.short	0x010a
        /*096e*/ 	.byte	0x06
	.zero		1


	//   ....[104]....
        /*0970*/ 	.word	0x0000a900
        /*0974*/ 	.word	0x00000003
        /*0978*/ 	.word	0x00034518
        /*097c*/ 	.short	0x010a
        /*097e*/ 	.byte	0x3f
	.zero		1


	//   ....[105]....
        /*0980*/ 	.word	0x0000b5b0
        /*0984*/ 	.word	0x0000000a
        /*0988*/ 	.word	0x000344b0
        /*098c*/ 	.short	0x010a
        /*098e*/ 	.byte	0x3f
	.zero		1


	//   ....[106]....
        /*0990*/ 	.word	0x0000b870
        /*0994*/ 	.word	0x000000ff
        /*0998*/ 	.word	0x00034528
        /*099c*/ 	.short	0x0101
        /*099e*/ 	.byte	0x11
	.zero		1


	//   ....[107]....
        /*09a0*/ 	.word	0x0000b930
        /*09a4*/ 	.word	0x00000008
        /*09a8*/ 	.word	0x00034400
        /*09ac*/ 	.short	0x010a
        /*09ae*/ 	.byte	0x3f
	.zero		1


	//   ....[108]....
        /*09b0*/ 	.word	0x0000ba70
        /*09b4*/ 	.word	0x00000004
        /*09b8*/ 	.word	0x00000000
        /*09bc*/ 	.short	0x0101
        /*09be*/ 	.byte	0x3f
	.zero		1


	//   ....[109]....
        /*09c0*/ 	.word	0x0000c250
        /*09c4*/ 	.word	0x00000007
        /*09c8*/ 	.word	0x00000000
        /*09cc*/ 	.short	0x010a
        /*09ce*/ 	.byte	0x3f
	.zero		1


	//   ....[110]....
        /*09d0*/ 	.word	0x0000c2d0
        /*09d4*/ 	.word	0x00000006
        /*09d8*/ 	.word	0x00000000
        /*09dc*/ 	.short	0x010a
        /*09de*/ 	.byte	0x3f
	.zero		1


	//   ....[111]....
        /*09e0*/ 	.word	0x0000c360
        /*09e4*/ 	.word	0x00000007
        /*09e8*/ 	.word	0x00000000
        /*09ec*/ 	.short	0x010a
        /*09ee*/ 	.byte	0x3f
	.zero		1


	//   ....[112]....
        /*09f0*/ 	.word	0x0000c3f0
        /*09f4*/ 	.word	0x00000006
        /*09f8*/ 	.word	0x00000000
        /*09fc*/ 	.short	0x010a
        /*09fe*/ 	.byte	0x3f
	.zero		1


	//   ....[113]....
        /*0a00*/ 	.word	0x0000c480
        /*0a04*/ 	.word	0x00000007
        /*0a08*/ 	.word	0x00000000
        /*0a0c*/ 	.short	0x010a
        /*0a0e*/ 	.byte	0x3f
	.zero		1


	//   ....[114]....
        /*0a10*/ 	.word	0x0000c510
        /*0a14*/ 	.word	0x00000005
        /*0a18*/ 	.word	0x00000000
        /*0a1c*/ 	.short	0x010a
        /*0a1e*/ 	.byte	0x3f
	.zero		1


	//   ....[115]....
        /*0a20*/ 	.word	0x0000e190
        /*0a24*/ 	.word	0x00000011
        /*0a28*/ 	.word	0x00034440
        /*0a2c*/ 	.short	0x010a
        /*0a2e*/ 	.byte	0x3f
	.zero		1


	//   ....[116]....
        /*0a30*/ 	.word	0x0000e2b0
        /*0a34*/ 	.word	0x00000011
        /*0a38*/ 	.word	0x00034400
        /*0a3c*/ 	.short	0x0101
        /*0a3e*/ 	.byte	0x3f
	.zero		1


	//   ....[117]....
        /*0a40*/ 	.word	0x0000e380
        /*0a44*/ 	.word	0x00000005
        /*0a48*/ 	.word	0x00034440
        /*0a4c*/ 	.short	0x010a
        /*0a4e*/ 	.byte	0x3f
	.zero		1


	//   ....[118]....
        /*0a50*/ 	.word	0x0000e430
        /*0a54*/ 	.word	0x00000007
        /*0a58*/ 	.word	0x00034440
        /*0a5c*/ 	.short	0x010a
        /*0a5e*/ 	.byte	0x3f
	.zero		1


	//   ....[119]....
        /*0a60*/ 	.word	0x0000e4e0
        /*0a64*/ 	.word	0x00000007
        /*0a68*/ 	.word	0x00034440
        /*0a6c*/ 	.short	0x010a
        /*0a6e*/ 	.byte	0x3f
	.zero		1


	//   ....[120]....
        /*0a70*/ 	.word	0x0000e590
        /*0a74*/ 	.word	0x00000007
        /*0a78*/ 	.word	0x00034440
        /*0a7c*/ 	.short	0x010a
        /*0a7e*/ 	.byte	0x3f
	.zero		1


	//   ....[121]....
        /*0a80*/ 	.word	0x0000e640
        /*0a84*/ 	.word	0x00000007
        /*0a88*/ 	.word	0x00034440
        /*0a8c*/ 	.short	0x010a
        /*0a8e*/ 	.byte	0x3f
	.zero		1


	//   ....[122]....
        /*0a90*/ 	.word	0x0000e6f0
        /*0a94*/ 	.word	0x00000007
        /*0a98*/ 	.word	0x00034440
        /*0a9c*/ 	.short	0x010a
        /*0a9e*/ 	.byte	0x3f
	.zero		1


	//   ....[123]....
        /*0aa0*/ 	.word	0x0000e7a0
        /*0aa4*/ 	.word	0x00000007
        /*0aa8*/ 	.word	0x00034440
        /*0aac*/ 	.short	0x010a
        /*0aae*/ 	.byte	0x3f
	.zero		1


	//   ....[124]....
        /*0ab0*/ 	.word	0x0000e850
        /*0ab4*/ 	.word	0x00000003
        /*0ab8*/ 	.word	0x00034440
        /*0abc*/ 	.short	0x010a
        /*0abe*/ 	.byte	0x3f
	.zero		1


	//   ....[125]....
        /*0ac0*/ 	.word	0x0000e8b0
        /*0ac4*/ 	.word	0x00000003
        /*0ac8*/ 	.word	0x00034400
        /*0acc*/ 	.short	0x010a
        /*0ace*/ 	.byte	0x3f
	.zero		1


	//   ....[126]....
        /*0ad0*/ 	.word	0x0000e920
        /*0ad4*/ 	.word	0x00000004
        /*0ad8*/ 	.word	0x00000000
        /*0adc*/ 	.short	0x010a
        /*0ade*/ 	.byte	0x3f
	.zero		1


	//   ....[127]....
        /*0ae0*/ 	.word	0x0000e980
        /*0ae4*/ 	.word	0x00000004
        /*0ae8*/ 	.word	0x00034480
        /*0aec*/ 	.short	0x010a
        /*0aee*/ 	.byte	0x3f
	.zero		1


	//   ....[128]....
        /*0af0*/ 	.word	0x0000e9e0
        /*0af4*/ 	.word	0x0000000c
        /*0af8*/ 	.word	0x00034480
        /*0afc*/ 	.short	0x010a
        /*0afe*/ 	.byte	0x3f
	.zero		1


	//   ....[129]....
        /*0b00*/ 	.word	0x0000ea50
        /*0b04*/ 	.word	0x00000004
        /*0b08*/ 	.word	0x00000010
        /*0b0c*/ 	.short	0x010a
        /*0b0e*/ 	.byte	0x3f
	.zero		1


	//   ....[130]....
        /*0b10*/ 	.word	0x0000eb10
        /*0b14*/ 	.word	0x00000005
        /*0b18*/ 	.word	0x000344e0
        /*0b1c*/ 	.short	0x010a
        /*0b1e*/ 	.byte	0x3f
	.zero		1


	//   ....[131]....
        /*0b20*/ 	.word	0x0000eb70
        /*0b24*/ 	.word	0x0000000d
        /*0b28*/ 	.word	0x000344e8
        /*0b2c*/ 	.short	0x010a
        /*0b2e*/ 	.byte	0x3f
	.zero		1


	//   ....[132]....
        /*0b30*/ 	.word	0x0000ebd0
        /*0b34*/ 	.word	0x0000000d
        /*0b38*/ 	.word	0x000344f0
        /*0b3c*/ 	.short	0x010a
        /*0b3e*/ 	.byte	0x3f
	.zero		1


	//   ....[133]....
        /*0b40*/ 	.word	0x0000ec30
        /*0b44*/ 	.word	0x0000000d
        /*0b48*/ 	.word	0x000344f8
        /*0b4c*/ 	.short	0x010a
        /*0b4e*/ 	.byte	0x3f
	.zero		1


	//   ....[134]....
        /*0b50*/ 	.word	0x0000ec90
        /*0b54*/ 	.word	0x0000000d
        /*0b58*/ 	.word	0x000344e0
        /*0b5c*/ 	.short	0x010a
        /*0b5e*/ 	.byte	0x3f
	.zero		1


	//   ....[135]....
        /*0b60*/ 	.word	0x0000ecf0
        /*0b64*/ 	.word	0x0000000d
        /*0b68*/ 	.word	0x000344e8
        /*0b6c*/ 	.short	0x010a
        /*0b6e*/ 	.byte	0x3f
	.zero		1


	//   ....[136]....
        /*0b70*/ 	.word	0x0000ed50
        /*0b74*/ 	.word	0x0000000d
        /*0b78*/ 	.word	0x000344f0
        /*0b7c*/ 	.short	0x010a
        /*0b7e*/ 	.byte	0x3f
	.zero		1


	//   ....[137]....
        /*0b80*/ 	.word	0x0000edb0
        /*0b84*/ 	.word	0x0000000d
        /*0b88*/ 	.word	0x000344f8
        /*0b8c*/ 	.short	0x010a
        /*0b8e*/ 	.byte	0x3f
	.zero		1


	//   ....[138]....
        /*0b90*/ 	.word	0x0000ee10
        /*0b94*/ 	.word	0x00000003
        /*0b98*/ 	.word	0x00034400
        /*0b9c*/ 	.short	0x010a
        /*0b9e*/ 	.byte	0x3f
	.zero		1


	//   ....[139]....
        /*0ba0*/ 	.word	0x0000ee70
        /*0ba4*/ 	.word	0x00000004
        /*0ba8*/ 	.word	0x00034400
        /*0bac*/ 	.short	0x010a
        /*0bae*/ 	.byte	0x3f
	.zero		1


	//   ....[140]....
        /*0bb0*/ 	.word	0x0000eed0
        /*0bb4*/ 	.word	0x00000003
        /*0bb8*/ 	.word	0x00034528
        /*0bbc*/ 	.short	0x010a
        /*0bbe*/ 	.byte	0x3f
	.zero		1


	//   ....[141]....
        /*0bc0*/ 	.word	0x0000ef30
        /*0bc4*/ 	.word	0x00000006
        /*0bc8*/ 	.word	0x00034400
        /*0bcc*/ 	.short	0x010a
        /*0bce*/ 	.byte	0x3f
	.zero		1


	//   ....[142]....
        /*0bd0*/ 	.word	0x0000ef90
        /*0bd4*/ 	.word	0x00000004
        /*0bd8*/ 	.word	0x00034500
        /*0bdc*/ 	.short	0x010a
        /*0bde*/ 	.byte	0x3f
	.zero		1


	//   ....[143]....
        /*0be0*/ 	.word	0x0000eff0
        /*0be4*/ 	.word	0x00000004
        /*0be8*/ 	.word	0x00034508
        /*0bec*/ 	.short	0x010a
        /*0bee*/ 	.byte	0x3f
	.zero		1


	//   ....[144]....
        /*0bf0*/ 	.word	0x0000f050
        /*0bf4*/ 	.word	0x00000004
        /*0bf8*/ 	.word	0x00034510
        /*0bfc*/ 	.short	0x010a
        /*0bfe*/ 	.byte	0x3f
	.zero		1


	//   ....[145]....
        /*0c00*/ 	.word	0x0000f0b0
        /*0c04*/ 	.word	0x00000004
        /*0c08*/ 	.word	0x00034518
        /*0c0c*/ 	.short	0x010a
        /*0c0e*/ 	.byte	0x3f
	.zero		1


	//   ....[146]....
        /*0c10*/ 	.word	0x0000f110
        /*0c14*/ 	.word	0x00000005
        /*0c18*/ 	.word	0x00034500
        /*0c1c*/ 	.short	0x010a
        /*0c1e*/ 	.byte	0x3f
	.zero		1


	//   ....[147]....
        /*0c20*/ 	.word	0x0000f170
        /*0c24*/ 	.word	0x00000005
        /*0c28*/ 	.word	0x00034508
        /*0c2c*/ 	.short	0x010a
        /*0c2e*/ 	.byte	0x3f
	.zero		1


	//   ....[148]....
        /*0c30*/ 	.word	0x0000f1d0
        /*0c34*/ 	.word	0x00000005
        /*0c38*/ 	.word	0x00034510
        /*0c3c*/ 	.short	0x010a
        /*0c3e*/ 	.byte	0x3f
	.zero		1


	//   ....[149]....
        /*0c40*/ 	.word	0x0000f230
        /*0c44*/ 	.word	0x00000005
        /*0c48*/ 	.word	0x00034518
        /*0c4c*/ 	.short	0x010a
        /*0c4e*/ 	.byte	0x3f
	.zero		1


	//   ....[150]....
        /*0c50*/ 	.word	0x0000f290
        /*0c54*/ 	.word	0x00000000
        /*0c58*/ 	.word	0x00034500
        /*0c5c*/ 	.short	0x010a
        /*0c5e*/ 	.byte	0x3f
	.zero		1


	//   ....[151]....
        /*0c60*/ 	.word	0x0000f2f0
        /*0c64*/ 	.word	0x00000000
        /*0c68*/ 	.word	0x00034508
        /*0c6c*/ 	.short	0x010a
        /*0c6e*/ 	.byte	0x3f
	.zero		1


	//   ....[152]....
        /*0c70*/ 	.word	0x0000f350
        /*0c74*/ 	.word	0x00000000
        /*0c78*/ 	.word	0x00034510
        /*0c7c*/ 	.short	0x010a
        /*0c7e*/ 	.byte	0x3f
	.zero		1


	//   ....[153]....
        /*0c80*/ 	.word	0x0000f420
        /*0c84*/ 	.word	0x0000000a
        /*0c88*/ 	.word	0x000344b0
        /*0c8c*/ 	.short	0x010a
        /*0c8e*/ 	.byte	0x3f
	.zero		1


	//   ....[154]....
        /*0c90*/ 	.word	0x0000f470
        /*0c94*/ 	.word	0x00000008
        /*0c98*/ 	.word	0x00034400
        /*0c9c*/ 	.short	0x010a
        /*0c9e*/ 	.byte	0x3f
	.zero		1


	//   ....[155]....
        /*0ca0*/ 	.word	0x0000f680
        /*0ca4*/ 	.word	0x00000007
        /*0ca8*/ 	.word	0x00000000
        /*0cac*/ 	.short	0x010a
        /*0cae*/ 	.byte	0x3f
	.zero		1


	//   ....[156]....
        /*0cb0*/ 	.word	0x0000f6d0
        /*0cb4*/ 	.word	0x00000006
        /*0cb8*/ 	.word	0x00000000
        /*0cbc*/ 	.short	0x010a
        /*0cbe*/ 	.byte	0x3f
	.zero		1


	//   ....[157]....
        /*0cc0*/ 	.word	0x0000f720
        /*0cc4*/ 	.word	0x00000007
        /*0cc8*/ 	.word	0x00000000
        /*0ccc*/ 	.short	0x010a
        /*0cce*/ 	.byte	0x3f
	.zero		1


	//   ....[158]....
        /*0cd0*/ 	.word	0x0000f770
        /*0cd4*/ 	.word	0x00000006
        /*0cd8*/ 	.word	0x00000000
        /*0cdc*/ 	.short	0x010a
        /*0cde*/ 	.byte	0x3f
	.zero		1


	//   ....[159]....
        /*0ce0*/ 	.word	0x0000f7c0
        /*0ce4*/ 	.word	0x00000007
        /*0ce8*/ 	.word	0x00000000
        /*0cec*/ 	.short	0x010a
        /*0cee*/ 	.byte	0x3f
	.zero		1


	//   ....[160]....
        /*0cf0*/ 	.word	0x0000f810
        /*0cf4*/ 	.word	0x00000011
        /*0cf8*/ 	.word	0x00034440
        /*0cfc*/ 	.short	0x010a
        /*0cfe*/ 	.byte	0x3f
	.zero		1


	//   ....[161]....
        /*0d00*/ 	.word	0x0000f860
        /*0d04*/ 	.word	0x00000005
        /*0d08*/ 	.word	0x00034440
        /*0d0c*/ 	.short	0x010a
        /*0d0e*/ 	.byte	0x3f
	.zero		1


	//   ....[162]....
        /*0d10*/ 	.word	0x0000f8b0
        /*0d14*/ 	.word	0x00000007
        /*0d18*/ 	.word	0x00034440
        /*0d1c*/ 	.short	0x010a
        /*0d1e*/ 	.byte	0x3f
	.zero		1


	//   ....[163]....
        /*0d20*/ 	.word	0x0000f900
        /*0d24*/ 	.word	0x00000007
        /*0d28*/ 	.word	0x00034440
        /*0d2c*/ 	.short	0x010a
        /*0d2e*/ 	.byte	0x3f
	.zero		1


	//   ....[164]....
        /*0d30*/ 	.word	0x0000f950
        /*0d34*/ 	.word	0x00000007
        /*0d38*/ 	.word	0x00034440
        /*0d3c*/ 	.short	0x010a
        /*0d3e*/ 	.byte	0x3f
	.zero		1


	//   ....[165]....
        /*0d40*/ 	.word	0x0000f9a0
        /*0d44*/ 	.word	0x00000007
        /*0d48*/ 	.word	0x00034440
        /*0d4c*/ 	.short	0x010a
        /*0d4e*/ 	.byte	0x3f
	.zero		1


	//   ....[166]....
        /*0d50*/ 	.word	0x0000f9f0
        /*0d54*/ 	.word	0x00000007
        /*0d58*/ 	.word	0x00034440
        /*0d5c*/ 	.short	0x010a
        /*0d5e*/ 	.byte	0x3f
	.zero		1


	//   ....[167]....
        /*0d60*/ 	.word	0x0000fa40
        /*0d64*/ 	.word	0x00000007
        /*0d68*/ 	.word	0x00034440
        /*0d6c*/ 	.short	0x010a
        /*0d6e*/ 	.byte	0x3f
	.zero		1


	//----- nvinfo : EIATTR_NUM_MBARRIERS
	.align		4
.L_177:
        /*0d70*/ 	.byte	0x03, 0x38
        /*0d72*/ 	.short	0x002a


	//----- nvinfo : EIATTR_EXIT_INSTR_OFFSETS
	.align		4
        /*0d74*/ 	.byte	0x04, 0x1c
        /*0d76*/ 	.short	(.L_179 - .L_178)


	//   ....[0]....
.L_178:
        /*0d78*/ 	.word	0x00003020


	//   ....[1]....
        /*0d7c*/ 	.word	0x000032e0


	//   ....[2]....
        /*0d80*/ 	.word	0x00003440


	//   ....[3]....
        /*0d84*/ 	.word	0x00008cc0


	//   ....[4]....
        /*0d88*/ 	.word	0x00008d60


	//   ....[5]....
        /*0d8c*/ 	.word	0x0000a950


	//   ....[6]....
        /*0d90*/ 	.word	0x0000c560


	//   ....[7]....
        /*0d94*/ 	.word	0x0000e880


	//----- nvinfo : EIATTR_MAX_THREADS
	.align		4
.L_179:
        /*0d98*/ 	.byte	0x04, 0x05
        /*0d9a*/ 	.short	(.L_181 - .L_180)
.L_180:
        /*0d9c*/ 	.word	0x00000180
        /*0da0*/ 	.word	0x00000001
        /*0da4*/ 	.word	0x00000001


	//----- nvinfo : EIATTR_CRS_STACK_SIZE
	.align		4
.L_181:
        /*0da8*/ 	.byte	0x04, 0x1e
        /*0daa*/ 	.short	(.L_183 - .L_182)
.L_182:
        /*0dac*/ 	.word	0x00000000


	//----- nvinfo : EIATTR_CBANK_PARAM_SIZE
	.align		4
.L_183:
        /*0db0*/ 	.byte	0x03, 0x19
        /*0db2*/ 	.short	0x0770


	//----- nvinfo : EIATTR_PARAM_CBANK
	.align		4
        /*0db4*/ 	.byte	0x04, 0x0a
        /*0db6*/ 	.short	(.L_185 - .L_184)
	.align		4
.L_184:
        /*0db8*/ 	.word	index@(.nv.constant0._ZN7cutlass13device_kernelINS_4gemm6kernel13GemmUniversalINS1_17GroupProblemShapeIN4cute5tupleIJiiiEEEEENS1_10collective13CollectiveMmaINS1_39MainloopSm90ArrayTmaGmmaWarpSpecializedILi6ENS6_IJNS5_1CILi2EEENSC_ILi1EEESE_EEENS1_52KernelPtrArrayTmaWarpSpecializedPingpongFP8FastAccumEEENS6_IJNSC_ILi128EEESI_SI_EEENS_12float_e4m3_tEPNS6_IJlSE_NSC_ILi0EEEEEENS_12float_e5m2_tESN_NS5_8TiledMMAINS5_8MMA_AtomIJNS5_4SM904GMMA31MMA_64x128x32_F32E4M3E5M2_SS_TNILNSS_7ScaleInE1ELSU_1EEEEEENS5_6LayoutINS6_IJSE_SE_SE_EEENS6_IJSL_SL_SL_EEEEENS6_IJNS5_10UnderscoreES11_S11_EEEEENS5_13SM90_TMA_LOADENS5_14ComposedLayoutINS5_7SwizzleILi3ELi4ELi3EEENS5_18smem_ptr_flag_bitsILi8EEENSX_INS6_IJNSC_ILi8EEESI_EEENS6_IJSI_SE_EEEEEEEvNS5_8identityENS5_23SM90_TMA_LOAD_MULTICASTES1E_vS1F_EENS_8epilogue10collective18CollectiveEpilogueINS1I_30Sm90PtrArrayTmaWarpSpecializedILi4ELi2ELi16ELb1ELb0ELi2EEEJSJ_NS6_IJNSC_ILi64EEENSC_ILi32EEEEEENS_6half_tEPNS6_IJSE_lSL_EEES1Q_S1S_NS1I_6fusion15FusionCallbacksIS1M_NS1T_17LinearCombinationIS1Q_fS1Q_fLNS_15FloatRoundStyleE2EEESJ_S1P_JEEES14_NS15_IS17_NS18_ILi16EEENSX_INS6_IJS1N_S1A_EEENS6_IJSE_S1N_EEEEEEENS5_17SM75_U16x8_LDSM_TENS5_14SM90_TMA_STOREES23_NS5_17SM90_U16x8_STSM_TENS5_9Copy_AtomIJNS5_17SM90_U32x4_STSM_NES1Q_EEEvEEEvvEEEEvNT_6ParamsE)
        /*0dbc*/ 	.short	0x0210
        /*0dbe*/ 	.short	0x0770


	//----- nvinfo : EIATTR_SW_WAR
	.align		4
.L_185:
        /*0dc0*/ 	.byte	0x04, 0x36
        /*0dc2*/ 	.short	(.L_187 - .L_186)
.L_186:
        /*0dc4*/ 	.word	0x00000008
.L_187:


//--------------------- .nv.info._ZN7cutlass13device_kernelINS_4gemm6kernel13GemmUniversalINS1_17GroupProblemShapeIN4cute5tupleIJiiiEEEEENS1_10collective13CollectiveMmaINS1_39MainloopSm90ArrayTmaGmmaWarpSpecializedILi4ENS6_IJNS5_1CILi1EEENSC_ILi2EEESD_EEENS1_55KernelPtrArrayTmaWarpSpecializedCooperativeFP8FastAccumEEENS6_IJNSC_ILi256EEENSC_ILi128EEESJ_EEENS_12float_e4m3_tEPNS6_IJlSD_NSC_ILi0EEEEEENS_12float_e5m2_tESO_NS5_8TiledMMAINS5_8MMA_AtomIJNS5_4SM904GMMA31MMA_64x128x32_F32E4M3E5M2_SS_TNILNST_7ScaleInE1ELSV_1EEEEEENS5_6LayoutINS6_IJSE_SD_SD_EEENS6_IJSD_SM_SM_EEEEENS6_IJNS5_10UnderscoreES12_S12_EEEEENS5_23SM90_TMA_LOAD_MULTICASTENS5_14ComposedLayoutINS5_7SwizzleILi3ELi4ELi3EEENS5_18smem_ptr_flag_bitsILi8EEENSY_INS6_IJNSC_ILi8EEESJ_EEENS6_IJSJ_SD_EEEEEEEvNS5_8identityENS5_13SM90_TMA_LOADES1F_vS1G_EENS_8epilogue10collective18CollectiveEpilogueINS1J_30Sm90PtrArrayTmaWarpSpecializedILi4ELi2ELi16ELb1ELb0ELi2EEEJSK_NS6_IJSJ_NSC_ILi32EEEEEENS_6half_tEPNS6_IJSD_lSM_EEES1Q_S1S_NS1J_6fusion15FusionCallbacksIS1N_NS1T_17LinearCombinationIS1Q_fS1Q_fLNS_15FloatRoundStyleE2EEESK_S1P_JEEES1H_NS16_IS18_NS19_ILi16EEENSY_INS6_IJNSC_ILi64EEES1B_EEENS6_IJSD_S20_EEEEEEENS5_17SM75_U16x8_LDSM_TENS5_14SM90_TMA_STOREES24_NS5_17SM90_U16x8_STSM_TENS5_9Copy_AtomIJNS5_17SM90_U32x4_STSM_NES1Q_EEEvEEEvvEEEEvNT_6ParamsE --------------------------
	.section	.nv.info._ZN7cutlass13device_kernelINS_4gemm6kernel13GemmUniversalINS1_17GroupProblemShapeIN4cute5tupleIJiiiEEEEENS1_10collective13CollectiveMmaINS1_39MainloopSm90ArrayTmaGmmaWarpSpecializedILi4ENS6_IJNS5_1CILi1EEENSC_ILi2EEESD_EEENS1_55KernelPtrArrayTmaWarpSpecializedCooperativeFP8FastAccumEEENS6_IJNSC_ILi256EEENSC_ILi128EEESJ_EEENS_12float_e4m3_tEPNS6_IJlSD_NSC_ILi0EEEEEENS_12float_e5m2_tESO_NS5_8TiledMMAINS5_8MMA_AtomIJNS5_4SM904GMMA31MMA_64x128x32_F32E4M3E5M2_SS_TNILNST_7ScaleInE1ELSV_1EEEEEENS5_6LayoutINS6_IJSE_SD_SD_EEENS6_IJSD_SM_SM_EEEEENS6_IJNS5_10UnderscoreES12_S12_EEEEENS5_23SM90_TMA_LOAD_MULTICASTENS5_14ComposedLayoutINS5_7SwizzleILi3ELi4ELi3EEENS5_18smem_ptr_flag_bitsILi8EEENSY_INS6_IJNSC_ILi8EEESJ_EEENS6_IJSJ_SD_EEEEEEEvNS5_8identityENS5_13SM90_TMA_LOADES1F_vS1G_EENS_8epilogue10collective18CollectiveEpilogueINS1J_30Sm90PtrArrayTmaWarpSpecializedILi4ELi2ELi16ELb1ELb0ELi2EEEJSK_NS6_IJSJ_NSC_ILi32EEEEEENS_6half_tEPNS6_IJSD_lSM_EEES1Q_S1S_NS1J_6fusion15FusionCallbacksIS1N_NS1T_17LinearCombinationIS1Q_fS1Q_fLNS_15FloatRoundStyleE2EEESK_S1P_JEEES1H_NS16_IS18_NS19_ILi16EEENSY_INS6_IJNSC_ILi64EEES1B_EEENS6_IJSD_S20_EEEEEEENS5_17SM75_U16x8_LDSM_TENS5_14SM90_TMA_STOREES24_NS5_17SM90_U16x8_STSM_TENS5_9Copy_AtomIJNS5_17SM90_U32x4_STSM_NES1Q_EEEvEEEvvEEEEvNT_6ParamsE,"",@"SHT_CUDA_INFO"
	.sectionflags	@""
	.align	4


	//----- nvinfo : EIATTR_CUDA_API_VERSION
	.align		4
        /*0000*/ 	.byte	0x04, 0x37
        /*0002*/ 	.short	(.L_189 - .L_188)
.L_188:
        /*0004*/ 	.word	0x00000082


	//----- nvinfo : EIATTR_KPARAM_INFO
	.align		4
.L_189:
        /*0008*/ 	.byte	0x04, 0x17
        /*000a*/ 	.short	(.L_191 - .L_190)
.L_190:
        /*000c*/ 	.word	0x00000000
        /*0010*/ 	.short	0x0000
        /*0012*/ 	.short	0x0070
        /*0014*/ 	.byte	0x00, 0xf0, 0x01, 0x1c


	//----- nvinfo : EIATTR_SPARSE_MMA_MASK
	.align		4
.L_191:
        /*0018*/ 	.byte	0x03, 0x50
        /*001a*/ 	.short	0x0000


	//----- nvinfo : EIATTR_MAXREG_COUNT
	.align		4
        /*001c*/ 	.byte	0x03, 0x1b
        /*001e*/ 	.short	0x00a8


	//----- nvinfo : EIATTR_NUM_BARRIERS
	.align		4
        /*0020*/ 	.byte	0x02, 0x4c
        /*0022*/ 	.byte	0x02
	.zero		1


	//----- nvinfo : EIATTR_EXTERNS
	.align		4
        /*0024*/ 	.byte	0x04, 0x0f
        /*0026*/ 	.short	(.L_193 - .L_192)


	//   ....[0]....
	.align		4
.L_192:
        /*0028*/ 	.word	index@(__assertfail)


	//----- nvinfo : EIATTR_MERCURY_ISA_VERSION
	.align		4
.L_193:
        /*002c*/ 	.byte	0x03, 0x5f
        /*002e*/ 	.short	0x0101


	//----- nvinfo : EIATTR_INT_WARP_WIDE_INSTR_OFFSETS
	.align		4
        /*0030*/ 	.byte	0x04, 0x31
        /*0032*/ 	.short	(.L_195 - .L_194)


	//   ....[0]....
.L_194:
        /*0034*/ 	.word	0x00001260


	//   ....[1]....
        /*0038*/ 	.word	0x00001270


	//   ....[2]....
        /*003c*/ 	.word	0x000013a0


	//----- nvinfo : EIATTR_COOP_GROUP_MASK_REGIDS
	.align		4
.L_195:
        /*0040*/ 	.byte	0x04, 0x29
        /*0042*/ 	.short	(.L_197 - .L_196)


	//   ....[0]....
.L_196:
        /*0044*/ 	.word	0xffffffff


	//   ....[1]....
        /*0048*/ 	.word	0xffffffff


	//   ....[2]....
        /*004c*/ 	.word	0xffffffff


	//   ....[3]....
        /*0050*/ 	.word	0xffffffff


	//   ....[4]....
        /*0054*/ 	.word	0xffffffff


	//   ....[5]....
        /*0058*/ 	.word	0xffffffff


	//   ....[6]....
        /*005c*/ 	.word	0xffffffff


	//   ....[7]....
        /*0060*/ 	.word	0xffffffff


	//   ....[8]....
        /*0064*/ 	.word	0xffffffff


	//   ....[9]....
        /*0068*/ 	.word	0xffffffff


	//   ....[10]....
        /*006c*/ 	.word	0xffffffff


	//   ....[11]....
        /*0070*/ 	.word	0xffffffff


	//   ....[12]....
        /*0074*/ 	.word	0xffffffff


	//   ....[13]....
        /*0078*/ 	.word	0xffffffff


	//   ....[14]....
        /*007c*/ 	.word	0xffffffff


	//   ....[15]....
        /*0080*/ 	.word	0xffffffff


	//   ....[16]....
        /*0084*/ 	.word	0xffffffff


	//   ....[17]....
        /*0088*/ 	.word	0xffffffff


	//   ....[18]....
        /*008c*/ 	.word	0xffffffff


	//   ....[19]....
        /*0090*/ 	.word	0xffffffff


	//   ....[20]....
        /*0094*/ 	.word	0xffffffff


	//   ....[21]....
        /*0098*/ 	.word	0xffffffff


	//   ....[22]....
        /*009c*/ 	.word	0xffffffff


	//   ....[23]....
        /*00a0*/ 	.word	0xffffffff


	//   ....[24]....
        /*00a4*/ 	.word	0xffffffff


	//   ....[25]....
        /*00a8*/ 	.word	0xffffffff


	//   ....[26]....
        /*00ac*/ 	.word	0xffffffff


	//   ....[27]....
        /*00b0*/ 	.word	0xffffffff


	//   ....[28]....
        /*00b4*/ 	.word	0xffffffff


	//   ....[29]....
        /*00b8*/ 	.word	0xffffffff


	//   ....[30]....
        /*00bc*/ 	.word	0xffffffff


	//   ....[31]....
        /*00c0*/ 	.word	0xffffffff


	//   ....[32]....
        /*00c4*/ 	.word	0xffffffff


	//   ....[33]....
        /*00c8*/ 	.word	0xffffffff


	//   ....[34]....
        /*00cc*/ 	.word	0xffffffff


	//   ....[35]....
        /*00d0*/ 	.word	0xffffffff


	//   ....[36]....
        /*00d4*/ 	.word	0xffffffff


	//   ....[37]....
        /*00d8*/ 	.word	0xffffffff


	//   ....[38]....
        /*00dc*/ 	.word	0xffffffff


	//   ....[39]....
        /*00e0*/ 	.word	0xffffffff


	//   ....[40]....
        /*00e4*/ 	.word	0xffffffff


	//   ....[41]....
        /*00e8*/ 	.word	0xffffffff


	//   ....[42]....
        /*00ec*/ 	.word	0xffffffff


	//   ....[43]....
        /*00f0*/ 	.word	0xffffffff


	//   ....[44]....
        /*00f4*/ 	.word	0xffffffff


	//   ....[45]....
        /*00f8*/ 	.word	0xffffffff


	//   ....[46]....
        /*00fc*/ 	.word	0xffffffff


	//   ....[47]....
        /*0100*/ 	.word	0xffffffff


	//   ....[48]....
        /*0104*/ 	.word	0xffffffff


	//   ....[49]....
        /*0108*/ 	.word	0xffffffff


	//   ....[50]....
        /*010c*/ 	.word	0xffffffff


	//   ....[51]....
        /*0110*/ 	.word	0xffffffff


	//   ....[52]....
        /*0114*/ 	.word	0xffffffff


	//   ....[53]....
        /*0118*/ 	.word	0xffffffff


	//   ....[54]....
        /*011c*/ 	.word	0xffffffff


	//   ....[55]....
        /*0120*/ 	.word	0xffffffff


	//   ....[56]....
        /*0124*/ 	.word	0xffffffff


	//   ....[57]....
        /*0128*/ 	.word	0xffffffff


	//   ....[58]....
        /*012c*/ 	.word	0xffffffff


	//   ....[59]....
        /*0130*/ 	.word	0xffffffff


	//   ....[60]....
        /*0134*/ 	.word	0xffffffff


	//   ....[61]....
        /*0138*/ 	.word	0xffffffff


	//   ....[62]....
        /*013c*/ 	.word	0xffffffff


	//   ....[63]....
        /*0140*/ 	.word	0xffffffff


	//   ....[64]....
        /*0144*/ 	.word	0xffffffff


	//   ....[65]....
        /*0148*/ 	.word	0xffffffff


	//   ....[66]....
        /*014c*/ 	.word	0xffffffff


	//   ....[67]....
        /*0150*/ 	.word	0xffffffff


	//   ....[68]....
        /*0154*/ 	.word	0xffffffff


	//   ....[69]....
        /*0158*/ 	.word	0xffffffff


	//   ....[70]....
        /*015c*/ 	.word	0xffffffff


	//   ....[71]....
        /*0160*/ 	.word	0xffffffff


	//   ....[72]....
        /*0164*/ 	.word	0xffffffff


	//   ....[73]....
        /*0168*/ 	.word	0xffffffff


	//   ....[74]....
        /*016c*/ 	.word	0xffffffff


	//   ....[75]....
        /*0170*/ 	.word	0xffffffff


	//   ....[76]....
        /*0174*/ 	.word	0xffffffff


	//   ....[77]....
        /*0178*/ 	.word	0xffffffff


	//   ....[78]....
        /*017c*/ 	.word	0xffffffff


	//   ....[79]....
        /*0180*/ 	.word	0x0500000f


	//----- nvinfo : EIATTR_COOP_GROUP_INSTR_OFFSETS
	.align		4
.L_197:
        /*0184*/ 	.byte	0x04, 0x28
        /*0186*/ 	.short	(.L_199 - .L_198)


	//   ....[0]....
.L_198:
        /*0188*/ 	.word	0x000007d0


	//   ....[1]....
        /*018c*/ 	.word	0x00000880


	//   ....[2]....
        /*0190*/ 	.word	0x00000d20


	//   ....[3]....
        /*0194*/ 	.word	0x00000f20


	//   ....[4]....
        /*0198*/ 	.word	0x00001180


	//   ....[5]....
        /*019c*/ 	.word	0x000014d0


	//   ....[6]....
        /*01a0*/ 	.word	0x00001c30


	//   ....[7]....
        /*01a4*/ 	.word	0x00001c50


	//   ....[8]....
        /*01a8*/ 	.word	0x00001ca0


	//   ....[9]....
        /*01ac*/ 	.word	0x00001cc0


	//   ....[10]....
        /*01b0*/ 	.word	0x00001d00


	//   ....[11]....
        /*01b4*/ 	.word	0x00001d30


	//   ....[12]....
        /*01b8*/ 	.word	0x00001d70


	//   ....[13]....
        /*01bc*/ 	.word	0x00001da0


	//   ....[14]....
        /*01c0*/ 	.word	0x00001de0


	//   ....[15]....
        /*01c4*/ 	.word	0x00001e10


	//   ....[16]....
        /*01c8*/ 	.word	0x00001e80


	//   ....[17]....
        /*01cc*/ 	.word	0x00001fa0


	//   ....[18]....
        /*01d0*/ 	.word	0x00001fc0


	//   ....[19]....
        /*01d4*/ 	.word	0x00002610


	//   ....[20]....
        /*01d8*/ 	.word	0x00002620


	//   ....[21]....
        /*01dc*/ 	.word	0x00002670


	//   ....[22]....
        /*01e0*/ 	.word	0x00002680


	//   ....[23]....
        /*01e4*/ 	.word	0x000026d0


	//   ....[24]....
        /*01e8*/ 	.word	0x000026e0


	//   ....[25]....
        /*01ec*/ 	.word	0x00002730


	//   ....[26]....
        /*01f0*/ 	.word	0x00002740


	//   ....[27]....
        /*01f4*/ 	.word	0x00002790


	//   ....[28]....
        /*01f8*/ 	.word	0x000027a0


	//   ....[29]....
        /*01fc*/ 	.word	0x00002830


	//   ....[30]....
        /*0200*/ 	.word	0x00002880


	//   ....[31]....
        /*0204*/ 	.word	0x00002910


	//   ....[32]....
        /*0208*/ 	.word	0x00002930


	//   ....[33]....
        /*020c*/ 	.word	0x00002940


	//   ....[34]....
        /*0210*/ 	.word	0x00002950


	//   ....[35]....
        /*0214*/ 	.word	0x00002960


	//   ....[36]....
        /*0218*/ 	.word	0x00002970


	//   ....[37]....
        /*021c*/ 	.word	0x00002f20


	//   ....[38]....
        /*0220*/ 	.word	0x000031c0


	//   ....[39]....
        /*0224*/ 	.word	0x00003570


	//   ....[40]....
        /*0228*/ 	.word	0x000039f0


	//   ....[41]....
        /*022c*/ 	.word	0x000086d0


	//   ....[42]....
        /*0230*/ 	.word	0x00008c40


	//   ....[43]....
        /*0234*/ 	.word	0x00008fe0


	//   ....[44]....
        /*0238*/ 	.word	0x0000a580


	//   ....[45]....
        /*023c*/ 	.word	0x0000ac50


	//   ....[46]....
        /*0240*/ 	.word	0x0000b140


	//   ....[47]....
        /*0244*/ 	.word	0x0000bf50


	//   ....[48]....
        /*0248*/ 	.word	0x0000cd90


	//   ....[49]....
        /*024c*/ 	.word	0x0000cdb0


	//   ....[50]....
        /*0250*/ 	.word	0x0000ce00


	//   ....[51]....
        /*0254*/ 	.word	0x0000ce20


	//   ....[52]....
        /*0258*/ 	.word	0x0000ce60


	//   ....[53]....
        /*025c*/ 	.word	0x0000ce90


	//   ....[54]....
        /*0260*/ 	.word	0x0000ced0


	//   ....[55]....
        /*0264*/ 	.word	0x0000cf00


	//   ....[56]....
        /*0268*/ 	.word	0x0000cf40


	//   ....[57]....
        /*026c*/ 	.word	0x0000cf70


	//   ....[58]....
        /*0270*/ 	.word	0x0000d000


	//   ....[59]....
        /*0274*/ 	.word	0x0000d120


	//   ....[60]....
        /*0278*/ 	.word	0x0000d140


	//   ....[61]....
        /*027c*/ 	.word	0x0000d790


	//   ....[62]....
        /*0280*/ 	.word	0x0000d7a0


	//   ....[63]....
        /*0284*/ 	.word	0x0000d7f0


	//   ....[64]....
        /*0288*/ 	.word	0x0000d800


	//   ....[65]....
        /*028c*/ 	.word	0x0000d850


	//   ....[66]....
        /*0290*/ 	.word	0x0000d860


	//   ....[67]....
        /*0294*/ 	.word	0x0000d8b0


	//   ....[68]....
        /*0298*/ 	.word	0x0000d8c0


	//   ....[69]....
        /*029c*/ 	.word	0x0000d910


	//   ....[70]....
        /*02a0*/ 	.word	0x0000d920


	//   ....[71]....
        /*02a4*/ 	.word	0x0000d9b0


	//   ....[72]....
        /*02a8*/ 	.word	0x0000da20


	//   ....[73]....
        /*02ac*/ 	.word	0x0000dab0


	//   ....[74]....
        /*02b0*/ 	.word	0x0000dad0


	//   ....[75]....
        /*02b4*/ 	.word	0x0000dae0


	//   ....[76]....
        /*02b8*/ 	.word	0x0000daf0


	//   ....[77]....
        /*02bc*/ 	.word	0x0000db00


	//   ....[78]....
        /*02c0*/ 	.word	0x0000db10


	//   ....[79]....
        /*02c4*/ 	.word	0x0000f240


	//----- nvinfo : EIATTR_REG_RECONFIG
	.align		4
.L_199:
        /*02c8*/ 	.byte	0x01, 0x54
	.zero		2


	//----- nvinfo : EIATTR_SYSCALL_OFFSETS
	.align		4
        /*02cc*/ 	.byte	0x04, 0x46
        /*02ce*/ 	.short	(.L_201 - .L_200)


	//   ....[0]....
.L_200:
        /*02d0*/ 	.word	0x00004c80


	//   ....[1]....
        /*02d4*/ 	.word	0x00004d70


	//----- nvinfo : EIATTR_MBARRIER_INSTR_OFFSETS
	.align		4
.L_201:
        /*02d8*/ 	.byte	0x04, 0x39
        /*02da*/ 	.short	(.L_203 - .L_202)


	//   ....[0]....
.L_202:
        /*02dc*/ 	.word	0x00000c00
        /*02e0*/ 	.word	0x000000ff
        /*02e4*/ 	.word	0x00038400
        /*02e8*/ 	.short	0x0100
        /*02ea*/ 	.byte	0x0b
	.zero		1


	//   ....[1]....
        /*02ec*/ 	.word	0x00000c10
        /*02f0*/ 	.word	0x000000ff
        /*02f4*/ 	.word	0x00038440
        /*02f8*/ 	.short	0x0100
        /*02fa*/ 	.byte	0x0b
	.zero		1


	//   ....[2]....
        /*02fc*/ 	.word	0x00000c20
        /*0300*/ 	.word	0x000000ff
        /*0304*/ 	.word	0x00038408
        /*0308*/ 	.short	0x0100
        /*030a*/ 	.byte	0x0b
	.zero		1


	//   ....[3]....
        /*030c*/ 	.word	0x00000c30
        /*0310*/ 	.word	0x000000ff
        /*0314*/ 	.word	0x00038448
        /*0318*/ 	.short	0x0100
        /*031a*/ 	.byte	0x0b
	.zero		1


	//   ....[4]....
        /*031c*/ 	.word	0x00000c40
        /*0320*/ 	.word	0x000000ff
        /*0324*/ 	.word	0x00038410
        /*0328*/ 	.short	0x0100
        /*032a*/ 	.byte	0x0b
	.zero		1


	//   ....[5]....
        /*032c*/ 	.word	0x00000c50
        /*0330*/ 	.word	0x000000ff
        /*0334*/ 	.word	0x00038450
        /*0338*/ 	.short	0x0100
        /*033a*/ 	.byte	0x0b
	.zero		1


	//   ....[6]....
        /*033c*/ 	.word	0x00000c60
        /*0340*/ 	.word	0x000000ff
        /*0344*/ 	.word	0x00038418
        /*0348*/ 	.short	0x0100
        /*034a*/ 	.byte	0x0b
	.zero		1


	//   ....[7]....
        /*034c*/ 	.word	0x00000c70
        /*0350*/ 	.word	0x000000ff
        /*0354*/ 	.word	0x00038458
        /*0358*/ 	.short	0x0100
        /*035a*/ 	.byte	0x0b
	.zero		1


	//   ....[8]....
        /*035c*/ 	.word	0x00000c80
        /*0360*/ 	.word	0x000000ff
        /*0364*/ 	.word	0x00038420
        /*0368*/ 	.short	0x0100
        /*036a*/ 	.byte	0x0b
	.zero		1


	//   ....[9]....
        /*036c*/ 	.word	0x00000c90
        /*0370*/ 	.word	0x000000ff
        /*0374*/ 	.word	0x00038460
        /*0378*/ 	.short	0x0100
        /*037a*/ 	.byte	0x0b
	.zero		1


	//   ....[10]....
        /*037c*/ 	.word	0x00000ca0
        /*0380*/ 	.word	0x000000ff
        /*0384*/ 	.word	0x00038428
        /*0388*/ 	.short	0x0100
        /*038a*/ 	.byte	0x0b
	.zero		1


	//   ....[11]....
        /*038c*/ 	.word	0x00000cb0
        /*0390*/ 	.word	0x000000ff
        /*0394*/ 	.word	0x00038468
        /*0398*/ 	.short	0x0100
        /*039a*/ 	.byte	0x0b
	.zero		1


	//   ....[12]....
        /*039c*/ 	.word	0x00000cc0
        /*03a0*/ 	.word	0x000000ff
        /*03a4*/ 	.word	0x00038430
        /*03a8*/ 	.short	0x0100
        /*03aa*/ 	.byte	0x0b
	.zero		1


	//   ....[13]....
        /*03ac*/ 	.word	0x00000cd0
        /*03b0*/ 	.word	0x000000ff
        /*03b4*/ 	.word	0x00038470
        /*03b8*/ 	.short	0x0100
        /*03ba*/ 	.byte	0x0b
	.zero		1


	//   ....[14]....
        /*03bc*/ 	.word	0x00000ce0
        /*03c0*/ 	.word	0x000000ff
        /*03c4*/ 	.word	0x00038438
        /*03c8*/ 	.short	0x0100
        /*03ca*/ 	.byte	0x0b
	.zero		1


	//   ....[15]....
        /*03cc*/ 	.word	0x00000cf0
        /*03d0*/ 	.word	0x000000ff
        /*03d4*/ 	.word	0x00038478
        /*03d8*/ 	.short	0x0100
        /*03da*/ 	.byte	0x0b
	.zero		1


	//   ....[16]....
        /*03dc*/ 	.word	0x00000e90
        /*03e0*/ 	.word	0x000000ff
        /*03e4*/ 	.word	0x00038480
        /*03e8*/ 	.short	0x0100
        /*03ea*/ 	.byte	0x0b
	.zero		1


	//   ....[17]....
        /*03ec*/ 	.word	0x00000ea0
        /*03f0*/ 	.word	0x000000ff
        /*03f4*/ 	.word	0x000384a0
        /*03f8*/ 	.short	0x0100
        /*03fa*/ 	.byte	0x0b
	.zero		1


	//   ....[18]....
        /*03fc*/ 	.word	0x00000eb0
        /*0400*/ 	.word	0x000000ff
        /*0404*/ 	.word	0x00038488
        /*0408*/ 	.short	0x0100
        /*040a*/ 	.byte	0x0b
	.zero		1


	//   ....[19]....
        /*040c*/ 	.word	0x00000ec0
        /*0410*/ 	.word	0x000000ff
        /*0414*/ 	.word	0x000384a8
        /*0418*/ 	.short	0x0100
        /*041a*/ 	.byte	0x0b
	.zero		1


	//   ....[20]....
        /*041c*/ 	.word	0x00000ed0
        /*0420*/ 	.word	0x000000ff
        /*0424*/ 	.word	0x00038490
        /*0428*/ 	.short	0x0100
        /*042a*/ 	.byte	0x0b
	.zero		1


	//   ....[21]....
        /*042c*/ 	.word	0x00000ee0
        /*0430*/ 	.word	0x000000ff
        /*0434*/ 	.word	0x000384b0
        /*0438*/ 	.short	0x0100
        /*043a*/ 	.byte	0x0b
	.zero		1


	//   ....[22]....
        /*043c*/ 	.word	0x00000ef0
        /*0440*/ 	.word	0x000000ff
        /*0444*/ 	.word	0x00038498
        /*0448*/ 	.short	0x0100
        /*044a*/ 	.byte	0x0b
	.zero		1


	//   ....[23]....
        /*044c*/ 	.word	0x00000f00
        /*0450*/ 	.word	0x000000ff
        /*0454*/ 	.word	0x000384b8
        /*0458*/ 	.short	0x0100
        /*045a*/ 	.byte	0x0b
	.zero		1


	//   ....[24]....
        /*045c*/ 	.word	0x000010f0
        /*0460*/ 	.word	0x000000ff
        /*0464*/ 	.word	0x000384c0
        /*0468*/ 	.short	0x0100
        /*046a*/ 	.byte	0x06
	.zero		1


	//   ....[25]....
        /*046c*/ 	.word	0x00001100
        /*0470*/ 	.word	0x000000ff
        /*0474*/ 	.word	0x000384e0
        /*0478*/ 	.short	0x0100
        /*047a*/ 	.byte	0x06
	.zero		1


	//   ....[26]....
        /*047c*/ 	.word	0x00001110
        /*0480*/ 	.word	0x000000ff
        /*0484*/ 	.word	0x000384c8
        /*0488*/ 	.short	0x0100
        /*048a*/ 	.byte	0x06
	.zero		1


	//   ....[27]....
        /*048c*/ 	.word	0x00001120
        /*0490*/ 	.word	0x000000ff
        /*0494*/ 	.word	0x000384e8
        /*0498*/ 	.short	0x0100
        /*049a*/ 	.byte	0x06
	.zero		1


	//   ....[28]....
        /*049c*/ 	.word	0x00001130
        /*04a0*/ 	.word	0x000000ff
        /*04a4*/ 	.word	0x000384d0
        /*04a8*/ 	.short	0x0100
        /*04aa*/ 	.byte	0x06
	.zero		1


	//   ....[29]....
        /*04ac*/ 	.word	0x00001140
        /*04b0*/ 	.word	0x000000ff
        /*04b4*/ 	.word	0x000384f0
        /*04b8*/ 	.short	0x0100
        /*04ba*/ 	.byte	0x06
	.zero		1


	//   ....[30]....
        /*04bc*/ 	.word	0x00001150
        /*04c0*/ 	.word	0x000000ff
        /*04c4*/ 	.word	0x000384d8
        /*04c8*/ 	.short	0x0100
        /*04ca*/ 	.byte	0x06
	.zero		1


	//   ....[31]....
        /*04cc*/ 	.word	0x00001160
        /*04d0*/ 	.word	0x000000ff
        /*04d4*/ 	.word	0x000384f8
        /*04d8*/ 	.short	0x0100
        /*04da*/ 	.byte	0x06
	.zero		1


	//   ....[32]....
        /*04dc*/ 	.word	0x00001400
        /*04e0*/ 	.word	0x000000ff
        /*04e4*/ 	.word	0x00038500
        /*04e8*/ 	.short	0x0100
        /*04ea*/ 	.byte	0x06
	.zero		1


	//   ....[33]....
        /*04ec*/ 	.word	0x00001470
        /*04f0*/ 	.word	0x000000ff
        /*04f4*/ 	.word	0x00038508
        /*04f8*/ 	.short	0x0100
        /*04fa*/ 	.byte	0x06
	.zero		1


	//   ....[34]....
        /*04fc*/ 	.word	0x00003f60
        /*0500*/ 	.word	0x000000ff
        /*0504*/ 	.word	0x00038480
        /*0508*/ 	.short	0x010a
        /*050a*/ 	.byte	0x04
	.zero		1


	//   ....[35]....
        /*050c*/ 	.word	0x00003fa0
        /*0510*/ 	.word	0x000000ff
        /*0514*/ 	.word	0x00038480
        /*0518*/ 	.short	0x010a
        /*051a*/ 	.byte	0x04
	.zero		1


	//   ....[36]....
        /*051c*/ 	.word	0x00004460
        /*0520*/ 	.word	0x000000ff
        /*0524*/ 	.word	0x00038480
        /*0528*/ 	.short	0x010a
        /*052a*/ 	.byte	0x04
	.zero		1


	//   ....[37]....
        /*052c*/ 	.word	0x000044a0
        /*0530*/ 	.word	0x000000ff
        /*0534*/ 	.word	0x00038480
        /*0538*/ 	.short	0x010a
        /*053a*/ 	.byte	0x04
	.zero		1


	//   ....[38]....
        /*053c*/ 	.word	0x000048b0
        /*0540*/ 	.word	0x00000005
        /*0544*/ 	.word	0x00000000
        /*0548*/ 	.short	0x0101
        /*054a*/ 	.byte	0x3f
	.zero		1


	//   ....[39]....
        /*054c*/ 	.word	0x00004a80
        /*0550*/ 	.word	0x00000003
        /*0554*/ 	.word	0x00000000
        /*0558*/ 	.short	0x0101
        /*055a*/ 	.byte	0x3f
	.zero		1


	//   ....[40]....
        /*055c*/ 	.word	0x00005120
        /*0560*/ 	.word	0x000000ff
        /*0564*/ 	.word	0x000384c0
        /*0568*/ 	.short	0x010a
        /*056a*/ 	.byte	0x2f
	.zero		1


	//   ....[41]....
        /*056c*/ 	.word	0x000057a0
        /*0570*/ 	.word	0x000000ff
        /*0574*/ 	.word	0x00000000
        /*0578*/ 	.short	0x0101
        /*057a*/ 	.byte	0x04
	.zero		1


	//   ....[42]....
        /*057c*/ 	.word	0x000057d0
        /*0580*/ 	.word	0x000000ff
        /*0584*/ 	.word	0x000384c8
        /*0588*/ 	.short	0x010a
        /*058a*/ 	.byte	0x2f
	.zero		1


	//   ....[43]....
        /*058c*/ 	.word	0x00005d70
        /*0590*/ 	.word	0x000000ff
        /*0594*/ 	.word	0x00000000
        /*0598*/ 	.short	0x0101
        /*059a*/ 	.byte	0x04
	.zero		1


	//   ....[44]....
        /*059c*/ 	.word	0x00005da0
        /*05a0*/ 	.word	0x000000ff
        /*05a4*/ 	.word	0x000384d0
        /*05a8*/ 	.short	0x010a
        /*05aa*/ 	.byte	0x2f
	.zero		1


	//   ....[45]....
        /*05ac*/ 	.word	0x00006370
        /*05b0*/ 	.word	0x000000ff
        /*05b4*/ 	.word	0x00000000
        /*05b8*/ 	.short	0x0101
        /*05ba*/ 	.byte	0x04
	.zero		1


	//   ....[46]....
        /*05bc*/ 	.word	0x000063a0
        /*05c0*/ 	.word	0x000000ff
        /*05c4*/ 	.word	0x000384d8
        /*05c8*/ 	.short	0x010a
        /*05ca*/ 	.byte	0x2f
	.zero		1


	//   ....[47]....
        /*05cc*/ 	.word	0x00006970
        /*05d0*/ 	.word	0x000000ff
        /*05d4*/ 	.word	0x00000000
        /*05d8*/ 	.short	0x0101
        /*05da*/ 	.byte	0x04
	.zero		1


	//   ....[48]....
        /*05dc*/ 	.word	0x000069c0
        /*05e0*/ 	.word	0x000000ff
        /*05e4*/ 	.word	0x000384c0
        /*05e8*/ 	.short	0x010a
        /*05ea*/ 	.byte	0x2f
	.zero		1


	//   ....[49]....
        /*05ec*/ 	.word	0x00006f90
        /*05f0*/ 	.word	0x000000ff
        /*05f4*/ 	.word	0x00000000
        /*05f8*/ 	.short	0x0101
        /*05fa*/ 	.byte	0x04
	.zero		1


	//   ....[50]....
        /*05fc*/ 	.word	0x00006fc0
        /*0600*/ 	.word	0x000000ff
        /*0604*/ 	.word	0x000384c8
        /*0608*/ 	.short	0x010a
        /*060a*/ 	.byte	0x2f
	.zero		1


	//   ....[51]....
        /*060c*/ 	.word	0x00007590
        /*0610*/ 	.word	0x000000ff
        /*0614*/ 	.word	0x00000000
        /*0618*/ 	.short	0x0101
        /*061a*/ 	.byte	0x04
	.zero		1


	//   ....[52]....
        /*061c*/ 	.word	0x000075c0
        /*0620*/ 	.word	0x000000ff
        /*0624*/ 	.word	0x000384d0
        /*0628*/ 	.short	0x010a
        /*062a*/ 	.byte	0x2f
	.zero		1


	//   ....[53]....
        /*062c*/ 	.word	0x00007b90
        /*0630*/ 	.word	0x000000ff
        /*0634*/ 	.word	0x00000000
        /*0638*/ 	.short	0x0101
        /*063a*/ 	.byte	0x04
	.zero		1


	//   ....[54]....
        /*063c*/ 	.word	0x00007bc0
        /*0640*/ 	.word	0x000000ff
        /*0644*/ 	.word	0x000384d8
        /*0648*/ 	.short	0x010a
        /*064a*/ 	.byte	0x2f
	.zero		1


	//   ....[55]....
        /*064c*/ 	.word	0x00008210
        /*0650*/ 	.word	0x000000ff
        /*0654*/ 	.word	0x00000000
        /*0658*/ 	.short	0x0101
        /*065a*/ 	.byte	0x05
	.zero		1


	//   ....[56]....
        /*065c*/ 	.word	0x00008260
        /*0660*/ 	.word	0x000000ff
        /*0664*/ 	.word	0x00038400
        /*0668*/ 	.short	0x010a
        /*066a*/ 	.byte	0x04
	.zero		1


	//   ....[57]....
        /*066c*/ 	.word	0x00008370
        /*0670*/ 	.word	0x000000ff
        /*0674*/ 	.word	0x00000000
        /*0678*/ 	.short	0x0101
        /*067a*/ 	.byte	0x04
	.zero		1


	//   ....[58]....
        /*067c*/ 	.word	0x00008970
        /*0680*/ 	.word	0x000000ff
        /*0684*/ 	.word	0x00000000
        /*0688*/ 	.short	0x0101
        /*068a*/ 	.byte	0x2f
	.zero		1


	//   ....[59]....
        /*068c*/ 	.word	0x000090f0
        /*0690*/ 	.word	0x000000ff
        /*0694*/ 	.word	0x00038508
        /*0698*/ 	.short	0x010a
        /*069a*/ 	.byte	0x1f
	.zero		1


	//   ....[60]....
        /*069c*/ 	.word	0x000091f0
        /*06a0*/ 	.word	0x000000ff
        /*06a4*/ 	.word	0x00038400
        /*06a8*/ 	.short	0x010a
        /*06aa*/ 	.byte	0x08
	.zero		1


	//   ....[61]....
        /*06ac*/ 	.word	0x00009320
        /*06b0*/ 	.word	0x000000ff
        /*06b4*/ 	.word	0x00000000
        /*06b8*/ 	.short	0x0101
        /*06ba*/ 	.byte	0x08
	.zero		1


	//   ....[62]....
        /*06bc*/ 	.word	0x00009510
        /*06c0*/ 	.word	0x000000ff
        /*06c4*/ 	.word	0x000384e0
        /*06c8*/ 	.short	0x010a
        /*06ca*/ 	.byte	0x1f
	.zero		1


	//   ....[63]....
        /*06cc*/ 	.word	0x00009620
        /*06d0*/ 	.word	0x000000ff
        /*06d4*/ 	.word	0x000384c0
        /*06d8*/ 	.short	0x010b
        /*06da*/ 	.byte	0x1f
	.zero		1


	//   ....[64]....
        /*06dc*/ 	.word	0x00009680
        /*06e0*/ 	.word	0x000000ff
        /*06e4*/ 	.word	0x00000000
        /*06e8*/ 	.short	0x0101
        /*06ea*/ 	.byte	0x10
	.zero		1


	//   ....[65]....
        /*06ec*/ 	.word	0x000096b0
        /*06f0*/ 	.word	0x000000ff
        /*06f4*/ 	.word	0x000384e8
        /*06f8*/ 	.short	0x010a
        /*06fa*/ 	.byte	0x1f
	.zero		1


	//   ....[66]....
        /*06fc*/ 	.word	0x000097e0
        /*0700*/ 	.word	0x000000ff
        /*0704*/ 	.word	0x000384c8
        /*0708*/ 	.short	0x010b
        /*070a*/ 	.byte	0x1f
	.zero		1


	//   ....[67]....
        /*070c*/ 	.word	0x00009850
        /*0710*/ 	.word	0x000000ff
        /*0714*/ 	.word	0x00000000
        /*0718*/ 	.short	0x0101
        /*071a*/ 	.byte	0x24
	.zero		1


	//   ....[68]....
        /*071c*/ 	.word	0x00009880
        /*0720*/ 	.word	0x000000ff
        /*0724*/ 	.word	0x000384f0
        /*0728*/ 	.short	0x010a
        /*072a*/ 	.byte	0x1f
	.zero		1


	//   ....[69]....
        /*072c*/ 	.word	0x000099a0
        /*0730*/ 	.word	0x000000ff
        /*0734*/ 	.word	0x000384d0
        /*0738*/ 	.short	0x010b
        /*073a*/ 	.byte	0x1f
	.zero		1


	//   ....[70]....
        /*073c*/ 	.word	0x00009a00
        /*0740*/ 	.word	0x000000ff
        /*0744*/ 	.word	0x00000000
        /*0748*/ 	.short	0x0101
        /*074a*/ 	.byte	0x23
	.zero		1


	//   ....[71]....
        /*074c*/ 	.word	0x00009a30
        /*0750*/ 	.word	0x000000ff
        /*0754*/ 	.word	0x000384f8
        /*0758*/ 	.short	0x010a
        /*075a*/ 	.byte	0x1f
	.zero		1


	//   ....[72]....
        /*075c*/ 	.word	0x00009b50
        /*0760*/ 	.word	0x000000ff
        /*0764*/ 	.word	0x000384d8
        /*0768*/ 	.short	0x010b
        /*076a*/ 	.byte	0x1f
	.zero		1


	//   ....[73]....
        /*076c*/ 	.word	0x00009bc0
        /*0770*/ 	.word	0x000000ff
        /*0774*/ 	.word	0x00000000
        /*0778*/ 	.short	0x0101
        /*077a*/ 	.byte	0x25
	.zero		1


	//   ....[74]....
        /*077c*/ 	.word	0x00009c00
        /*0780*/ 	.word	0x000000ff
        /*0784*/ 	.word	0x000384e0
        /*0788*/ 	.short	0x010a
        /*078a*/ 	.byte	0x1f
	.zero		1


	//   ....[75]....
        /*078c*/ 	.word	0x00009d10
        /*0790*/ 	.word	0x000000ff
        /*0794*/ 	.word	0x000384c0
        /*0798*/ 	.short	0x010b
        /*079a*/ 	.byte	0x1f
	.zero		1


	//   ....[76]....
        /*079c*/ 	.word	0x00009d50
        /*07a0*/ 	.word	0x000000ff
        /*07a4*/ 	.word	0x00000000
        /*07a8*/ 	.short	0x0101
        /*07aa*/ 	.byte	0x10
	.zero		1


	//   ....[77]....
        /*07ac*/ 	.word	0x00009d80
        /*07b0*/ 	.word	0x000000ff
        /*07b4*/ 	.word	0x000384e8
        /*07b8*/ 	.short	0x010a
        /*07ba*/ 	.byte	0x1f
	.zero		1


	//   ....[78]....
        /*07bc*/ 	.word	0x00009e90
        /*07c0*/ 	.word	0x000000ff
        /*07c4*/ 	.word	0x000384c8
        /*07c8*/ 	.short	0x010b
        /*07ca*/ 	.byte	0x1f
	.zero		1


	//   ....[79]....
        /*07cc*/ 	.word	0x00009ed0
        /*07d0*/ 	.word	0x000000ff
        /*07d4*/ 	.word	0x00000000
        /*07d8*/ 	.short	0x0101
        /*07da*/ 	.byte	0x24
	.zero		1


	//   ....[80]....
        /*07dc*/ 	.word	0x00009f10
        /*07e0*/ 	.word	0x000000ff
        /*07e4*/ 	.word	0x000384f0
        /*07e8*/ 	.short	0x010a
        /*07ea*/ 	.byte	0x1f
	.zero		1


	//   ....[81]....
        /*07ec*/ 	.word	0x0000a010
        /*07f0*/ 	.word	0x000000ff
        /*07f4*/ 	.word	0x000384d0
        /*07f8*/ 	.short	0x010b
        /*07fa*/ 	.byte	0x1f
	.zero		1


	//   ....[82]....
        /*07fc*/ 	.word	0x0000a050
        /*0800*/ 	.word	0x000000ff
        /*0804*/ 	.word	0x00000000
        /*0808*/ 	.short	0x0101
        /*080a*/ 	.byte	0x23
	.zero		1


	//   ....[83]....
        /*080c*/ 	.word	0x0000a080
        /*0810*/ 	.word	0x000000ff
        /*0814*/ 	.word	0x000384f8
        /*0818*/ 	.short	0x010a
        /*081a*/ 	.byte	0x1f
	.zero		1


	//   ....[84]....
        /*081c*/ 	.word	0x0000a1a0
        /*0820*/ 	.word	0x000000ff
        /*0824*/ 	.word	0x000384d8
        /*0828*/ 	.short	0x010b
        /*082a*/ 	.byte	0x1f
	.zero		1


	//   ....[85]....
        /*082c*/ 	.word	0x0000a1f0
        /*0830*/ 	.word	0x000000ff
        /*0834*/ 	.word	0x00000000
        /*0838*/ 	.short	0x0101
        /*083a*/ 	.byte	0x25
	.zero		1


	//   ....[86]....
        /*083c*/ 	.word	0x0000a740
        /*0840*/ 	.word	0x000000ff
        /*0844*/ 	.word	0x000384e0
        /*0848*/ 	.short	0x010a
        /*084a*/ 	.byte	0x1f
	.zero		1


	//   ....[87]....
        /*084c*/ 	.word	0x0000a780
        /*0850*/ 	.word	0x000000ff
        /*0854*/ 	.word	0x000384e8
        /*0858*/ 	.short	0x010a
        /*085a*/ 	.byte	0x1f
	.zero		1


	//   ....[88]....
        /*085c*/ 	.word	0x0000a7c0
        /*0860*/ 	.word	0x000000ff
        /*0864*/ 	.word	0x000384f0
        /*0868*/ 	.short	0x010a
        /*086a*/ 	.byte	0x1f
	.zero		1


	//   ....[89]....
        /*086c*/ 	.word	0x0000a830
        /*0870*/ 	.word	0x00000003
        /*0874*/ 	.word	0x000384f8
        /*0878*/ 	.short	0x010a
        /*087a*/ 	.byte	0x3f
	.zero		1


	//   ....[90]....
        /*087c*/ 	.word	0x0000b530
        /*0880*/ 	.word	0x00000008
        /*0884*/ 	.word	0x000384a0
        /*0888*/ 	.short	0x010a
        /*088a*/ 	.byte	0x3f
	.zero		1


	//   ....[91]....
        /*088c*/ 	.word	0x0000b7d0
        /*0890*/ 	.word	0x000000ff
        /*0894*/ 	.word	0x00038508
        /*0898*/ 	.short	0x0101
        /*089a*/ 	.byte	0x10
	.zero		1


	//   ....[92]....
        /*089c*/ 	.word	0x0000b8c0
        /*08a0*/ 	.word	0x00000003
        /*08a4*/ 	.word	0x00038400
        /*08a8*/ 	.short	0x010a
        /*08aa*/ 	.byte	0x3f
	.zero		1


	//   ....[93]....
        /*08ac*/ 	.word	0x0000ba00
        /*08b0*/ 	.word	0x00000002
        /*08b4*/ 	.word	0x00000000
        /*08b8*/ 	.short	0x0101
        /*08ba*/ 	.byte	0x3f
	.zero		1


	//   ....[94]....
        /*08bc*/ 	.word	0x0000c1e0
        /*08c0*/ 	.word	0x00000007
        /*08c4*/ 	.word	0x00000000
        /*08c8*/ 	.short	0x010a
        /*08ca*/ 	.byte	0x3f
	.zero		1


	//   ....[95]....
        /*08cc*/ 	.word	0x0000c260
        /*08d0*/ 	.word	0x00000009
        /*08d4*/ 	.word	0x00000000
        /*08d8*/ 	.short	0x010a
        /*08da*/ 	.byte	0x3f
	.zero		1


	//   ....[96]....
        /*08dc*/ 	.word	0x0000c2f0
        /*08e0*/ 	.word	0x00000006
        /*08e4*/ 	.word	0x00000000
        /*08e8*/ 	.short	0x010a
        /*08ea*/ 	.byte	0x3f
	.zero		1


	//   ....[97]....
        /*08ec*/ 	.word	0x0000c380
        /*08f0*/ 	.word	0x00000003
        /*08f4*/ 	.word	0x00000000
        /*08f8*/ 	.short	0x010a
        /*08fa*/ 	.byte	0x3f
	.zero		1


	//   ....[98]....
        /*08fc*/ 	.word	0x0000e000
        /*0900*/ 	.word	0x00000011
        /*0904*/ 	.word	0x00038440
        /*0908*/ 	.short	0x010a
        /*090a*/ 	.byte	0x3f
	.zero		1


	//   ....[99]....
        /*090c*/ 	.word	0x0000e120
        /*0910*/ 	.word	0x00000011
        /*0914*/ 	.word	0x00038400
        /*0918*/ 	.short	0x0101
        /*091a*/ 	.byte	0x3f
	.zero		1


	//   ....[100]....
        /*091c*/ 	.word	0x0000e1f0
        /*0920*/ 	.word	0x00000005
        /*0924*/ 	.word	0x00038440
        /*0928*/ 	.short	0x010a
        /*092a*/ 	.byte	0x3f
	.zero		1


	//   ....[101]....
        /*092c*/ 	.word	0x0000e2a0
        /*0930*/ 	.word	0x00000007
        /*0934*/ 	.word	0x00038440
        /*0938*/ 	.short	0x010a
        /*093a*/ 	.byte	0x3f
	.zero		1


	//   ....[102]....
        /*093c*/ 	.word	0x0000e350
        /*0940*/ 	.word	0x00000007
        /*0944*/ 	.word	0x00038440
        /*0948*/ 	.short	0x010a
        /*094a*/ 	.byte	0x3f
	.zero		1


	//   ....[103]....
        /*094c*/ 	.word	0x0000e400
        /*0950*/ 	.word	0x00000007
        /*0954*/ 	.word	0x00038440
        /*0958*/ 	.short	0x010a
        /*095a*/ 	.byte	0x3f
	.zero		1


	//   ....[104]....
        /*095c*/ 	.word	0x0000e4b0
        /*0960*/ 	.word	0x00000007
        /*0964*/ 	.word	0x00038440
        /*0968*/ 	.short	0x010a
        /*096a*/ 	.byte	0x3f
	.zero		1


	//   ....[105]....
        /*096c*/ 	.word	0x0000e560
        /*0970*/ 	.word	0x00000007
        /*0974*/ 	.word	0x00038440
        /*0978*/ 	.short	0x010a
        /*097a*/ 	.byte	0x3f
	.zero		1


	//   ....[106]....
        /*097c*/ 	.word	0x0000e610
        /*0980*/ 	.word	0x00000007
        /*0984*/ 	.word	0x00038440
        /*0988*/ 	.short	0x010a
        /*098a*/ 	.byte	0x3f
	.zero		1


	//   ....[107]....
        /*098c*/ 	.word	0x0000e6c0
        /*0990*/ 	.word	0x00000003
        /*0994*/ 	.word	0x00038440
        /*0998*/ 	.short	0x010a
        /*099a*/ 	.byte	0x3f
	.zero		1


	//   ....[108]....
        /*099c*/ 	.word	0x0000e720
        /*09a0*/ 	.word	0x00000003
        /*09a4*/ 	.word	0x00038480
        /*09a8*/ 	.short	0x010a
        /*09aa*/ 	.byte	0x3f
	.zero		1


	//   ....[109]....
        /*09ac*/ 	.word	0x0000e780
        /*09b0*/ 	.word	0x00000008
        /*09b4*/ 	.word	0x00038480
        /*09b8*/ 	.short	0x010a
        /*09ba*/ 	.byte	0x3f
	.zero		1


	//   ....[110]....
        /*09bc*/ 	.word	0x0000e840
        /*09c0*/ 	.word	0x00000006
        /*09c4*/ 	.word	0x000384c0
        /*09c8*/ 	.short	0x010a
        /*09ca*/ 	.byte	0x3f
	.zero		1


	//   ....[111]....
        /*09cc*/ 	.word	0x0000e8a0
        /*09d0*/ 	.word	0x0000000c
        /*09d4*/ 	.word	0x000384c8
        /*09d8*/ 	.short	0x010a
        /*09da*/ 	.byte	0x3f
	.zero		1


	//   ....[112]....
        /*09dc*/ 	.word	0x0000e900
        /*09e0*/ 	.word	0x0000000c
        /*09e4*/ 	.word	0x000384d0
        /*09e8*/ 	.short	0x010a
        /*09ea*/ 	.byte	0x3f
	.zero		1


	//   ....[113]....
        /*09ec*/ 	.word	0x0000e960
        /*09f0*/ 	.word	0x0000000c
        /*09f4*/ 	.word	0x000384d8
        /*09f8*/ 	.short	0x010a
        /*09fa*/ 	.byte	0x3f
	.zero		1


	//   ....[114]....
        /*09fc*/ 	.word	0x0000e9c0
        /*0a00*/ 	.word	0x0000000c
        /*0a04*/ 	.word	0x000384c0
        /*0a08*/ 	.short	0x010a
        /*0a0a*/ 	.byte	0x3f
	.zero		1


	//   ....[115]....
        /*0a0c*/ 	.word	0x0000ea20
        /*0a10*/ 	.word	0x0000000c
        /*0a14*/ 	.word	0x000384c8
        /*0a18*/ 	.short	0x010a
        /*0a1a*/ 	.byte	0x3f
	.zero		1


	//   ....[116]....
        /*0a1c*/ 	.word	0x0000ea80
        /*0a20*/ 	.word	0x0000000c
        /*0a24*/ 	.word	0x000384d0
        /*0a28*/ 	.short	0x010a
        /*0a2a*/ 	.byte	0x3f
	.zero		1


	//   ....[117]....
        /*0a2c*/ 	.word	0x0000eae0
        /*0a30*/ 	.word	0x0000000c
        /*0a34*/ 	.word	0x000384d8
        /*0a38*/ 	.short	0x010a
        /*0a3a*/ 	.byte	0x3f
	.zero		1


	//   ....[118]....
        /*0a3c*/ 	.word	0x0000eb40
        /*0a40*/ 	.word	0x00000003
        /*0a44*/ 	.word	0x00038400
        /*0a48*/ 	.short	0x010a
        /*0a4a*/ 	.byte	0x3f
	.zero		1


	//   ....[119]....
        /*0a4c*/ 	.word	0x0000eba0
        /*0a50*/ 	.word	0x00000003
        /*0a54*/ 	.word	0x00038508
        /*0a58*/ 	.short	0x010a
        /*0a5a*/ 	.byte	0x3f
	.zero		1


	//   ....[120]....
        /*0a5c*/ 	.word	0x0000ec00
        /*0a60*/ 	.word	0x00000003
        /*0a64*/ 	.word	0x00038400
        /*0a68*/ 	.short	0x010a
        /*0a6a*/ 	.byte	0x3f
	.zero		1


	//   ....[121]....
        /*0a6c*/ 	.word	0x0000ec60
        /*0a70*/ 	.word	0x00000003
        /*0a74*/ 	.word	0x000384e0
        /*0a78*/ 	.short	0x010a
        /*0a7a*/ 	.byte	0x3f
	.zero		1


	//   ....[122]....
        /*0a7c*/ 	.word	0x0000ecc0
        /*0a80*/ 	.word	0x00000003
        /*0a84*/ 	.word	0x000384e8
        /*0a88*/ 	.short	0x010a
        /*0a8a*/ 	.byte	0x3f
	.zero		1


	//   ....[123]....
        /*0a8c*/ 	.word	0x0000ed20
        /*0a90*/ 	.word	0x00000003
        /*0a94*/ 	.word	0x000384f0
        /*0a98*/ 	.short	0x010a
        /*0a9a*/ 	.byte	0x3f
	.zero		1


	//   ....[124]....
        /*0a9c*/ 	.word	0x0000ed80
        /*0aa0*/ 	.word	0x00000003
        /*0aa4*/ 	.word	0x000384f8
        /*0aa8*/ 	.short	0x010a
        /*0aaa*/ 	.byte	0x3f
	.zero		1


	//   ....[125]....
        /*0aac*/ 	.word	0x0000ede0
        /*0ab0*/ 	.word	0x00000003
        /*0ab4*/ 	.word	0x000384e0
        /*0ab8*/ 	.short	0x010a
        /*0aba*/ 	.byte	0x3f
	.zero		1


	//   ....[126]....
        /*0abc*/ 	.word	0x0000ee40
        /*0ac0*/ 	.word	0x00000003
        /*0ac4*/ 	.word	0x000384e8
        /*0ac8*/ 	.short	0x010a
        /*0aca*/ 	.byte	0x3f
	.zero		1


	//   ....[127]....
        /*0acc*/ 	.word	0x0000eea0
        /*0ad0*/ 	.word	0x00000003
        /*0ad4*/ 	.word	0x000384f0
        /*0ad8*/ 	.short	0x010a
        /*0ada*/ 	.byte	0x3f
	.zero		1


	//   ....[128]....
        /*0adc*/ 	.word	0x0000ef00
        /*0ae0*/ 	.word	0x00000003
        /*0ae4*/ 	.word	0x000384f8
        /*0ae8*/ 	.short	0x010a
        /*0aea*/ 	.byte	0x3f
	.zero		1


	//   ....[129]....
        /*0aec*/ 	.word	0x0000ef60
        /*0af0*/ 	.word	0x00000003
        /*0af4*/ 	.word	0x000384e0
        /*0af8*/ 	.short	0x010a
        /*0afa*/ 	.byte	0x3f
	.zero		1


	//   ....[130]....
        /*0afc*/ 	.word	0x0000efc0
        /*0b00*/ 	.word	0x00000003
        /*0b04*/ 	.word	0x000384e8
        /*0b08*/ 	.short	0x010a
        /*0b0a*/ 	.byte	0x3f
	.zero		1


	//   ....[131]....
        /*0b0c*/ 	.word	0x0000f020
        /*0b10*/ 	.word	0x00000003
        /*0b14*/ 	.word	0x000384f0
        /*0b18*/ 	.short	0x010a
        /*0b1a*/ 	.byte	0x3f
	.zero		1


	//   ....[132]....
        /*0b1c*/ 	.word	0x0000f0f0
        /*0b20*/ 	.word	0x00000008
        /*0b24*/ 	.word	0x000384a0
        /*0b28*/ 	.short	0x010a
        /*0b2a*/ 	.byte	0x3f
	.zero		1


	//   ....[133]....
        /*0b2c*/ 	.word	0x0000f140
        /*0b30*/ 	.word	0x00000003
        /*0b34*/ 	.word	0x00038400
        /*0b38*/ 	.short	0x010a
        /*0b3a*/ 	.byte	0x3f
	.zero		1


	//   ....[134]....
        /*0b3c*/ 	.word	0x0000f350
        /*0b40*/ 	.word	0x00000007
        /*0b44*/ 	.word	0x00000000
        /*0b48*/ 	.short	0x010a
        /*0b4a*/ 	.byte	0x3f
	.zero		1


	//   ....[135]....
        /*0b4c*/ 	.word	0x0000f3a0
        /*0b50*/ 	.word	0x00000009
        /*0b54*/ 	.word	0x00000000
        /*0b58*/ 	.short	0x010a
        /*0b5a*/ 	.byte	0x3f
	.zero		1


	//   ....[136]....
        /*0b5c*/ 	.word	0x0000f3f0
        /*0b60*/ 	.word	0x00000006
        /*0b64*/ 	.word	0x00000000
        /*0b68*/ 	.short	0x010a
        /*0b6a*/ 	.byte	0x3f
	.zero		1


	//   ....[137]....
        /*0b6c*/ 	.word	0x0000f440
        /*0b70*/ 	.word	0x00000011
        /*0b74*/ 	.word	0x00038440
        /*0b78*/ 	.short	0x010a
        /*0b7a*/ 	.byte	0x3f
	.zero		1


	//   ....[138]....
        /*0b7c*/ 	.word	0x0000f490
        /*0b80*/ 	.word	0x00000005
        /*0b84*/ 	.word	0x00038440
        /*0b88*/ 	.short	0x010a
        /*0b8a*/ 	.byte	0x3f
	.zero		1


	//   ....[139]....
        /*0b8c*/ 	.word	0x0000f4e0
        /*0b90*/ 	.word	0x00000007
        /*0b94*/ 	.word	0x00038440
        /*0b98*/ 	.short	0x010a
        /*0b9a*/ 	.byte	0x3f
	.zero		1


	//   ....[140]....
        /*0b9c*/ 	.word	0x0000f530
        /*0ba0*/ 	.word	0x00000007
        /*0ba4*/ 	.word	0x00038440
        /*0ba8*/ 	.short	0x010a
        /*0baa*/ 	.byte	0x3f
	.zero		1


	//   ....[141]....
        /*0bac*/ 	.word	0x0000f580
        /*0bb0*/ 	.word	0x00000007
        /*0bb4*/ 	.word	0x00038440
        /*0bb8*/ 	.short	0x010a
        /*0bba*/ 	.byte	0x3f
	.zero		1


	//   ....[142]....
        /*0bbc*/ 	.word	0x0000f5d0
        /*0bc0*/ 	.word	0x00000007
        /*0bc4*/ 	.word	0x00038440
        /*0bc8*/ 	.short	0x010a
        /*0bca*/ 	.byte	0x3f
	.zero		1


	//   ....[143]....
        /*0bcc*/ 	.word	0x0000f620
        /*0bd0*/ 	.word	0x00000007
        /*0bd4*/ 	.word	0x00038440
        /*0bd8*/ 	.short	0x010a
        /*0bda*/ 	.byte	0x3f
	.zero		1


	//   ....[144]....
        /*0bdc*/ 	.word	0x0000f670
        /*0be0*/ 	.word	0x00000007
        /*0be4*/ 	.word	0x00038440
        /*0be8*/ 	.short	0x010a
        /*0bea*/ 	.byte	0x3f
	.zero		1


	//----- nvinfo : EIATTR_NUM_MBARRIERS
	.align		4
.L_203:
        /*0bec*/ 	.byte	0x03, 0x38
        /*0bee*/ 	.short	0x0022


	//----- nvinfo : EIATTR_EXIT_INSTR_OFFSETS
	.align		4
        /*0bf0*/ 	.byte	0x04, 0x1c
        /*0bf2*/ 	.short	(.L_205 - .L_204)


	//   ....[0]....
.L_204:
        /*0bf4*/ 	.word	0x00002e10


	//   ....[1]....
        /*0bf8*/ 	.word	0x00002ed0


	//   ....[2]....
        /*0bfc*/ 	.word	0x00008980


	//   ....[3]....
        /*0c00*/ 	.word	0x00008a20


	//   ....[4]....
        /*0c04*/ 	.word	0x0000a880


	//   ....[5]....
        /*0c08*/ 	.word	0x0000c3d0


	//   ....[6]....
        /*0c0c*/ 	.word	0x0000e6f0


	//----- nvinfo : EIATTR_MAX_THREADS
	.align		4
.L_205:
        /*0c10*/ 	.byte	0x04, 0x05
        /*0c12*/ 	.short	(.L_207 - .L_206)
.L_206:
        /*0c14*/ 	.word	0x00000180
        /*0c18*/ 	.word	0x00000001
        /*0c1c*/ 	.word	0x00000001


	//----- nvinfo : EIATTR_CRS_STACK_SIZE
	.align		4
.L_207:
        /*0c20*/ 	.byte	0x04, 0x1e
        /*0c22*/ 	.short	(.L_209 - .L_208)
.L_208:
        /*0c24*/ 	.word	0x00000000


	//----- nvinfo : EIATTR_CBANK_PARAM_SIZE
	.align		4
.L_209:
        /*0c28*/ 	.byte	0x03, 0x19
        /*0c2a*/ 	.short	0x0770


	//----- nvinfo : EIATTR_PARAM_CBANK
	.align		4
        /*0c2c*/ 	.byte	0x04, 0x0a
        /*0c2e*/ 	.short	(.L_211 - .L_210)
	.align		4
.L_210:
        /*0c30*/ 	.word	index@(.nv.constant0._ZN7cutlass13device_kernelINS_4gemm6kernel13GemmUniversalINS1_17GroupProblemShapeIN4cute5tupleIJiiiEEEEENS1_10collective13CollectiveMmaINS1_39MainloopSm90ArrayTmaGmmaWarpSpecializedILi4ENS6_IJNS5_1CILi1EEENSC_ILi2EEESD_EEENS1_55KernelPtrArrayTmaWarpSpecializedCooperativeFP8FastAccumEEENS6_IJNSC_ILi256EEENSC_ILi128EEESJ_EEENS_12float_e4m3_tEPNS6_IJlSD_NSC_ILi0EEEEEENS_12float_e5m2_tESO_NS5_8TiledMMAINS5_8MMA_AtomIJNS5_4SM904GMMA31MMA_64x128x32_F32E4M3E5M2_SS_TNILNST_7ScaleInE1ELSV_1EEEEEENS5_6LayoutINS6_IJSE_SD_SD_EEENS6_IJSD_SM_SM_EEEEENS6_IJNS5_10UnderscoreES12_S12_EEEEENS5_23SM90_TMA_LOAD_MULTICASTENS5_14ComposedLayoutINS5_7SwizzleILi3ELi4ELi3EEENS5_18smem_ptr_flag_bitsILi8EEENSY_INS6_IJNSC_ILi8EEESJ_EEENS6_IJSJ_SD_EEEEEEEvNS5_8identityENS5_13SM90_TMA_LOADES1F_vS1G_EENS_8epilogue10collective18CollectiveEpilogueINS1J_30Sm90PtrArrayTmaWarpSpecializedILi4ELi2ELi16ELb1ELb0ELi2EEEJSK_NS6_IJSJ_NSC_ILi32EEEEEENS_6half_tEPNS6_IJSD_lSM_EEES1Q_S1S_NS1J_6fusion15FusionCallbacksIS1N_NS1T_17LinearCombinationIS1Q_fS1Q_fLNS_15FloatRoundStyleE2EEESK_S1P_JEEES1H_NS16_IS18_NS19_ILi16EEENSY_INS6_IJNSC_ILi64EEES1B_EEENS6_IJSD_S20_EEEEEEENS5_17SM75_U16x8_LDSM_TENS5_14SM90_TMA_STOREES24_NS5_17SM90_U16x8_STSM_TENS5_9Copy_AtomIJNS5_17SM90_U32x4_STSM_NES1Q_EEEvEEEvvEEEEvNT_6ParamsE)
        /*0c34*/ 	.short	0x0210
        /*0c36*/ 	.short	0x0770


	//----- nvinfo : EIATTR_SW_WAR
	.align		4
.L_211:
        /*0c38*/ 	.byte	0x04, 0x36
        /*0c3a*/ 	.short	(.L_213 - .L_212)
.L_212:
        /*0c3c*/ 	.word	0x00000008
.L_213:


//--------------------- .nv.callgraph             --------------------------
	.section	.nv.callgraph,"",@"SHT_CUDA_CALLGRAPH"
	.align	4
	.sectionentsize	8
	.align		4
        /*0000*/ 	.word	0x00000000
	.align		4
        /*0004*/ 	.word	0xffffffff
	.align		4
        /*0008*/ 	.word	index@(_ZN7cutlass13device_kernelINS_4gemm6kernel13GemmUniversalINS1_17GroupProblemShapeIN4cute5tupleIJiiiEEEEENS1_10collective13CollectiveMmaINS1_39MainloopSm90ArrayTmaGmmaWarpSpecializedILi6ENS6_IJNS5_1CILi2EEENSC_ILi1EEESE_EEENS1_52KernelPtrArrayTmaWarpSpecializedPingpongFP8FastAccumEEENS6_IJNSC_ILi128EEESI_SI_EEENS_12float_e4m3_tEPNS6_IJlSE_NSC_ILi0EEEEEENS_12float_e5m2_tESN_NS5_8TiledMMAINS5_8MMA_AtomIJNS5_4SM904GMMA31MMA_64x128x32_F32E4M3E5M2_SS_TNILNSS_7ScaleInE1ELSU_1EEEEEENS5_6LayoutINS6_IJSE_SE_SE_EEENS6_IJSL_SL_SL_EEEEENS6_IJNS5_10UnderscoreES11_S11_EEEEENS5_13SM90_TMA_LOADENS5_14ComposedLayoutINS5_7SwizzleILi3ELi4ELi3EEENS5_18smem_ptr_flag_bitsILi8EEENSX_INS6_IJNSC_ILi8EEESI_EEENS6_IJSI_SE_EEEEEEEvNS5_8identityENS5_23SM90_TMA_LOAD_MULTICASTES1E_vS1F_EENS_8epilogue10collective18CollectiveEpilogueINS1I_30Sm90PtrArrayTmaWarpSpecializedILi4ELi2ELi16ELb1ELb0ELi2EEEJSJ_NS6_IJNSC_ILi64EEENSC_ILi32EEEEEENS_6half_tEPNS6_IJSE_lSL_EEES1Q_S1S_NS1I_6fusion15FusionCallbacksIS1M_NS1T_17LinearCombinationIS1Q_fS1Q_fLNS_15FloatRoundStyleE2EEESJ_S1P_JEEES14_NS15_IS17_NS18_ILi16EEENSX_INS6_IJS1N_S1A_EEENS6_IJSE_S1N_EEEEEEENS5_17SM75_U16x8_LDSM_TENS5_14SM90_TMA_STOREES23_NS5_17SM90_U16x8_STSM_TENS5_9Copy_AtomIJNS5_17SM90_U32x4_STSM_NES1Q_EEEvEEEvvEEEEvNT_6ParamsE)
	.align		4
        /*000c*/ 	.word	index@(__assertfail)
	.align		4
        /*0010*/ 	.word	index@(_ZN7cutlass13device_kernelINS_4gemm6kernel13GemmUniversalINS1_17GroupProblemShapeIN4cute5tupleIJiiiEEEEENS1_10collective13CollectiveMmaINS1_39MainloopSm90ArrayTmaGmmaWarpSpecializedILi4ENS6_IJNS5_1CILi1EEENSC_ILi2EEESD_EEENS1_55KernelPtrArrayTmaWarpSpecializedCooperativeFP8FastAccumEEENS6_IJNSC_ILi256EEENSC_ILi128EEESJ_EEENS_12float_e4m3_tEPNS6_IJlSD_NSC_ILi0EEEEEENS_12float_e5m2_tESO_NS5_8TiledMMAINS5_8MMA_AtomIJNS5_4SM904GMMA31MMA_64x128x32_F32E4M3E5M2_SS_TNILNST_7ScaleInE1ELSV_1EEEEEENS5_6LayoutINS6_IJSE_SD_SD_EEENS6_IJSD_SM_SM_EEEEENS6_IJNS5_10UnderscoreES12_S12_EEEEENS5_23SM90_TMA_LOAD_MULTICASTENS5_14ComposedLayoutINS5_7SwizzleILi3ELi4ELi3EEENS5_18smem_ptr_flag_bitsILi8EEENSY_INS6_IJNSC_ILi8EEESJ_EEENS6_IJSJ_SD_EEEEEEEvNS5_8identityENS5_13SM90_TMA_LOADES1F_vS1G_EENS_8epilogue10collective18CollectiveEpilogueINS1J_30Sm90PtrArrayTmaWarpSpecializedILi4ELi2ELi16ELb1ELb0ELi2EEEJSK_NS6_IJSJ_NSC_ILi32EEEEEENS_6half_tEPNS6_IJSD_lSM_EEES1Q_S1S_NS1J_6fusion15FusionCallbacksIS1N_NS1T_17LinearCombinationIS1Q_fS1Q_fLNS_15FloatRoundStyleE2EEESK_S1P_JEEES1H_NS16_IS18_NS19_ILi16EEENSY_INS6_IJNSC_ILi64EEES1B_EEENS6_IJSD_S20_EEEEEEENS5_17SM75_U16x8_LDSM_TENS5_14SM90_TMA_STOREES24_NS5_17SM90_U16x8_STSM_TENS5_9Copy_AtomIJNS5_17SM90_U32x4_STSM_NES1Q_EEEvEEEvvEEEEvNT_6ParamsE)
	.align		4
        /*0014*/ 	.word	index@(__assertfail)
	.align		4
        /*0018*/ 	.word	0x00000000
	.align		4
        /*001c*/ 	.word	0xfffffffe
	.align		4
        /*0020*/ 	.word	0x00000000
	.align		4
        /*0024*/ 	.word	0xfffffffd
	.align		4
        /*0028*/ 	.word	0x00000000
	.align		4
        /*002c*/ 	.word	0xfffffffc


//--------------------- .nv.constant4             --------------------------
	.section	.nv.constant4,"a",@progbits
	.align	8
	.align		8
.nv.constant4:
        /*0000*/ 	.dword	precalc_xorwow_matrix
	.align		8
        /*0008*/ 	.dword	precalc_xorwow_offset_matrix
	.align		8
        /*0010*/ 	.dword	mrg32k3aM1
	.align		8
        /*0018*/ 	.dword	mrg32k3aM2
	.align		8
        /*0020*/ 	.dword	mrg32k3aM1SubSeq
	.align		8
        /*0028*/ 	.dword	mrg32k3aM2SubSeq
	.align		8
        /*0030*/ 	.dword	mrg32k3aM1Seq
	.align		8
        /*0038*/ 	.dword	mrg32k3aM2Seq
	.align		8
        /*0040*/ 	.dword	__unnamed_1
	.align		8
        /*0048*/ 	.dword	__unnamed_2
	.align		8
        /*0050*/ 	.dword	_ZN34_INTERNAL_7c39ef96_4_k_cu_offset_A4cuda3std3__45__cpo5beginE
	.align		8
        /*0058*/ 	.dword	_ZN34_INTERNAL_7c39ef96_4_k_cu_offset_A4cuda3std3__45__cpo3endE
	.align		8
        /*0060*/ 	.dword	_ZN34_INTERNAL_7c39ef96_4_k_cu_offset_A4cuda3std3__45__cpo6cbeginE
	.align		8
        /*0068*/ 	.dword	_ZN34_INTERNAL_7c39ef96_4_k_cu_offset_A4cuda3std3__45__cpo4cendE
	.align		8
        /*0070*/ 	.dword	_ZN34_INTERNAL_7c39ef96_4_k_cu_offset_A4cuda3std3__436_GLOBAL__N__7c39ef96_4_k_cu_offset_A6ignoreE
	.align		8
        /*0078*/ 	.dword	_ZN34_INTERNAL_7c39ef96_4_k_cu_offset_A4cuda3std3__419piecewise_constructE
	.align		8
        /*0080*/ 	.dword	_ZN34_INTERNAL_7c39ef96_4_k_cu_offset_A4cuda3std3__48in_placeE
	.align		8
        /*0088*/ 	.dword	_ZN34_INTERNAL_7c39ef96_4_k_cu_offset_A4cuda3std6ranges3__45__cpo4swapE
	.align		8
        /*0090*/ 	.dword	_ZN34_INTERNAL_7c39ef96_4_k_cu_offset_A4cuda3std6ranges3__45__cpo9iter_moveE
	.align		8
        /*0098*/ 	.dword	_ZN34_INTERNAL_7c39ef96_4_k_cu_offset_A4cute7productE
	.align		8
        /*00a0*/ 	.dword	_ZN34_INTERNAL_7c39ef96_4_k_cu_offset_A4cute1_E
	.align		8
        /*00a8*/ 	.dword	$str$36
	.align		8
        /*00b0*/ 	.dword	$str$37
	.align		8
        /*00b8*/ 	.dword	__assertfail


//--------------------- .nv.constant3             --------------------------
	.section	.nv.constant3,"a",@progbits
	.align	8
.nv.constant3:
	.type		__cr_lgamma_table,@object
	.size		__cr_lgamma_table,(.L_8 - __cr_lgamma_table)
__cr_lgamma_table:
        /*0000*/ 	.byte	0x00, 0x00, 0x00, 0x00, 0x00, 0x00, 0x00, 0x00, 0x00, 0x00, 0x00, 0x00, 0x00, 0x00, 0x00, 0x00
        /*0010*/ 	.byte	0xef, 0x39, 0xfa, 0xfe, 0x42, 0x2e, 0xe6, 0x3f, 0x02, 0x20, 0x2a, 0xfa, 0x0b, 0xab, 0xfc, 0x3f
        /*0020*/ 	.byte	0xf9, 0x2c, 0x92, 0x7c, 0xa7, 0x6c, 0x09, 0x40, 0xc9, 0x79, 0x44, 0x3c, 0x64, 0x26, 0x13, 0x40
        /*0030*/ 	.byte	0xca, 0x01, 0xcf, 0x3a, 0x27, 0x51, 0x1a, 0x40, 0x30, 0xcc, 0x2d, 0xf3, 0xe1, 0x0c, 0x21, 0x40
        /*0040*/ 	.byte	0x0d, 0xb7, 0xfc, 0x82, 0x8e, 0x35, 0x25, 0x40
.L_8:


//--------------------- .text._ZN7cutlass9reference6device6kernel17BlockCompareEqualINS_6half_tEEEvPiPKT_S8_m --------------------------
	.section	.text._ZN7cutlass9reference6device6kernel17BlockCompareEqualINS_6half_tEEEvPiPKT_S8_m,"ax",@progbits
	.align	128
        .global         _ZN7cutlass9reference6device6kernel17BlockCompareEqualINS_6half_tEEEvPiPKT_S8_m
        .type           _ZN7cutlass9reference6device6kernel17BlockCompareEqualINS_6half_tEEEvPiPKT_S8_m,@function
        .size           _ZN7cutlass9reference6device6kernel17BlockCompareEqualINS_6half_tEEEvPiPKT_S8_m,(.L_x_733 - _ZN7cutlass9reference6device6kernel17BlockCompareEqualINS_6half_tEEEvPiPKT_S8_m)
        .other          _ZN7cutlass9reference6device6kernel17BlockCompareEqualINS_6half_tEEEvPiPKT_S8_m,@"STO_CUDA_ENTRY STV_DEFAULT"
_ZN7cutlass9reference6device6kernel17BlockCompareEqualINS_6half_tEEEvPiPKT_S8_m:
.text._ZN7cutlass9reference6device6kernel17BlockCompareEqualINS_6half_tEEEvPiPKT_S8_m:
[----:B------:R-:W-:Y:S01]  /*0000*/  LDC R1, c[0x0][0x28] ;  /* 0x00000a00ff017b82 */ /* 0x000fe20000000800 */
[----:B------:R-:W0:Y:S07]  /*0010*/  S2R R3, SR_TID.X ;  /* 0x0000000000037919 */ /* 0x000e2e0000002100 */
[----:B------:R-:W0:Y:S08]  /*0020*/  S2UR UR4, SR_CTAID.X ;  /* 0x00000000000479c3 */ /* 0x000e300000002500 */
[----:B------:R-:W0:Y:S02]  /*0030*/  LDC R2, c[0x0][RZ] ;  /* 0x00000000ff027b82 */ /* 0x000e240000000800 */
[----:B0-----:R-:W-:Y:S01]  /*0040*/  IMAD R0, R2, UR4, R3 ;  /* 0x0000000402007c24 */ /* 0x001fe2000f8e0203 */
[----:B------:R-:W-:-:S04]  /*0050*/  ULDC.64 UR4, c[0x0][0x228] ;  /* 0x00008a0000047ab9 */ /* 0x000fc80000000a00 */
[----:B------:R-:W-:-:S04]  /*0060*/  ISETP.GE.U32.AND P0, PT, R0, UR4, PT ;  /* 0x0000000400007c0c */ /* 0x000fc8000bf06070 */
[----:B------:R-:W-:-:S13]  /*0070*/  ISETP.GE.U32.AND.EX P0, PT, RZ, UR5, PT, P0 ;  /* 0x00000005ff007c0c */ /* 0x000fda000bf06100 */
[----:B------:R-:W-:Y:S05]  /*0080*/  @P0 EXIT ;  /* 0x000000000000094d */ /* 0x000fea0003800000 */
[----:B------:R-:W-:Y:S01]  /*0090*/  BSSY B0, `(.L_x_0) ;  /* 0x0000019000007945 */ /* 0x000fe20003800000 */
[----:B------:R-:W-:Y:S01]  /*00a0*/  ULDC UR4, c[0x0][0xc] ;  /* 0x0000030000047ab9 */ /* 0x000fe20000000800 */
[----:B------:R-:W-:Y:S01]  /*00b0*/  IMAD.MOV.U32 R6, RZ, RZ, RZ ;  /* 0x000000ffff067224 */ /* 0x000fe200078e00ff */
[----:B------:R-:W-:Y:S01]  /*00c0*/  ULDC.64 UR6, c[0x0][0x208] ;  /* 0x0000820000067ab9 */ /* 0x000fe20000000a00 */
[----:B------:R-:W-:Y:S01]  /*00d0*/  IMAD.MOV.U32 R7, RZ, RZ, R0 ;  /* 0x000000ffff077224 */ /* 0x000fe200078e0000 */
[----:B------:R-:W-:Y:S01]  /*00e0*/  ULDC.64 UR10, c[0x0][0x228] ;  /* 0x00008a00000a7ab9 */ /* 0x000fe20000000a00 */
[----:B------:R-:W-:Y:S01]  /*00f0*/  IMAD R0, R2, UR4, RZ ;  /* 0x0000000402007c24 */ /* 0x000fe2000f8e02ff */
[----:B------:R-:W-:Y:S01]  /*0100*/  ULDC.64 UR4, c[0x0][0x218] ;  /* 0x0000860000047ab9 */ /* 0x000fe20000000a00 */
[----:B------:R-:W-:-:S05]  /*0110*/  ULDC.64 UR8, c[0x0][0x220] ;  /* 0x0000880000087ab9 */ /* 0x000fca0000000a00 */
.L_x_2:
[C---:B------:R-:W-:Y:S01]  /*0120*/  IMAD.SHL.U32 R4, R7.reuse, 0x2, RZ ;  /* 0x0000000207047824 */ /* 0x040fe200078e00ff */
[----:B------:R-:W-:-:S04]  /*0130*/  SHF.L.U64.HI R5, R7, 0x1, R6 ;  /* 0x0000000107057819 */ /* 0x000fc80000010206 */
[C---:B------:R-:W-:Y:S02]  /*0140*/  IADD3 R2, P0, R4.reuse, UR4, RZ ;  /* 0x0000000404027c10 */ /* 0x040fe4000ff1e0ff */
[----:B------:R-:W-:Y:S02]  /*0150*/  IADD3 R4, P1, R4, UR8, RZ ;  /* 0x0000000804047c10 */ /* 0x000fe4000ff3e0ff */
[C---:B------:R-:W-:Y:S02]  /*0160*/  IADD3.X R3, R5.reuse, UR5, RZ, P0, !PT ;  /* 0x0000000505037c10 */ /* 0x040fe400087fe4ff */
[----:B------:R-:W-:-:S03]  /*0170*/  IADD3.X R5, R5, UR9, RZ, P1, !PT ;  /* 0x0000000905057c10 */ /* 0x000fc60008ffe4ff */
[----:B------:R-:W2:Y:S04]  /*0180*/  LDG.E.U16 R2, desc[UR6][R2.64] ;  /* 0x0000000602027981 */ /* 0x000ea8000c1e1500 */
[----:B------:R-:W2:Y:S02]  /*0190*/  LDG.E.U16 R5, desc[UR6][R4.64] ;  /* 0x0000000604057981 */ /* 0x000ea4000c1e1500 */
[----:B--2---:R-:W-:-:S13]  /*01a0*/  HSETP2.NE.AND P0, PT, R2.H0_H0, R5.H0_H0, PT ;  /* 0x2000000502007234 */ /* 0x004fda0003f05800 */
[----:B------:R-:W-:Y:S05]  /*01b0*/  @P0 BRA `(.L_x_1) ;  /* 0x0000000000180947 */ /* 0x000fea0003800000 */
[----:B------:R-:W-:-:S05]  /*01c0*/  IADD3 R7, P0, R0, R7, RZ ;  /* 0x0000000700077210 */ /* 0x000fca0007f1e0ff */
[----:B------:R-:W-:Y:S01]  /*01d0*/  IMAD.X R6, RZ, RZ, R6, P0 ;  /* 0x000000ffff067224 */ /* 0x000fe200000e0606 */
[----:B------:R-:W-:-:S04]  /*01e0*/  ISETP.GE.U32.AND P0, PT, R7, UR10, PT ;  /* 0x0000000a07007c0c */ /* 0x000fc8000bf06070 */
[----:B------:R-:W-:-:S13]  /*01f0*/  ISETP.GE.U32.AND.EX P0, PT, R6, UR11, PT, P0 ;  /* 0x0000000b06007c0c */ /* 0x000fda000bf06100 */
[----:B------:R-:W-:Y:S05]  /*0200*/  @!P0 BRA `(.L_x_2) ;  /* 0xfffffffc00c48947 */ /* 0x000fea000383ffff */
[----:B------:R-:W-:Y:S05]  /*0210*/  EXIT ;  /* 0x000000000000794d */ /* 0x000fea0003800000 */
.L_x_1:
[----:B------:R-:W-:Y:S05]  /*0220*/  BSYNC B0 ;  /* 0x0000000000007941 */ /* 0x000fea0003800000 */
.L_x_0:
[----:B------:R-:W0:Y:S02]  /*0230*/  LDC.64 R2, c[0x0][0x210] ;  /* 0x00008400ff027b82 */ /* 0x000e240000000a00 */
[----:B0-----:R-:W-:Y:S01]  /*0240*/  STG.E desc[UR6][R2.64], RZ ;  /* 0x000000ff02007986 */ /* 0x001fe2000c101906 */
[----:B------:R-:W-:Y:S05]  /*0250*/  EXIT ;  /* 0x000000000000794d */ /* 0x000fea0003800000 */
.L_x_3:
[----:B------:R-:W-:-:S00]  /*0260*/  BRA `(.L_x_3) ;  /* 0xfffffffc00fc7947 */ /* 0x000fc0000383ffff */
[----:B------:R-:W-:-:S00]  /*0270*/  NOP ;  /* 0x0000000000007918 */ /* 0x000fc00000000000 */
        /* <DEDUP_REMOVED lines=8> */
.L_x_733:


//--------------------- .text._ZN7cutlass9reference6device6kernel4GemmINS_9TensorRefINS_12float_e4m3_tENS_6layout8RowMajorEEENS4_INS_12float_e5m2_tENS6_11ColumnMajorEEENS4_INS_6half_tESA_EEffNS_11MatrixShapeILi4ELi4EEENS_12multiply_addIfffEENS_16NumericConverterISC_fLNS_15FloatRoundStyleE2EEEEEvNS_4gemm9GemmCoordET2_T_T0_SN_T1_SQ_T3_ --------------------------
	.section	.text._ZN7cutlass9reference6device6kernel4GemmINS_9TensorRefINS_12float_e4m3_tENS_6layout8RowMajorEEENS4_INS_12float_e5m2_tENS6_11ColumnMajorEEENS4_INS_6half_tESA_EEffNS_11MatrixShapeILi4ELi4EEENS_12multiply_addIfffEENS_16NumericConverterISC_fLNS_15FloatRoundStyleE2EEEEEvNS_4gemm9GemmCoordET2_T_T0_SN_T1_SQ_T3_,"ax",@progbits
	.align	128
        .global         _ZN7cutlass9reference6device6kernel4GemmINS_9TensorRefINS_12float_e4m3_tENS_6layout8RowMajorEEENS4_INS_12float_e5m2_tENS6_11ColumnMajorEEENS4_INS_6half_tESA_EEffNS_11MatrixShapeILi4ELi4EEENS_12multiply_addIfffEENS_16NumericConverterISC_fLNS_15FloatRoundStyleE2EEEEEvNS_4gemm9GemmCoordET2_T_T0_SN_T1_SQ_T3_
        .type           _ZN7cutlass9reference6device6kernel4GemmINS_9TensorRefINS_12float_e4m3_tENS_6layout8RowMajorEEENS4_INS_12float_e5m2_tENS6_11ColumnMajorEEENS4_INS_6half_tESA_EEffNS_11MatrixShapeILi4ELi4EEENS_12multiply_addIfffEENS_16NumericConverterISC_fLNS_15FloatRoundStyleE2EEEEEvNS_4gemm9GemmCoordET2_T_T0_SN_T1_SQ_T3_,@function
        .size           _ZN7cutlass9reference6device6kernel4GemmINS_9TensorRefINS_12float_e4m3_tENS_6layout8RowMajorEEENS4_INS_12float_e5m2_tENS6_11ColumnMajorEEENS4_INS_6half_tESA_EEffNS_11MatrixShapeILi4ELi4EEENS_12multiply_addIfffEENS_16NumericConverterISC_fLNS_15FloatRoundStyleE2EEEEEvNS_4gemm9GemmCoordET2_T_T0_SN_T1_SQ_T3_,(.L_x_734 - _ZN7cutlass9reference6device6kernel4GemmINS_9TensorRefINS_12float_e4m3_tENS_6layout8RowMajorEEENS4_INS_12float_e5m2_tENS6_11ColumnMajorEEENS4_INS_6half_tESA_EEffNS_11MatrixShapeILi4ELi4EEENS_12multiply_addIfffEENS_16NumericConverterISC_fLNS_15FloatRoundStyleE2EEEEEvNS_4gemm9GemmCoordET2_T_T0_SN_T1_SQ_T3_)
        .other          _ZN7cutlass9reference6device6kernel4GemmINS_9TensorRefINS_12float_e4m3_tENS_6layout8RowMajorEEENS4_INS_12float_e5m2_tENS6_11ColumnMajorEEENS4_INS_6half_tESA_EEffNS_11MatrixShapeILi4ELi4EEENS_12multiply_addIfffEENS_16NumericConverterISC_fLNS_15FloatRoundStyleE2EEEEEvNS_4gemm9GemmCoordET2_T_T0_SN_T1_SQ_T3_,@"STO_CUDA_ENTRY STV_DEFAULT"
_ZN7cutlass9reference6device6kernel4GemmINS_9TensorRefINS_12float_e4m3_tENS_6layout8RowMajorEEENS4_INS_12float_e5m2_tENS6_11ColumnMajorEEENS4_INS_6half_tESA_EEffNS_11MatrixShapeILi4ELi4EEENS_12multiply_addIfffEENS_16NumericConverterISC_fLNS_15FloatRoundStyleE2EEEEEvNS_4gemm9GemmCoordET2_T_T0_SN_T1_SQ_T3_:
.text._ZN7cutlass9reference6device6kernel4GemmINS_9TensorRefINS_12float_e4m3_tENS_6layout8RowMajorEEENS4_INS_12float_e5m2_tENS6_11ColumnMajorEEENS4_INS_6half_tESA_EEffNS_11MatrixShapeILi4ELi4EEENS_12multiply_addIfffEENS_16NumericConverterISC_fLNS_15FloatRoundStyleE2EEEEEvNS_4gemm9GemmCoordET2_T_T0_SN_T1_SQ_T3_:
[----:B------:R-:W-:Y:S01]  /*0000*/  LDC R1, c[0x0][0x28] ;  /* 0x00000a00ff017b82 */ /* 0x000fe20000000800 */
[----:B------:R-:W0:Y:S07]  /*0010*/  S2R R3, SR_TID.X ;  /* 0x0000000000037919 */ /* 0x000e2e0000002100 */
[----:B------:R-:W1:Y:S01]  /*0020*/  LDC R0, c[0x0][0x218] ;  /* 0x00008600ff007b82 */ /* 0x000e620000000800 */
[----:B------:R-:W-:Y:S01]  /*0030*/  ULDC UR4, c[0x0][0x0] ;  /* 0x0000000000047ab9 */ /* 0x000fe20000000800 */
[----:B------:R-:W-:Y:S01]  /*0040*/  ULDC UR6, c[0x0][0x268] ;  /* 0x00009a0000067ab9 */ /* 0x000fe20000000800 */
[----:B------:R-:W0:Y:S01]  /*0050*/  S2R R52, SR_CTAID.X ;  /* 0x0000000000347919 */ /* 0x000e220000002500 */
[----:B------:R-:W-:Y:S01]  /*0060*/  IMAD.U32 R16, RZ, RZ, UR6 ;  /* 0x00000006ff107e24 */ /* 0x000fe2000f8e00ff */
[----:B------:R-:W-:Y:S01]  /*0070*/  MOV R14, UR6 ;  /* 0x00000006000e7c02 */ /* 0x000fe20008000f00 */
[----:B------:R-:W-:Y:S01]  /*0080*/  IMAD.U32 R15, RZ, RZ, UR6 ;  /* 0x00000006ff0f7e24 */ /* 0x000fe2000f8e00ff */
[----:B------:R-:W2:Y:S01]  /*0090*/  S2R R2, SR_CTAID.Y ;  /* 0x0000000000027919 */ /* 0x000ea20000002600 */
[----:B------:R-:W-:Y:S01]  /*00a0*/  IMAD.U32 R13, RZ, RZ, UR6 ;  /* 0x00000006ff0d7e24 */ /* 0x000fe2000f8e00ff */
[----:B------:R-:W-:Y:S01]  /*00b0*/  MOV R12, UR6 ;  /* 0x00000006000c7c02 */ /* 0x000fe20008000f00 */
[----:B------:R-:W-:Y:S01]  /*00c0*/  IMAD.U32 R11, RZ, RZ, UR6 ;  /* 0x00000006ff0b7e24 */ /* 0x000fe2000f8e00ff */
[----:B------:R-:W2:Y:S01]  /*00d0*/  S2R R50, SR_TID.Y ;  /* 0x0000000000327919 */ /* 0x000ea20000002200 */
[----:B------:R-:W-:Y:S01]  /*00e0*/  MOV R10, UR6 ;  /* 0x00000006000a7c02 */ /* 0x000fe20008000f00 */
[----:B------:R-:W-:Y:S01]  /*00f0*/  IMAD.U32 R9, RZ, RZ, UR6 ;  /* 0x00000006ff097e24 */ /* 0x000fe2000f8e00ff */
[----:B------:R-:W-:Y:S01]  /*0100*/  MOV R8, UR6 ;  /* 0x0000000600087c02 */ /* 0x000fe20008000f00 */
[----:B------:R-:W-:Y:S01]  /*0110*/  IMAD.U32 R7, RZ, RZ, UR6 ;  /* 0x00000006ff077e24 */ /* 0x000fe2000f8e00ff */
[----:B------:R-:W-:Y:S01]  /*0120*/  MOV R6, UR6 ;  /* 0x0000000600067c02 */ /* 0x000fe20008000f00 */
[----:B------:R-:W-:Y:S01]  /*0130*/  IMAD.U32 R5, RZ, RZ, UR6 ;  /* 0x00000006ff057e24 */ /* 0x000fe2000f8e00ff */
[----:B------:R-:W-:Y:S01]  /*0140*/  MOV R4, UR6 ;  /* 0x0000000600047c02 */ /* 0x000fe20008000f00 */
[----:B------:R-:W-:Y:S01]  /*0150*/  ULDC.64 UR14, c[0x0][0x208] ;  /* 0x00008200000e7ab9 */ /* 0x000fe20000000a00 */
[----:B------:R-:W-:-:S02]  /*0160*/  F2FP.SATFINITE.E4M3.F32.PACK_AB_MERGE_C R26, RZ, RZ, RZ ;  /* 0x000000ffff1a723e */ /* 0x000fc400048070ff */
[----:B------:R-:W-:Y:S02]  /*0170*/  F2FP.SATFINITE.E5M2.F32.PACK_AB_MERGE_C R22, RZ, RZ, RZ ;  /* 0x000000ffff16723e */ /* 0x000fe400048060ff */
[----:B-1----:R-:W-:Y:S01]  /*0180*/  ISETP.GE.AND P0, PT, R0, 0x1, PT ;  /* 0x000000010000780c */ /* 0x002fe20003f06270 */
[----:B------:R-:W-:Y:S02]  /*0190*/  IMAD.U32 R0, RZ, RZ, UR6 ;  /* 0x00000006ff007e24 */ /* 0x000fe4000f8e00ff */
[----:B0-----:R-:W-:Y:S01]  /*01a0*/  IMAD R52, R52, UR4, R3 ;  /* 0x0000000434347c24 */ /* 0x001fe2000f8e0203 */
[----:B------:R-:W-:Y:S01]  /*01b0*/  ULDC UR4, c[0x0][0x4] ;  /* 0x0000010000047ab9 */ /* 0x000fe20000000800 */
[----:B------:R-:W-:-:S03]  /*01c0*/  IMAD.U32 R3, RZ, RZ, UR6 ;  /* 0x00000006ff037e24 */ /* 0x000fc6000f8e00ff */
[----:B------:R-:W-:Y:S01]  /*01d0*/  SHF.L.U32 R52, R52, 0x2, RZ ;  /* 0x0000000234347819 */ /* 0x000fe200000006ff */
[----:B--2---:R-:W-:Y:S01]  /*01e0*/  IMAD R50, R2, UR4, R50 ;  /* 0x0000000402327c24 */ /* 0x004fe2000f8e0232 */
[----:B------:R-:W-:-:S04]  /*01f0*/  MOV R2, UR6 ;  /* 0x0000000600027c02 */ /* 0x000fc80008000f00 */
[----:B------:R-:W-:Y:S01]  /*0200*/  SHF.L.U32 R50, R50, 0x2, RZ ;  /* 0x0000000232327819 */ /* 0x000fe200000006ff */
[----:B------:R-:W-:Y:S06]  /*0210*/  @!P0 BRA `(.L_x_4) ;  /* 0x0000000800988947 */ /* 0x000fec0003800000 */
[----:B------:R-:W0:Y:S01]  /*0220*/  LDC.64 R2, c[0x0][0x220] ;  /* 0x00008800ff027b82 */ /* 0x000e220000000a00 */
[C---:B------:R-:W-:Y:S01]  /*0230*/  VIADD R4, R52.reuse, 0x1 ;  /* 0x0000000134047836 */ /* 0x040fe20000000000 */
[C---:B------:R-:W-:Y:S01]  /*0240*/  IADD3 R6, R52.reuse, 0x2, RZ ;  /* 0x0000000234067810 */ /* 0x040fe20007ffe0ff */
[----:B------:R-:W-:Y:S01]  /*0250*/  ULDC.64 UR4, c[0x0][0x228] ;  /* 0x00008a0000047ab9 */ /* 0x000fe20000000a00 */
[----:B------:R-:W-:Y:S01]  /*0260*/  IADD3 R49, R52, 0x3, RZ ;  /* 0x0000000334317810 */ /* 0x000fe20007ffe0ff */
[----:B------:R-:W-:Y:S01]  /*0270*/  VIADD R46, R50, 0x3 ;  /* 0x00000003322e7836 */ /* 0x000fe20000000000 */
[----:B------:R-:W-:Y:S01]  /*0280*/  SHF.R.S32.HI R40, RZ, 0x1f, R6 ;  /* 0x0000001fff287819 */ /* 0x000fe20000011406 */
[----:B------:R-:W-:Y:S01]  /*0290*/  VIADD R31, R52, 0x1 ;  /* 0x00000001341f7836 */ /* 0x000fe20000000000 */
[----:B------:R-:W-:Y:S01]  /*02a0*/  SHF.R.S32.HI R42, RZ, 0x1f, R4 ;  /* 0x0000001fff2a7819 */ /* 0x000fe20000011404 */
[----:B------:R-:W1:Y:S01]  /*02b0*/  LDC R32, c[0x0][0x218] ;  /* 0x00008600ff207b82 */ /* 0x000e620000000800 */
[----:B------:R-:W-:Y:S01]  /*02c0*/  SHF.R.S32.HI R44, RZ, 0x1f, R52 ;  /* 0x0000001fff2c7819 */ /* 0x000fe20000011434 */
[----:B------:R-:W-:Y:S01]  /*02d0*/  IMAD R40, R40, UR4, RZ ;  /* 0x0000000428287c24 */ /* 0x000fe2000f8e02ff */
[----:B------:R-:W-:Y:S01]  /*02e0*/  SHF.R.S32.HI R37, RZ, 0x1f, R49 ;  /* 0x0000001fff257819 */ /* 0x000fe20000011431 */
[----:B------:R-:W-:Y:S01]  /*02f0*/  IMAD R42, R42, UR4, RZ ;  /* 0x000000042a2a7c24 */ /* 0x000fe2000f8e02ff */
[----:B------:R-:W-:Y:S01]  /*0300*/  IADD3 R47, R50, 0x2, RZ ;  /* 0x00000002322f7810 */ /* 0x000fe20007ffe0ff */
[----:B------:R-:W-:Y:S01]  /*0310*/  IMAD R44, R44, UR4, RZ ;  /* 0x000000042c2c7c24 */ /* 0x000fe2000f8e02ff */
[----:B------:R-:W-:Y:S01]  /*0320*/  IADD3 R48, R50, 0x1, RZ ;  /* 0x0000000132307810 */ /* 0x000fe20007ffe0ff */
[----:B------:R-:W-:Y:S01]  /*0330*/  IMAD R37, R37, UR4, RZ ;  /* 0x0000000425257c24 */ /* 0x000fe2000f8e02ff */
[----:B------:R-:W-:Y:S01]  /*0340*/  SHF.R.S32.HI R36, RZ, 0x1f, R50 ;  /* 0x0000001fff247819 */ /* 0x000fe20000011432 */
[----:B------:R-:W-:Y:S01]  /*0350*/  IMAD R40, R6, UR5, R40 ;  /* 0x0000000506287c24 */ /* 0x000fe2000f8e0228 */
[----:B------:R-:W-:Y:S01]  /*0360*/  SHF.R.S32.HI R34, RZ, 0x1f, R47 ;  /* 0x0000001fff227819 */ /* 0x000fe2000001142f */
[----:B------:R-:W-:Y:S01]  /*0370*/  IMAD R42, R4, UR5, R42 ;  /* 0x00000005042a7c24 */ /* 0x000fe2000f8e022a */
[----:B------:R-:W-:Y:S01]  /*0380*/  SHF.R.S32.HI R35, RZ, 0x1f, R48 ;  /* 0x0000001fff237819 */ /* 0x000fe20000011430 */
[C---:B------:R-:W-:Y:S01]  /*0390*/  IMAD R44, R52.reuse, UR5, R44 ;  /* 0x00000005342c7c24 */ /* 0x040fe2000f8e022c */
[----:B------:R-:W-:Y:S01]  /*03a0*/  SHF.R.S32.HI R33, RZ, 0x1f, R46 ;  /* 0x0000001fff217819 */ /* 0x000fe2000001142e */
[----:B0-----:R-:W-:Y:S01]  /*03b0*/  IMAD.WIDE.U32 R8, R52, UR4, R2 ;  /* 0x0000000434087c25 */ /* 0x001fe2000f8e0002 */
[C---:B------:R-:W-:Y:S01]  /*03c0*/  PRMT R29, R26.reuse, 0x7610, R29 ;  /* 0x000076101a1d7816 */ /* 0x040fe2000000001d */
[----:B------:R-:W-:Y:S01]  /*03d0*/  UMOV UR8, URZ ;  /* 0x0000003f00087c82 */ /* 0x000fe20008000000 */
[----:B------:R-:W-:Y:S01]  /*03e0*/  PRMT R28, R26, 0x7610, R28 ;  /* 0x000076101a1c7816 */ /* 0x000fe2000000001c */
[----:B------:R-:W-:Y:S01]  /*03f0*/  IMAD.WIDE.U32 R6, R6, UR4, R2 ;  /* 0x0000000406067c25 */ /* 0x000fe2000f8e0002 */
[----:B------:R-:W-:Y:S01]  /*0400*/  PRMT R27, R26, 0x7610, R27 ;  /* 0x000076101a1b7816 */ /* 0x000fe2000000001b */
[----:B------:R-:W-:Y:S01]  /*0410*/  ULDC UR7, c[0x0][0x210] ;  /* 0x0000840000077ab9 */ /* 0x000fe20000000800 */
[----:B------:R-:W-:Y:S01]  /*0420*/  PRMT R25, R22, 0x7610, R25 ;  /* 0x0000761016197816 */ /* 0x000fe20000000019 */
[----:B------:R-:W-:Y:S01]  /*0430*/  IMAD.WIDE.U32 R4, R4, UR4, R2 ;  /* 0x0000000404047c25 */ /* 0x000fe2000f8e0002 */
[----:B------:R-:W-:-:S02]  /*0440*/  PRMT R24, R22, 0x7610, R24 ;  /* 0x0000761016187816 */ /* 0x000fc40000000018 */
[----:B------:R-:W-:Y:S01]  /*0450*/  PRMT R23, R22, 0x7610, R23 ;  /* 0x0000761016177816 */ /* 0x000fe20000000017 */
[C---:B------:R-:W-:Y:S01]  /*0460*/  IMAD R37, R49.reuse, UR5, R37 ;  /* 0x0000000531257c24 */ /* 0x040fe2000f8e0225 */
[----:B------:R-:W-:Y:S01]  /*0470*/  IADD3 R30, R52, 0x2, RZ ;  /* 0x00000002341e7810 */ /* 0x000fe20007ffe0ff */
[----:B------:R-:W-:Y:S01]  /*0480*/  IMAD.WIDE.U32 R2, R49, UR4, R2 ;  /* 0x0000000431027c25 */ /* 0x000fe2000f8e0002 */
[----:B------:R-:W-:Y:S01]  /*0490*/  ULDC.64 UR4, c[0x0][0x238] ;  /* 0x00008e0000047ab9 */ /* 0x000fe20000000a00 */
[----:B------:R-:W-:Y:S02]  /*04a0*/  IADD3 R44, R9, R44, RZ ;  /* 0x0000002c092c7210 */ /* 0x000fe40007ffe0ff */
[----:B------:R-:W-:Y:S01]  /*04b0*/  IMAD R36, R36, UR4, RZ ;  /* 0x0000000424247c24 */ /* 0x000fe2000f8e02ff */
[----:B------:R-:W-:Y:S01]  /*04c0*/  IADD3 R40, R7, R40, RZ ;  /* 0x0000002807287210 */ /* 0x000fe20007ffe0ff */
[----:B------:R-:W-:Y:S01]  /*04d0*/  IMAD R34, R34, UR4, RZ ;  /* 0x0000000422227c24 */ /* 0x000fe2000f8e02ff */
[----:B------:R-:W-:Y:S01]  /*04e0*/  IADD3 R42, R5, R42, RZ ;  /* 0x0000002a052a7210 */ /* 0x000fe20007ffe0ff */
[----:B------:R-:W-:Y:S01]  /*04f0*/  IMAD R35, R35, UR4, RZ ;  /* 0x0000000423237c24 */ /* 0x000fe2000f8e02ff */
[----:B------:R-:W-:Y:S01]  /*0500*/  IADD3 R37, R3, R37, RZ ;  /* 0x0000002503257210 */ /* 0x000fe20007ffe0ff */
[----:B------:R-:W-:Y:S01]  /*0510*/  IMAD R33, R33, UR4, RZ ;  /* 0x0000000421217c24 */ /* 0x000fe2000f8e02ff */
[----:B------:R-:W-:Y:S01]  /*0520*/  MOV R14, UR6 ;  /* 0x00000006000e7c02 */ /* 0x000fe20008000f00 */
[----:B------:R-:W-:Y:S01]  /*0530*/  IMAD.WIDE.U32 R58, R47, UR4, RZ ;  /* 0x000000042f3a7c25 */ /* 0x000fe2000f8e00ff */
[----:B------:R-:W-:-:S02]  /*0540*/  MOV R13, UR6 ;  /* 0x00000006000d7c02 */ /* 0x000fc40008000f00 */
[----:B------:R-:W-:Y:S01]  /*0550*/  MOV R11, UR6 ;  /* 0x00000006000b7c02 */ /* 0x000fe20008000f00 */
[----:B------:R-:W-:Y:S01]  /*0560*/  IMAD.WIDE.U32 R56, R48, UR4, RZ ;  /* 0x0000000430387c25 */ /* 0x000fe2000f8e00ff */
[----:B------:R-:W-:Y:S02]  /*0570*/  MOV R10, UR6 ;  /* 0x00000006000a7c02 */ /* 0x000fe40008000f00 */
[----:B------:R-:W-:Y:S01]  /*0580*/  MOV R7, UR6 ;  /* 0x0000000600077c02 */ /* 0x000fe20008000f00 */
[C---:B------:R-:W-:Y:S01]  /*0590*/  IMAD.WIDE.U32 R54, R50.reuse, UR4, RZ ;  /* 0x0000000432367c25 */ /* 0x040fe2000f8e00ff */
[----:B------:R-:W-:Y:S02]  /*05a0*/  MOV R5, UR6 ;  /* 0x0000000600057c02 */ /* 0x000fe40008000f00 */
[----:B------:R-:W-:Y:S01]  /*05b0*/  MOV R0, UR6 ;  /* 0x0000000600007c02 */ /* 0x000fe20008000f00 */
[----:B------:R-:W-:Y:S02]  /*05c0*/  IMAD R36, R50, UR5, R36 ;  /* 0x0000000532247c24 */ /* 0x000fe4000f8e0224 */
[----:B------:R-:W-:-:S02]  /*05d0*/  IMAD R34, R47, UR5, R34 ;  /* 0x000000052f227c24 */ /* 0x000fc4000f8e0222 */
[----:B------:R-:W-:Y:S01]  /*05e0*/  IMAD R35, R48, UR5, R35 ;  /* 0x0000000530237c24 */ /* 0x000fe2000f8e0223 */
[----:B------:R-:W-:Y:S01]  /*05f0*/  IADD3 R36, R55, R36, RZ ;  /* 0x0000002437247210 */ /* 0x000fe20007ffe0ff */
[C---:B------:R-:W-:Y:S01]  /*0600*/  IMAD.WIDE.U32 R60, R46.reuse, UR4, RZ ;  /* 0x000000042e3c7c25 */ /* 0x040fe2000f8e00ff */
[----:B------:R-:W-:Y:S01]  /*0610*/  ULDC UR4, c[0x0][0x210] ;  /* 0x0000840000047ab9 */ /* 0x000fe20000000800 */
[----:B------:R-:W-:Y:S02]  /*0620*/  IADD3 R34, R59, R34, RZ ;  /* 0x000000223b227210 */ /* 0x000fe40007ffe0ff */
[----:B------:R-:W-:Y:S01]  /*0630*/  IMAD R33, R46, UR5, R33 ;  /* 0x000000052e217c24 */ /* 0x000fe2000f8e0221 */
[----:B------:R-:W-:Y:S01]  /*0640*/  IADD3 R35, R57, R35, RZ ;  /* 0x0000002339237210 */ /* 0x000fe20007ffe0ff */
[----:B------:R-:W-:Y:S01]  /*0650*/  IMAD.MOV.U32 R45, RZ, RZ, R8 ;  /* 0x000000ffff2d7224 */ /* 0x000fe200078e0008 */
[----:B------:R-:W-:Y:S01]  /*0660*/  MOV R8, UR6 ;  /* 0x0000000600087c02 */ /* 0x000fe20008000f00 */
[----:B------:R-:W-:Y:S01]  /*0670*/  IMAD.IADD R33, R61, 0x1, R33 ;  /* 0x000000013d217824 */ /* 0x000fe200078e0221 */
[----:B------:R-:W-:Y:S01]  /*0680*/  ISETP.GE.AND P5, PT, R52, UR4, PT ;  /* 0x0000000434007c0c */ /* 0x000fe2000bfa6270 */
[----:B------:R-:W-:Y:S01]  /*0690*/  IMAD.MOV.U32 R41, RZ, RZ, R6 ;  /* 0x000000ffff297224 */ /* 0x000fe200078e0006 */
[----:B------:R-:W-:Y:S01]  /*06a0*/  ULDC.64 UR4, c[0x0][0x230] ;  /* 0x00008c0000047ab9 */ /* 0x000fe20000000a00 */
[----:B------:R-:W-:Y:S01]  /*06b0*/  IMAD.MOV.U32 R43, RZ, RZ, R4 ;  /* 0x000000ffff2b7224 */ /* 0x000fe200078e0004 */
[----:B------:R-:W-:Y:S01]  /*06c0*/  MOV R4, UR6 ;  /* 0x0000000600047c02 */ /* 0x000fe20008000f00 */
[----:B------:R-:W-:Y:S01]  /*06d0*/  IMAD.MOV.U32 R38, RZ, RZ, R2 ;  /* 0x000000ffff267224 */ /* 0x000fe200078e0002 */
[----:B------:R-:W-:Y:S01]  /*06e0*/  MOV R2, UR6 ;  /* 0x0000000600027c02 */ /* 0x000fe20008000f00 */
[----:B------:R-:W-:-:S02]  /*06f0*/  IMAD.U32 R15, RZ, RZ, UR6 ;  /* 0x00000006ff0f7e24 */ /* 0x000fc4000f8e00ff */
[----:B------:R-:W-:Y:S02]  /*0700*/  IMAD.U32 R12, RZ, RZ, UR6 ;  /* 0x00000006ff0c7e24 */ /* 0x000fe4000f8e00ff */
[----:B------:R-:W-:Y:S02]  /*0710*/  IMAD.U32 R9, RZ, RZ, UR6 ;  /* 0x00000006ff097e24 */ /* 0x000fe4000f8e00ff */
[----:B------:R-:W-:Y:S02]  /*0720*/  IMAD.U32 R6, RZ, RZ, UR6 ;  /* 0x00000006ff067e24 */ /* 0x000fe4000f8e00ff */
[----:B------:R-:W-:Y:S01]  /*0730*/  IMAD.U32 R3, RZ, RZ, UR6 ;  /* 0x00000006ff037e24 */ /* 0x000fe2000f8e00ff */
[----:B-1----:R-:W-:-:S06]  /*0740*/  ULDC UR6, c[0x0][0x214] ;  /* 0x0000850000067ab9 */ /* 0x002fcc0000000800 */
.L_x_5:
[----:B------:R-:W-:Y:S01]  /*0750*/  ISETP.GE.AND P1, PT, R50, UR6, PT ;  /* 0x0000000632007c0c */ /* 0x000fe2000bf26270 */
[----:B------:R-:W-:Y:S01]  /*0760*/  UIADD3 UR8, UR8, 0x1, URZ ;  /* 0x0000000108087890 */ /* 0x000fe2000fffe03f */
[----:B------:R-:W-:Y:S02]  /*0770*/  ISETP.GE.AND P3, PT, R31, UR7, PT ;  /* 0x000000071f007c0c */ /* 0x000fe4000bf66270 */
[----:B------:R-:W-:Y:S03]  /*0780*/  ISETP.GE.AND P2, PT, R30, UR7, PT ;  /* 0x000000071e007c0c */ /* 0x000fe6000bf46270 */
[----:B------:R-:W-:Y:S06]  /*0790*/  ISETP.LE.AND P4, PT, R32, UR8, PT ;  /* 0x0000000820007c0c */ /* 0x000fec000bf83270 */
[----:B------:R-:W-:Y:S04]  /*07a0*/  @!P1 IADD3 R18, P0, R54, UR4, RZ ;  /* 0x0000000436129c10 */ /* 0x000fe8000ff1e0ff */
[----:B------:R-:W-:Y:S02]  /*07b0*/  @!P1 IADD3.X R19, R36, UR5, RZ, P0, !PT ;  /* 0x0000000524139c10 */ /* 0x000fe400087fe4ff */
[----:B------:R-:W-:Y:S03]  /*07c0*/  ISETP.GE.AND P0, PT, R49, UR7, PT ;  /* 0x0000000731007c0c */ /* 0x000fe6000bf06270 */
[----:B------:R0:W2:Y:S01]  /*07d0*/  @!P1 LDG.E.U8 R25, desc[UR14][R18.64] ;  /* 0x0000000e12199981 */ /* 0x0000a2000c1e1100 */
[----:B------:R-:W-:Y:S09]  /*07e0*/  ISETP.GE.AND P1, PT, R48, UR6, PT ;  /* 0x0000000630007c0c */ /* 0x000ff2000bf26270 */
[----:B------:R-:W-:Y:S05]  /*07f0*/  @!P0 IMAD.MOV.U32 R39, RZ, RZ, R37 ;  /* 0x000000ffff278224 */ /* 0x000fea00078e0025 */
[----:B------:R-:W3:Y:S01]  /*0800*/  @!P0 LDG.E.U8 R26, desc[UR14][R38.64] ;  /* 0x0000000e261a8981 */ /* 0x000ee2000c1e1100 */
[----:B------:R-:W-:Y:S04]  /*0810*/  @!P1 IADD3 R20, P0, R56, UR4, RZ ;  /* 0x0000000438149c10 */ /* 0x000fe8000ff1e0ff */
[----:B------:R-:W-:Y:S02]  /*0820*/  @!P1 IADD3.X R21, R35, UR5, RZ, P0, !PT ;  /* 0x0000000523159c10 */ /* 0x000fe400087fe4ff */
[----:B------:R-:W-:Y:S01]  /*0830*/  ISETP.GE.AND P0, PT, R47, UR6, PT ;  /* 0x000000062f007c0c */ /* 0x000fe2000bf06270 */
[----:B0-----:R-:W-:Y:S02]  /*0840*/  @!P5 IMAD.MOV.U32 R18, RZ, RZ, R45 ;  /* 0x000000ffff12d224 */ /* 0x001fe400078e002d */
[----:B------:R-:W4:Y:S01]  /*0850*/  @!P1 LDG.E.U8 R24, desc[UR14][R20.64] ;  /* 0x0000000e14189981 */ /* 0x000f22000c1e1100 */
[----:B------:R-:W-:Y:S05]  /*0860*/  @!P5 IMAD.MOV.U32 R19, RZ, RZ, R44 ;  /* 0x000000ffff13d224 */ /* 0x000fea00078e002c */
[----:B------:R0:W5:Y:S02]  /*0870*/  @!P5 LDG.E.U8 R29, desc[UR14][R18.64] ;  /* 0x0000000e121dd981 */ /* 0x000164000c1e1100 */
[----:B0-----:R-:W-:Y:S02]  /*0880*/  @!P3 IMAD.MOV.U32 R18, RZ, RZ, R43 ;  /* 0x000000ffff12b224 */ /* 0x001fe400078e002b */
[----:B------:R-:W-:Y:S05]  /*0890*/  @!P3 IMAD.MOV.U32 R19, RZ, RZ, R42 ;  /* 0x000000ffff13b224 */ /* 0x000fea00078e002a */
[----:B------:R0:W4:Y:S01]  /*08a0*/  @!P3 LDG.E.U8 R28, desc[UR14][R18.64] ;  /* 0x0000000e121cb981 */ /* 0x000122000c1e1100 */
[----:B------:R-:W-:Y:S05]  /*08b0*/  IADD3 R38, P3, R38, 0x1, RZ ;  /* 0x0000000126267810 */ /* 0x000fea0007f7e0ff */
[----:B------:R-:W-:Y:S02]  /*08c0*/  IMAD.X R37, RZ, RZ, R37, P3 ;  /* 0x000000ffff257224 */ /* 0x000fe400018e0625 */
[----:B0-----:R-:W-:Y:S02]  /*08d0*/  @!P2 IMAD.MOV.U32 R18, RZ, RZ, R41 ;  /* 0x000000ffff12a224 */ /* 0x001fe400078e0029 */
[--C-:B------:R-:W-:Y:S05]  /*08e0*/  @!P2 IMAD.MOV.U32 R19, RZ, RZ, R40.reuse ;  /* 0x000000ffff13a224 */ /* 0x100fea00078e0028 */
[----:B------:R0:W4:Y:S01]  /*08f0*/  @!P2 LDG.E.U8 R27, desc[UR14][R18.64] ;  /* 0x0000000e121ba981 */ /* 0x000122000c1e1100 */
[----:B------:R-:W-:Y:S05]  /*0900*/  IADD3 R41, P2, R41, 0x1, RZ ;  /* 0x0000000129297810 */ /* 0x000fea0007f5e0ff */
[----:B------:R-:W-:Y:S01]  /*0910*/  IMAD.X R40, RZ, RZ, R40, P2 ;  /* 0x000000ffff287224 */ /* 0x000fe200010e0628 */
[----:B0-----:R-:W-:Y:S04]  /*0920*/  @!P0 IADD3 R18, P1, R58, UR4, RZ ;  /* 0x000000043a128c10 */ /* 0x001fe8000ff3e0ff */
[----:B------:R-:W-:Y:S02]  /*0930*/  @!P0 IADD3.X R19, R34, UR5, RZ, P1, !PT ;  /* 0x0000000522138c10 */ /* 0x000fe40008ffe4ff */
[----:B------:R-:W-:Y:S03]  /*0940*/  ISETP.GE.AND P1, PT, R46, UR6, PT ;  /* 0x000000062e007c0c */ /* 0x000fe6000bf26270 */
[----:B------:R0:W4:Y:S10]  /*0950*/  @!P0 LDG.E.U8 R23, desc[UR14][R18.64] ;  /* 0x0000000e12178981 */ /* 0x000134000c1e1100 */
[----:B0-----:R-:W-:Y:S01]  /*0960*/  @!P1 IADD3 R18, P0, R60, UR4, RZ ;  /* 0x000000043c129c10 */ /* 0x001fe2000ff1e0ff */
[----:B------:R-:W-:Y:S03]  /*0970*/  UIADD3 UR4, UP0, UR4, 0x1, URZ ;  /* 0x0000000104047890 */ /* 0x000fe6000ff1e03f */
[----:B------:R-:W-:Y:S01]  /*0980*/  @!P1 IADD3.X R19, R33, UR5, RZ, P0, !PT ;  /* 0x0000000521139c10 */ /* 0x000fe200087fe4ff */
[----:B------:R-:W-:Y:S01]  /*0990*/  UIADD3.X UR5, URZ, UR5, URZ, UP0, !UPT ;  /* 0x000000053f057290 */ /* 0x000fe200087fe43f */
[----:B------:R-:W-:Y:S03]  /*09a0*/  IADD3 R45, P0, R45, 0x1, RZ ;  /* 0x000000012d2d7810 */ /* 0x000fe60007f1e0ff */
[----:B------:R2:W4:Y:S01]  /*09b0*/  @!P1 LDG.E.U8 R22, desc[UR14][R18.64] ;  /* 0x0000000e12169981 */ /* 0x000522000c1e1100 */
[----:B------:R-:W-:Y:S01]  /*09c0*/  IADD3 R43, P1, R43, 0x1, RZ ;  /* 0x000000012b2b7810 */ /* 0x000fe20007f3e0ff */
[----:B------:R-:W-:Y:S04]  /*09d0*/  IMAD.X R44, RZ, RZ, R44, P0 ;  /* 0x000000ffff2c7224 */ /* 0x000fe800000e062c */
[----:B------:R-:W-:Y:S01]  /*09e0*/  IMAD.X R42, RZ, RZ, R42, P1 ;  /* 0x000000ffff2a7224 */ /* 0x000fe200008e062a */
[----:B--2---:R-:W-:Y:S04]  /*09f0*/  LOP3.LUT R18, R25, 0xff, RZ, 0xc0, !PT ;  /* 0x000000ff19127812 */ /* 0x004fe800078ec0ff */
[----:B------:R-:W-:Y:S05]  /*0a00*/  F2FP.F16.E5M2.UNPACK_B R18, R18 ;  /* 0x00000012ff12723e */ /* 0x000fea00020004ff */
[----:B------:R-:W-:Y:S01]  /*0a10*/  HADD2.F32 R18, -RZ, R18.H0_H0 ;  /* 0x20000012ff127230 */ /* 0x000fe20000004100 */
[----:B---3--:R-:W-:Y:S04]  /*0a20*/  LOP3.LUT R21, R26, 0xff, RZ, 0xc0, !PT ;  /* 0x000000ff1a157812 */ /* 0x008fe800078ec0ff */
[----:B------:R-:W-:Y:S05]  /*0a30*/  F2FP.F16.E4M3.UNPACK_B R21, R21 ;  /* 0x00000015ff15723e */ /* 0x000fea00020006ff */
[----:B------:R-:W-:Y:S01]  /*0a40*/  HADD2.F32 R21, -RZ, R21.H0_H0 ;  /* 0x20000015ff157230 */ /* 0x000fe20000004100 */
[----:B-----5:R-:W-:Y:S04]  /*0a50*/  LOP3.LUT R17, R29, 0xff, RZ, 0xc0, !PT ;  /* 0x000000ff1d117812 */ /* 0x020fe800078ec0ff */
[----:B------:R-:W-:Y:S05]  /*0a60*/  F2FP.F16.E4M3.UNPACK_B R17, R17 ;  /* 0x00000011ff11723e */ /* 0x000fea00020006ff */
[----:B------:R-:W-:Y:S05]  /*0a70*/  HADD2.F32 R17, -RZ, R17.H0_H0 ;  /* 0x20000011ff117230 */ /* 0x000fea0000004100 */
[-C--:B------:R-:W-:Y:S01]  /*0a80*/  FFMA R0, R17, R18.reuse, R0 ;  /* 0x0000001211007223 */ /* 0x080fe20000000000 */
[----:B----4-:R-:W-:Y:S04]  /*0a90*/  LOP3.LUT R19, R28, 0xff, RZ, 0xc0, !PT ;  /* 0x000000ff1c137812 */ /* 0x010fe800078ec0ff */
[----:B------:R-:W-:Y:S05]  /*0aa0*/  F2FP.F16.E4M3.UNPACK_B R19, R19 ;  /* 0x00000013ff13723e */ /* 0x000fea00020006ff */
[----:B------:R-:W-:Y:S05]  /*0ab0*/  HADD2.F32 R19, -RZ, R19.H0_H0 ;  /* 0x20000013ff137230 */ /* 0x000fea0000004100 */
[----:B------:R-:W-:Y:S01]  /*0ac0*/  FFMA R2, R19, R18, R2 ;  /* 0x0000001213027223 */ /* 0x000fe20000000002 */
[----:B------:R-:W-:Y:S04]  /*0ad0*/  LOP3.LUT R20, R27, 0xff, RZ, 0xc0, !PT ;  /* 0x000000ff1b147812 */ /* 0x000fe800078ec0ff */
[----:B------:R-:W-:Y:S05]  /*0ae0*/  F2FP.F16.E4M3.UNPACK_B R20, R20 ;  /* 0x00000014ff14723e */ /* 0x000fea00020006ff */
[----:B------:R-:W-:Y:S05]  /*0af0*/  HADD2.F32 R20, -RZ, R20.H0_H0 ;  /* 0x20000014ff147230 */ /* 0x000fea0000004100 */
[-C--:B------:R-:W-:Y:S01]  /*0b00*/  FFMA R3, R20, R18.reuse, R3 ;  /* 0x0000001214037223 */ /* 0x080fe20000000003 */
[----:B------:R-:W-:Y:S01]  /*0b10*/  FFMA R4, R21, R18, R4 ;  /* 0x0000001215047223 */ /* 0x000fe20000000004 */
[----:B------:R-:W-:Y:S04]  /*0b20*/  LOP3.LUT R18, R24, 0xff, RZ, 0xc0, !PT ;  /* 0x000000ff18127812 */ /* 0x000fe800078ec0ff */
[----:B------:R-:W-:Y:S05]  /*0b30*/  F2FP.F16.E5M2.UNPACK_B R18, R18 ;  /* 0x00000012ff12723e */ /* 0x000fea00020004ff */
[----:B------:R-:W-:Y:S05]  /*0b40*/  HADD2.F32 R18, -RZ, R18.H0_H0 ;  /* 0x20000012ff127230 */ /* 0x000fea0000004100 */
[-C--:B------:R-:W-:Y:S01]  /*0b50*/  FFMA R5, R17, R18.reuse, R5 ;  /* 0x0000001211057223 */ /* 0x080fe20000000005 */
[-C--:B------:R-:W-:Y:S01]  /*0b60*/  FFMA R6, R19, R18.reuse, R6 ;  /* 0x0000001213067223 */ /* 0x080fe20000000006 */
[CC--:B------:R-:W-:Y:S01]  /*0b70*/  FFMA R7, R20.reuse, R18.reuse, R7 ;  /* 0x0000001214077223 */ /* 0x0c0fe20000000007 */
[----:B------:R-:W-:Y:S01]  /*0b80*/  FFMA R8, R21, R18, R8 ;  /* 0x0000001215087223 */ /* 0x000fe20000000008 */
[----:B------:R-:W-:Y:S04]  /*0b90*/  LOP3.LUT R18, R23, 0xff, RZ, 0xc0, !PT ;  /* 0x000000ff17127812 */ /* 0x000fe800078ec0ff */
[----:B------:R-:W-:Y:S05]  /*0ba0*/  F2FP.F16.E5M2.UNPACK_B R18, R18 ;  /* 0x00000012ff12723e */ /* 0x000fea00020004ff */
[----:B------:R-:W-:Y:S05]  /*0bb0*/  HADD2.F32 R18, -RZ, R18.H0_H0 ;  /* 0x20000012ff127230 */ /* 0x000fea0000004100 */
[-C--:B------:R-:W-:Y:S01]  /*0bc0*/  FFMA R9, R17, R18.reuse, R9 ;  /* 0x0000001211097223 */ /* 0x080fe20000000009 */
[-C--:B------:R-:W-:Y:S01]  /*0bd0*/  FFMA R10, R19, R18.reuse, R10 ;  /* 0x00000012130a7223 */ /* 0x080fe2000000000a */
[-C--:B------:R-:W-:Y:S01]  /*0be0*/  FFMA R11, R20, R18.reuse, R11 ;  /* 0x00000012140b7223 */ /* 0x080fe2000000000b */
        /* <DEDUP_REMOVED lines=8> */
[----:B------:R-:W-:Y:S09]  /*0c70*/  @!P4 BRA `(.L_x_5) ;  /* 0xfffffff800b4c947 */ /* 0x000ff2000383ffff */
.L_x_4:
[----:B------:R-:W-:Y:S01]  /*0c80*/  ULDC.64 UR12, c[0x0][0x210] ;  /* 0x00008400000c7ab9 */ /* 0x000fe20000000a00 */
[----:B------:R-:W-:Y:S01]  /*0c90*/  VIADD R18, R52, 0x1 ;  /* 0x0000000134127836 */ /* 0x000fe20000000000 */
[----:B------:R-:W-:Y:S01]  /*0ca0*/  ISETP.GE.AND P3, PT, R50, UR13, PT ;  /* 0x0000000d32007c0c */ /* 0x000fe2000bf66270 */
[----:B------:R-:W-:Y:S01]  /*0cb0*/  ULDC.64 UR10, c[0x0][0x250] ;  /* 0x00009400000a7ab9 */ /* 0x000fe20000000a00 */
[----:B------:R-:W-:Y:S01]  /*0cc0*/  SHF.R.S32.HI R17, RZ, 0x1f, R50 ;  /* 0x0000001fff117819 */ /* 0x000fe20000011432 */
[----:B------:R-:W-:Y:S01]  /*0cd0*/  ULDC.64 UR8, c[0x0][0x248] ;  /* 0x0000920000087ab9 */ /* 0x000fe20000000a00 */
[----:B------:R-:W-:Y:S01]  /*0ce0*/  ISETP.GE.OR P1, PT, R52, UR12, P3 ;  /* 0x0000000c34007c0c */ /* 0x000fe20009f26670 */
[----:B------:R-:W-:Y:S01]  /*0cf0*/  BSSY B0, `(.L_x_6) ;  /* 0x0000024000007945 */ /* 0x000fe20003800000 */
[----:B------:R-:W-:Y:S01]  /*0d00*/  SHF.R.S32.HI R19, RZ, 0x1f, R18 ;  /* 0x0000001fff137819 */ /* 0x000fe20000011412 */
[----:B------:R-:W-:Y:S01]  /*0d10*/  IMAD R21, R17, UR10, RZ ;  /* 0x0000000a11157c24 */ /* 0x000fe2000f8e02ff */
[----:B------:R-:W-:-:S03]  /*0d20*/  ISETP.GE.OR P2, PT, R18, UR12, P3 ;  /* 0x0000000c12007c0c */ /* 0x000fc60009f46670 */
[C---:B------:R-:W-:Y:S02]  /*0d30*/  IMAD R21, R50.reuse, UR11, R21 ;  /* 0x0000000b32157c24 */ /* 0x040fe4000f8e0215 */
[----:B------:R-:W-:-:S04]  /*0d40*/  IMAD.WIDE.U32 R22, R50, UR10, R18 ;  /* 0x0000000a32167c25 */ /* 0x000fc8000f8e0012 */
[----:B------:R-:W-:Y:S01]  /*0d50*/  IMAD.IADD R21, R21, 0x1, R23 ;  /* 0x0000000115157824 */ /* 0x000fe200078e0217 */
[----:B------:R-:W-:-:S04]  /*0d60*/  LEA R20, P0, R22, UR8, 0x1 ;  /* 0x0000000816147c11 */ /* 0x000fc8000f8008ff */
[----:B------:R-:W-:Y:S01]  /*0d70*/  LEA.HI.X R21, R22, UR9, R21, 0x1, P0 ;  /* 0x0000000916157c11 */ /* 0x000fe200080f0c15 */
[----:B------:R-:W-:Y:S08]  /*0d80*/  @P1 BRA `(.L_x_7) ;  /* 0x0000000000681947 */ /* 0x000ff00003800000 */
[----:B------:R-:W-:Y:S01]  /*0d90*/  SHF.R.S32.HI R22, RZ, 0x1f, R50 ;  /* 0x0000001fff167819 */ /* 0x000fe20000011432 */
[----:B------:R-:W-:Y:S01]  /*0da0*/  ULDC.64 UR4, c[0x0][0x250] ;  /* 0x0000940000047ab9 */ /* 0x000fe20000000a00 */
[--C-:B------:R-:W-:Y:S01]  /*0db0*/  SHF.R.S32.HI R53, RZ, 0x1f, R52.reuse ;  /* 0x0000001fff357819 */ /* 0x100fe20000011434 */
[----:B------:R-:W-:Y:S02]  /*0dc0*/  ULDC UR6, c[0x0][0x240] ;  /* 0x0000900000067ab9 */ /* 0x000fe40000000800 */
[----:B------:R-:W-:Y:S02]  /*0dd0*/  IMAD R23, R22, UR4, RZ ;  /* 0x0000000416177c24 */ /* 0x000fe4000f8e02ff */
[----:B------:R-:W-:-:S04]  /*0de0*/  IMAD.WIDE.U32 R24, R50, UR4, R52 ;  /* 0x0000000432187c25 */ /* 0x000fc8000f8e0034 */
[----:B------:R-:W-:Y:S01]  /*0df0*/  IMAD R23, R50, UR5, R23 ;  /* 0x0000000532177c24 */ /* 0x000fe2000f8e0217 */
[----:B------:R-:W-:Y:S02]  /*0e00*/  ULDC.64 UR4, c[0x0][0x248] ;  /* 0x0000920000047ab9 */ /* 0x000fe40000000a00 */
[----:B------:R-:W-:Y:S02]  /*0e10*/  LEA R26, P0, R24, UR4, 0x1 ;  /* 0x00000004181a7c11 */ /* 0x000fe4000f8008ff */
[----:B------:R-:W-:-:S04]  /*0e20*/  IADD3 R23, R25, R23, RZ ;  /* 0x0000001719177210 */ /* 0x000fc80007ffe0ff */
[----:B------:R-:W-:Y:S01]  /*0e30*/  LEA.HI.X R27, R24, UR5, R23, 0x1, P0 ;  /* 0x00000005181b7c11 */ /* 0x000fe200080f0c17 */
[----:B------:R-:W-:-:S04]  /*0e40*/  ULDC.64 UR4, c[0x0][0x260] ;  /* 0x0000980000047ab9 */ /* 0x000fc80000000a00 */
[----:B------:R-:W2:Y:S01]  /*0e50*/  LDG.E.U16 R23, desc[UR14][R26.64] ;  /* 0x0000000e1a177981 */ /* 0x000ea2000c1e1500 */
[----:B------:R-:W-:Y:S02]  /*0e60*/  IMAD R22, R22, UR4, RZ ;  /* 0x0000000416167c24 */ /* 0x000fe4000f8e02ff */
[----:B------:R-:W-:Y:S01]  /*0e70*/  IMAD.WIDE.U32 R24, R50, UR4, R52 ;  /* 0x0000000432187c25 */ /* 0x000fe2000f8e0034 */
[----:B------:R-:W-:-:S03]  /*0e80*/  ULDC UR4, c[0x0][0x21c] ;  /* 0x0000870000047ab9 */ /* 0x000fc60000000800 */
[----:B------:R-:W-:-:S05]  /*0e90*/  IMAD R22, R50, UR5, R22 ;  /* 0x0000000532167c24 */ /* 0x000fca000f8e0216 */
[----:B------:R-:W-:Y:S01]  /*0ea0*/  IADD3 R22, R25, R22, RZ ;  /* 0x0000001619167210 */ /* 0x000fe20007ffe0ff */
[----:B--2---:R-:W-:-:S05]  /*0eb0*/  HADD2.F32 R23, -RZ, R23.H0_H0 ;  /* 0x20000017ff177230 */ /* 0x004fca0000004100 */
[----:B------:R-:W-:-:S04]  /*0ec0*/  FMUL R23, R23, UR6 ;  /* 0x0000000617177c20 */ /* 0x000fc80008400000 */
[----:B------:R-:W-:Y:S01]  /*0ed0*/  FFMA R0, R0, UR4, R23 ;  /* 0x0000000400007c23 */ /* 0x000fe20008000017 */
[----:B------:R-:W-:Y:S02]  /*0ee0*/  ULDC.64 UR4, c[0x0][0x258] ;  /* 0x0000960000047ab9 */ /* 0x000fe40000000a00 */
[C---:B------:R-:W-:Y:S02]  /*0ef0*/  LEA R26, P0, R24.reuse, UR4, 0x1 ;  /* 0x00000004181a7c11 */ /* 0x040fe4000f8008ff */
[----:B------:R-:W-:Y:S02]  /*0f00*/  F2FP.F16.F32.PACK_AB R0, RZ, R0 ;  /* 0x00000000ff00723e */ /* 0x000fe400000000ff */
[----:B------:R-:W-:-:S05]  /*0f10*/  LEA.HI.X R27, R24, UR5, R22, 0x1, P0 ;  /* 0x00000005181b7c11 */ /* 0x000fca00080f0c16 */
[----:B------:R0:W-:Y:S04]  /*0f20*/  STG.E.U16 desc[UR14][R26.64], R0 ;  /* 0x000000001a007986 */ /* 0x0001e8000c10150e */
.L_x_7:
[----:B------:R-:W-:Y:S05]  /*0f30*/  BSYNC B0 ;  /* 0x0000000000007941 */ /* 0x000fea0003800000 */
.L_x_6:
[----:B------:R-:W2:Y:S01]  /*0f40*/  @!P2 LDG.E.U16 R24, desc[UR14][R20.64] ;  /* 0x0000000e1418a981 */ /* 0x000ea2000c1e1500 */
[----:B------:R-:W1:Y:S01]  /*0f50*/  @!P2 LDC R23, c[0x0][0x240] ;  /* 0x00009000ff17ab82 */ /* 0x000e620000000800 */
[----:B------:R-:W-:Y:S01]  /*0f60*/  ULDC.64 UR6, c[0x0][0x260] ;  /* 0x0000980000067ab9 */ /* 0x000fe20000000a00 */
[----:B------:R-:W-:Y:S01]  /*0f70*/  ULDC.64 UR4, c[0x0][0x258] ;  /* 0x0000960000047ab9 */ /* 0x000fe20000000a00 */
[----:B------:R-:W-:Y:S01]  /*0f80*/  IMAD R22, R17, UR6, RZ ;  /* 0x0000000611167c24 */ /* 0x000fe2000f8e02ff */
[----:B------:R-:W-:Y:S01]  /*0f90*/  IADD3 R17, R52, 0x2, RZ ;  /* 0x0000000234117810 */ /* 0x000fe20007ffe0ff */
[----:B0-----:R-:W-:-:S03]  /*0fa0*/  IMAD.WIDE.U32 R26, R50, UR6, R18 ;  /* 0x00000006321a7c25 */ /* 0x001fc6000f8e0012 */
[----:B------:R-:W0:Y:S01]  /*0fb0*/  @!P2 LDC R0, c[0x0][0x21c] ;  /* 0x00008700ff00ab82 */ /* 0x000e220000000800 */
[----:B------:R-:W-:Y:S01]  /*0fc0*/  IMAD R22, R50, UR7, R22 ;  /* 0x0000000732167c24 */ /* 0x000fe2000f8e0216 */
[----:B------:R-:W-:Y:S01]  /*0fd0*/  ISETP.GE.OR P0, PT, R17, UR12, P3 ;  /* 0x0000000c11007c0c */ /* 0x000fe20009f06670 */
[----:B--2---:R-:W-:-:S05]  /*0fe0*/  @!P2 HADD2.F32 R24, -RZ, R24.H0_H0 ;  /* 0x20000018ff18a230 */ /* 0x004fca0000004100 */
[----:B-1----:R-:W-:Y:S01]  /*0ff0*/  @!P2 FMUL R23, R24, R23 ;  /* 0x000000171817a220 */ /* 0x002fe20000400000 */
[----:B------:R-:W-:-:S03]  /*1000*/  LEA R24, P1, R26, UR4, 0x1 ;  /* 0x000000041a187c11 */ /* 0x000fc6000f8208ff */
[----:B0-----:R-:W-:Y:S01]  /*1010*/  @!P2 FFMA R0, R2, R0, R23 ;  /* 0x000000000200a223 */ /* 0x001fe20000000017 */
[----:B------:R-:W-:Y:S02]  /*1020*/  IADD3 R2, R22, R27, RZ ;  /* 0x0000001b16027210 */ /* 0x000fe40007ffe0ff */
[----:B------:R-:W0:Y:S02]  /*1030*/  @!P0 LDC R22, c[0x0][0x240] ;  /* 0x00009000ff168b82 */ /* 0x000e240000000800 */
[----:B------:R-:W-:Y:S02]  /*1040*/  @!P2 F2FP.F16.F32.PACK_AB R0, RZ, R0 ;  /* 0x00000000ff00a23e */ /* 0x000fe400000000ff */
[----:B------:R-:W-:-:S05]  /*1050*/  LEA.HI.X R25, R26, UR5, R2, 0x1, P1 ;  /* 0x000000051a197c11 */ /* 0x000fca00088f0c02 */
[----:B------:R1:W-:Y:S04]  /*1060*/  @!P2 STG.E.U16 desc[UR14][R24.64], R0 ;  /* 0x000000001800a986 */ /* 0x0003e8000c10150e */
[----:B------:R-:W2:Y:S01]  /*1070*/  @!P0 LDG.E.U16 R2, desc[UR14][R20.64+0x2] ;  /* 0x0000020e14028981 */ /* 0x000ea2000c1e1500 */
[----:B-1----:R-:W1:Y:S01]  /*1080*/  @!P0 LDC R0, c[0x0][0x21c] ;  /* 0x00008700ff008b82 */ /* 0x002e620000000800 */
[----:B--2---:R-:W-:-:S05]  /*1090*/  @!P0 HADD2.F32 R2, -RZ, R2.H0_H0 ;  /* 0x20000002ff028230 */ /* 0x004fca0000004100 */
[----:B0-----:R-:W-:Y:S01]  /*10a0*/  @!P0 FMUL R22, R2, R22 ;  /* 0x0000001602168220 */ /* 0x001fe20000400000 */
[----:B------:R-:W-:-:S03]  /*10b0*/  IADD3 R2, R52, 0x3, RZ ;  /* 0x0000000334027810 */ /* 0x000fc60007ffe0ff */
[----:B-1----:R-:W-:Y:S01]  /*10c0*/  @!P0 FFMA R0, R3, R0, R22 ;  /* 0x0000000003008223 */ /* 0x002fe20000000016 */
[----:B------:R-:W-:-:S04]  /*10d0*/  ISETP.GE.OR P3, PT, R2, UR12, P3 ;  /* 0x0000000c02007c0c */ /* 0x000fc80009f66670 */
[----:B------:R-:W-:-:S05]  /*10e0*/  @!P0 F2FP.F16.F32.PACK_AB R0, RZ, R0 ;  /* 0x00000000ff00823e */ /* 0x000fca00000000ff */
[----:B------:R0:W-:Y:S04]  /*10f0*/  @!P0 STG.E.U16 desc[UR14][R24.64+0x2], R0 ;  /* 0x0000020018008986 */ /* 0x0001e8000c10150e */
[----:B------:R1:W2:Y:S01]  /*1100*/  @!P3 LDG.E.U16 R23, desc[UR14][R20.64+0x4] ;  /* 0x0000040e1417b981 */ /* 0x0002a2000c1e1500 */
[----:B------:R-:W3:Y:S01]  /*1110*/  @!P3 LDC R22, c[0x0][0x240] ;  /* 0x00009000ff16bb82 */ /* 0x000ee20000000800 */
[----:B------:R-:W-:Y:S01]  /*1120*/  IADD3 R3, R50, 0x1, RZ ;  /* 0x0000000132037810 */ /* 0x000fe20007ffe0ff */
[----:B------:R-:W-:Y:S03]  /*1130*/  BSSY B0, `(.L_x_8) ;  /* 0x0000029000007945 */ /* 0x000fe60003800000 */
[C---:B------:R-:W-:Y:S01]  /*1140*/  ISETP.GE.AND P2, PT, R3.reuse, UR13, PT ;  /* 0x0000000d03007c0c */ /* 0x040fe2000bf46270 */
[----:B------:R-:W-:-:S03]  /*1150*/  IMAD.WIDE.U32 R26, R3, UR10, R18 ;  /* 0x0000000a031a7c25 */ /* 0x000fc6000f8e0012 */
[----:B------:R-:W-:Y:S02]  /*1160*/  ISETP.GE.OR P1, PT, R52, UR12, P2 ;  /* 0x0000000c34007c0c */ /* 0x000fe40009726670 */
[----:B------:R-:W-:Y:S01]  /*1170*/  ISETP.GE.OR P5, PT, R18, UR12, P2 ;  /* 0x0000000c12007c0c */ /* 0x000fe200097a6670 */
[----:B-1----:R-:W1:Y:S01]  /*1180*/  @!P3 LDC R21, c[0x0][0x21c] ;  /* 0x00008700ff15bb82 */ /* 0x002e620000000800 */
[----:B------:R-:W-:-:S05]  /*1190*/  SHF.R.S32.HI R20, RZ, 0x1f, R3 ;  /* 0x0000001fff147819 */ /* 0x000fca0000011403 */
[----:B0-----:R-:W-:-:S04]  /*11a0*/  IMAD R0, R20, UR10, RZ ;  /* 0x0000000a14007c24 */ /* 0x001fc8000f8e02ff */
[----:B------:R-:W-:Y:S02]  /*11b0*/  IMAD R0, R3, UR11, R0 ;  /* 0x0000000b03007c24 */ /* 0x000fe4000f8e0200 */
[----:B--2---:R-:W-:-:S05]  /*11c0*/  @!P3 HADD2.F32 R23, -RZ, R23.H0_H0 ;  /* 0x20000017ff17b230 */ /* 0x004fca0000004100 */
[----:B---3--:R-:W-:-:S04]  /*11d0*/  @!P3 FMUL R22, R23, R22 ;  /* 0x000000161716b220 */ /* 0x008fc80000400000 */
[----:B-1----:R-:W-:Y:S01]  /*11e0*/  @!P3 FFMA R21, R4, R21, R22 ;  /* 0x000000150415b223 */ /* 0x002fe20000000016 */
[----:B------:R-:W-:Y:S02]  /*11f0*/  IADD3 R4, R0, R27, RZ ;  /* 0x0000001b00047210 */ /* 0x000fe40007ffe0ff */
[C---:B------:R-:W-:Y:S02]  /*1200*/  LEA R22, P0, R26.reuse, UR8, 0x1 ;  /* 0x000000081a167c11 */ /* 0x040fe4000f8008ff */
[----:B------:R-:W-:Y:S02]  /*1210*/  @!P3 F2FP.F16.F32.PACK_AB R0, RZ, R21 ;  /* 0x00000015ff00b23e */ /* 0x000fe400000000ff */
[----:B------:R-:W-:-:S03]  /*1220*/  LEA.HI.X R23, R26, UR9, R4, 0x1, P0 ;  /* 0x000000091a177c11 */ /* 0x000fc600080f0c04 */
[----:B------:R0:W-:Y:S01]  /*1230*/  @!P3 STG.E.U16 desc[UR14][R24.64+0x4], R0 ;  /* 0x000004001800b986 */ /* 0x0001e2000c10150e */
[----:B------:R-:W-:Y:S05]  /*1240*/  @P1 BRA `(.L_x_9) ;  /* 0x00000000005c1947 */ /* 0x000fea0003800000 */
[----:B0-----:R-:W-:Y:S01]  /*1250*/  SHF.R.S32.HI R0, RZ, 0x1f, R3 ;  /* 0x0000001fff007819 */ /* 0x001fe20000011403 */
[----:B------:R-:W-:Y:S01]  /*1260*/  ULDC UR17, c[0x0][0x240] ;  /* 0x0000900000117ab9 */ /* 0x000fe20000000800 */
[----:B------:R-:W-:Y:S01]  /*1270*/  SHF.R.S32.HI R25, RZ, 0x1f, R52 ;  /* 0x0000001fff197819 */ /* 0x000fe20000011434 */
[----:B------:R-:W-:Y:S01]  /*1280*/  ULDC UR16, c[0x0][0x21c] ;  /* 0x0000870000107ab9 */ /* 0x000fe20000000800 */
[----:B------:R-:W-:Y:S01]  /*1290*/  MOV R24, R52 ;  /* 0x0000003400187202 */ /* 0x000fe20000000f00 */
[----:B------:R-:W-:-:S04]  /*12a0*/  IMAD R4, R0, UR10, RZ ;  /* 0x0000000a00047c24 */ /* 0x000fc8000f8e02ff */
[C---:B------:R-:W-:Y:S02]  /*12b0*/  IMAD R4, R3.reuse, UR11, R4 ;  /* 0x0000000b03047c24 */ /* 0x040fe4000f8e0204 */
[----:B------:R-:W-:-:S05]  /*12c0*/  IMAD.WIDE.U32 R26, R3, UR10, R24 ;  /* 0x0000000a031a7c25 */ /* 0x000fca000f8e0018 */
[----:B------:R-:W-:Y:S02]  /*12d0*/  IADD3 R4, R27, R4, RZ ;  /* 0x000000041b047210 */ /* 0x000fe40007ffe0ff */
[----:B------:R-:W-:-:S04]  /*12e0*/  LEA R28, P0, R26, UR8, 0x1 ;  /* 0x000000081a1c7c11 */ /* 0x000fc8000f8008ff */
[----:B------:R-:W-:-:S05]  /*12f0*/  LEA.HI.X R29, R26, UR9, R4, 0x1, P0 ;  /* 0x000000091a1d7c11 */ /* 0x000fca00080f0c04 */
[----:B------:R-:W2:Y:S01]  /*1300*/  LDG.E.U16 R4, desc[UR14][R28.64] ;  /* 0x0000000e1c047981 */ /* 0x000ea2000c1e1500 */
[----:B------:R-:W-:Y:S02]  /*1310*/  IMAD R0, R0, UR6, RZ ;  /* 0x0000000600007c24 */ /* 0x000fe4000f8e02ff */
[----:B------:R-:W-:-:S04]  /*1320*/  IMAD.WIDE.U32 R24, R3, UR6, R24 ;  /* 0x0000000603187c25 */ /* 0x000fc8000f8e0018 */
[----:B------:R-:W-:Y:S01]  /*1330*/  IMAD R0, R3, UR7, R0 ;  /* 0x0000000703007c24 */ /* 0x000fe2000f8e0200 */
[----:B------:R-:W-:Y:S01]  /*1340*/  LEA R26, P0, R24, UR4, 0x1 ;  /* 0x00000004181a7c11 */ /* 0x000fe2000f8008ff */
[----:B--2---:R-:W-:-:S05]  /*1350*/  HADD2.F32 R4, -RZ, R4.H0_H0 ;  /* 0x20000004ff047230 */ /* 0x004fca0000004100 */
[----:B------:R-:W-:-:S04]  /*1360*/  FMUL R4, R4, UR17 ;  /* 0x0000001104047c20 */ /* 0x000fc80008400000 */
[----:B------:R-:W-:Y:S01]  /*1370*/  FFMA R5, R5, UR16, R4 ;  /* 0x0000001005057c23 */ /* 0x000fe20008000004 */
[----:B------:R-:W-:-:S04]  /*1380*/  IADD3 R4, R25, R0, RZ ;  /* 0x0000000019047210 */ /* 0x000fc80007ffe0ff */
[----:B------:R-:W-:Y:S02]  /*1390*/  F2FP.F16.F32.PACK_AB R0, RZ, R5 ;  /* 0x00000005ff00723e */ /* 0x000fe400000000ff */
[----:B------:R-:W-:-:S05]  /*13a0*/  LEA.HI.X R27, R24, UR5, R4, 0x1, P0 ;  /* 0x00000005181b7c11 */ /* 0x000fca00080f0c04 */
[----:B------:R1:W-:Y:S02]  /*13b0*/  STG.E.U16 desc[UR14][R26.64], R0 ;  /* 0x000000001a007986 */ /* 0x0003e4000c10150e */
.L_x_9:
[----:B------:R-:W-:Y:S05]  /*13c0*/  BSYNC B0 ;  /* 0x0000000000007941 */ /* 0x000fea0003800000 */
.L_x_8:
[----:B------:R-:W2:Y:S01]  /*13d0*/  @!P5 LDG.E.U16 R21, desc[UR14][R22.64] ;  /* 0x0000000e1615d981 */ /* 0x000ea2000c1e1500 */
[----:B01----:R-:W0:Y:S01]  /*13e0*/  @!P5 LDC R0, c[0x0][0x240] ;  /* 0x00009000ff00db82 */ /* 0x003e220000000800 */
[----:B------:R-:W-:Y:S01]  /*13f0*/  IMAD R20, R20, UR6, RZ ;  /* 0x0000000614147c24 */ /* 0x000fe2000f8e02ff */
[----:B------:R-:W-:Y:S01]  /*1400*/  ISETP.GE.OR P3, PT, R17, UR12, P2 ;  /* 0x0000000c11007c0c */ /* 0x000fe20009766670 */
[C---:B------:R-:W-:Y:S01]  /*1410*/  IMAD.WIDE.U32 R26, R3.reuse, UR6, R18 ;  /* 0x00000006031a7c25 */ /* 0x040fe2000f8e0012 */
[----:B------:R-:W-:Y:S01]  /*1420*/  BSSY B0, `(.L_x_10) ;  /* 0x0000020000007945 */ /* 0x000fe20003800000 */
[----:B------:R-:W-:Y:S02]  /*1430*/  ISETP.GE.OR P2, PT, R2, UR12, P2 ;  /* 0x0000000c02007c0c */ /* 0x000fe40009746670 */
[----:B------:R-:W-:Y:S01]  /*1440*/  IMAD R20, R3, UR7, R20 ;  /* 0x0000000703147c24 */ /* 0x000fe2000f8e0214 */
[----:B------:R-:W1:Y:S01]  /*1450*/  @!P5 LDC R5, c[0x0][0x21c] ;  /* 0x00008700ff05db82 */ /* 0x000e620000000800 */
[----:B------:R-:W-:Y:S01]  /*1460*/  LEA R24, P0, R26, UR4, 0x1 ;  /* 0x000000041a187c11 */ /* 0x000fe2000f8008ff */
[----:B------:R-:W-:-:S05]  /*1470*/  VIADD R4, R50, 0x2 ;  /* 0x0000000232047836 */ /* 0x000fca0000000000 */
[----:B------:R-:W-:Y:S02]  /*1480*/  SHF.R.S32.HI R3, RZ, 0x1f, R4 ;  /* 0x0000001fff037819 */ /* 0x000fe40000011404 */
[----:B------:R-:W-:-:S04]  /*1490*/  ISETP.GE.AND P4, PT, R4, UR13, PT ;  /* 0x0000000d04007c0c */ /* 0x000fc8000bf86270 */
[----:B------:R-:W-:Y:S02]  /*14a0*/  ISETP.GE.OR P1, PT, R52, UR12, P4 ;  /* 0x0000000c34007c0c */ /* 0x000fe4000a726670 */
[----:B------:R-:W-:Y:S01]  /*14b0*/  ISETP.GE.OR P6, PT, R18, UR12, P4 ;  /* 0x0000000c12007c0c */ /* 0x000fe2000a7c6670 */
[----:B--2---:R-:W-:-:S05]  /*14c0*/  @!P5 HADD2.F32 R21, -RZ, R21.H0_H0 ;  /* 0x20000015ff15d230 */ /* 0x004fca0000004100 */
[----:B0-----:R-:W-:Y:S01]  /*14d0*/  @!P5 FMUL R21, R21, R0 ;  /* 0x000000001515d220 */ /* 0x001fe20000400000 */
[----:B------:R-:W-:-:S03]  /*14e0*/  IADD3 R0, R20, R27, RZ ;  /* 0x0000001b14007210 */ /* 0x000fc60007ffe0ff */
[----:B-1----:R-:W-:Y:S01]  /*14f0*/  @!P5 FFMA R6, R6, R5, R21 ;  /* 0x000000050606d223 */ /* 0x002fe20000000015 */
[----:B------:R-:W-:Y:S01]  /*1500*/  LEA.HI.X R25, R26, UR5, R0, 0x1, P0 ;  /* 0x000000051a197c11 */ /* 0x000fe200080f0c00 */
[----:B------:R-:W-:Y:S02]  /*1510*/  IMAD R5, R3, UR10, RZ ;  /* 0x0000000a03057c24 */ /* 0x000fe4000f8e02ff */
[----:B------:R-:W-:Y:S01]  /*1520*/  IMAD.WIDE.U32 R26, R4, UR10, R18 ;  /* 0x0000000a041a7c25 */ /* 0x000fe2000f8e0012 */
[----:B------:R-:W-:-:S03]  /*1530*/  @!P5 F2FP.F16.F32.PACK_AB R0, RZ, R6 ;  /* 0x00000006ff00d23e */ /* 0x000fc600000000ff */
[----:B------:R-:W-:Y:S01]  /*1540*/  IMAD R5, R4, UR11, R5 ;  /* 0x0000000b04057c24 */ /* 0x000fe2000f8e0205 */
[----:B------:R-:W-:Y:S01]  /*1550*/  LEA R20, P0, R26, UR8, 0x1 ;  /* 0x000000081a147c11 */ /* 0x000fe2000f8008ff */
[----:B------:R0:W-:Y:S02]  /*1560*/  @!P5 STG.E.U16 desc[UR14][R24.64], R0 ;  /* 0x000000001800d986 */ /* 0x0001e4000c10150e */
[----:B------:R-:W-:-:S05]  /*1570*/  IMAD.IADD R5, R5, 0x1, R27 ;  /* 0x0000000105057824 */ /* 0x000fca00078e021b */
[----:B------:R-:W-:Y:S01]  /*1580*/  LEA.HI.X R21, R26, UR9, R5, 0x1, P0 ;  /* 0x000000091a157c11 */ /* 0x000fe200080f0c05 */
[----:B------:R-:W-:Y:S06]  /*1590*/  @P3 BRA `(.L_x_11) ;  /* 0x0000000000203947 */ /* 0x000fec0003800000 */
[----:B0-----:R-:W2:Y:S01]  /*15a0*/  LDG.E.U16 R0, desc[UR14][R22.64+0x2] ;  /* 0x0000020e16007981 */ /* 0x001ea2000c1e1500 */
[----:B------:R-:W-:Y:S01]  /*15b0*/  ULDC UR16, c[0x0][0x240] ;  /* 0x0000900000107ab9 */ /* 0x000fe20000000800 */
[----:B--2---:R-:W-:-:S05]  /*15c0*/  HADD2.F32 R0, -RZ, R0.H0_H0 ;  /* 0x20000000ff007230 */ /* 0x004fca0000004100 */
[----:B------:R-:W-:Y:S01]  /*15d0*/  FMUL R0, R0, UR16 ;  /* 0x0000001000007c20 */ /* 0x000fe20008400000 */
[----:B------:R-:W-:-:S03]  /*15e0*/  ULDC UR16, c[0x0][0x21c] ;  /* 0x0000870000107ab9 */ /* 0x000fc60000000800 */
[----:B------:R-:W-:-:S05]  /*15f0*/  FFMA R0, R7, UR16, R0 ;  /* 0x0000001007007c23 */ /* 0x000fca0008000000 */
[----:B------:R-:W-:-:S05]  /*1600*/  F2FP.F16.F32.PACK_AB R0, RZ, R0 ;  /* 0x00000000ff00723e */ /* 0x000fca00000000ff */
[----:B------:R1:W-:Y:S02]  /*1610*/  STG.E.U16 desc[UR14][R24.64+0x2], R0 ;  /* 0x0000020018007986 */ /* 0x0003e4000c10150e */
.L_x_11:
[----:B------:R-:W-:Y:S05]  /*1620*/  BSYNC B0 ;  /* 0x0000000000007941 */ /* 0x000fea0003800000 */
.L_x_10:
[----:B------:R-:W-:Y:S04]  /*1630*/  BSSY B0, `(.L_x_12) ;  /* 0x000000a000007945 */ /* 0x000fe80003800000 */
[----:B------:R-:W-:Y:S05]  /*1640*/  @P2 BRA `(.L_x_13) ;  /* 0x0000000000202947 */ /* 0x000fea0003800000 */
[----:B01----:R-:W2:Y:S01]  /*1650*/  LDG.E.U16 R0, desc[UR14][R22.64+0x4] ;  /* 0x0000040e16007981 */ /* 0x003ea2000c1e1500 */
[----:B------:R-:W-:Y:S01]  /*1660*/  ULDC UR16, c[0x0][0x240] ;  /* 0x0000900000107ab9 */ /* 0x000fe20000000800 */
[----:B--2---:R-:W-:-:S05]  /*1670*/  HADD2.F32 R0, -RZ, R0.H0_H0 ;  /* 0x20000000ff007230 */ /* 0x004fca0000004100 */
[----:B------:R-:W-:Y:S01]  /*1680*/  FMUL R0, R0, UR16 ;  /* 0x0000001000007c20 */ /* 0x000fe20008400000 */
[----:B------:R-:W-:-:S03]  /*1690*/  ULDC UR16, c[0x0][0x21c] ;  /* 0x0000870000107ab9 */ /* 0x000fc60000000800 */
[----:B------:R-:W-:-:S05]  /*16a0*/  FFMA R0, R8, UR16, R0 ;  /* 0x0000001008007c23 */ /* 0x000fca0008000000 */
[----:B------:R-:W-:-:S05]  /*16b0*/  F2FP.F16.F32.PACK_AB R0, RZ, R0 ;  /* 0x00000000ff00723e */ /* 0x000fca00000000ff */
[----:B------:R2:W-:Y:S02]  /*16c0*/  STG.E.U16 desc[UR14][R24.64+0x4], R0 ;  /* 0x0000040018007986 */ /* 0x0005e4000c10150e */
.L_x_13:
[----:B------:R-:W-:Y:S05]  /*16d0*/  BSYNC B0 ;  /* 0x0000000000007941 */ /* 0x000fea0003800000 */
.L_x_12:
[----:B------:R-:W-:Y:S04]  /*16e0*/  BSSY B0, `(.L_x_14) ;  /* 0x0000019000007945 */ /* 0x000fe80003800000 */
[----:B------:R-:W-:Y:S05]  /*16f0*/  @P1 BRA `(.L_x_15) ;  /* 0x00000000005c1947 */ /* 0x000fea0003800000 */
[----:B012---:R-:W-:Y:S01]  /*1700*/  SHF.R.S32.HI R0, RZ, 0x1f, R4 ;  /* 0x0000001fff007819 */ /* 0x007fe20000011404 */
        /* <DEDUP_REMOVED lines=22> */
.L_x_15:
[----:B------:R-:W-:Y:S05]  /*1870*/  BSYNC B0 ;  /* 0x0000000000007941 */ /* 0x000fea0003800000 */
.L_x_14:
[----:B------:R-:W4:Y:S01]  /*1880*/  @!P6 LDG.E.U16 R6, desc[UR14][R20.64] ;  /* 0x0000000e1406e981 */ /* 0x000f22000c1e1500 */
[----:B------:R-:W5:Y:S01]  /*1890*/  @!P6 LDC R7, c[0x0][0x240] ;  /* 0x00009000ff07eb82 */ /* 0x000f620000000800 */
[----:B------:R-:W-:Y:S01]  /*18a0*/  IMAD R5, R3, UR6, RZ ;  /* 0x0000000603057c24 */ /* 0x000fe2000f8e02ff */
[----:B------:R-:W-:Y:S01]  /*18b0*/  ISETP.GE.OR P5, PT, R17, UR12, P4 ;  /* 0x0000000c11007c0c */ /* 0x000fe2000a7a6670 */
[----:B---3--:R-:W-:Y:S01]  /*18c0*/  IMAD.WIDE.U32 R8, R4, UR6, R18 ;  /* 0x0000000604087c25 */ /* 0x008fe2000f8e0012 */
[----:B------:R-:W-:Y:S01]  /*18d0*/  BSSY B0, `(.L_x_16) ;  /* 0x0000020000007945 */ /* 0x000fe20003800000 */
[----:B------:R-:W-:Y:S02]  /*18e0*/  ISETP.GE.OR P4, PT, R2, UR12, P4 ;  /* 0x0000000c02007c0c */ /* 0x000fe4000a786670 */
[----:B------:R-:W-:Y:S01]  /*18f0*/  IMAD R5, R4, UR7, R5 ;  /* 0x0000000704057c24 */ /* 0x000fe2000f8e0205 */
[----:B012---:R-:W0:Y:S01]  /*1900*/  @!P6 LDC R0, c[0x0][0x21c] ;  /* 0x00008700ff00eb82 */ /* 0x007e220000000800 */
[----:B------:R-:W-:Y:S01]  /*1910*/  LEA R4, P1, R8, UR4, 0x1 ;  /* 0x0000000408047c11 */ /* 0x000fe2000f8208ff */
[----:B------:R-:W-:-:S02]  /*1920*/  VIADD R50, R50, 0x3 ;  /* 0x0000000332327836 */ /* 0x000fc40000000000 */
[----:B------:R-:W-:-:S03]  /*1930*/  IADD3 R5, R5, R9, RZ ;  /* 0x0000000905057210 */ /* 0x000fc60007ffe0ff */
[----:B------:R-:W-:Y:S02]  /*1940*/  SHF.R.S32.HI R3, RZ, 0x1f, R50 ;  /* 0x0000001fff037819 */ /* 0x000fe40000011432 */
[----:B------:R-:W-:Y:S01]  /*1950*/  LEA.HI.X R5, R8, UR5, R5, 0x1, P1 ;  /* 0x0000000508057c11 */ /* 0x000fe200088f0c05 */
[C---:B------:R-:W-:Y:S01]  /*1960*/  IMAD.WIDE.U32 R8, R50.reuse, UR10, R18 ;  /* 0x0000000a32087c25 */ /* 0x040fe2000f8e0012 */
[----:B------:R-:W-:-:S04]  /*1970*/  ISETP.GE.AND P0, PT, R50, UR13, PT ;  /* 0x0000000d32007c0c */ /* 0x000fc8000bf06270 */
[----:B------:R-:W-:Y:S02]  /*1980*/  ISETP.GE.OR P2, PT, R18, UR12, P0 ;  /* 0x0000000c12007c0c */ /* 0x000fe40008746670 */
[----:B------:R-:W-:Y:S01]  /*1990*/  ISETP.GE.OR P3, PT, R52, UR12, P0 ;  /* 0x0000000c34007c0c */ /* 0x000fe20008766670 */
[----:B----4-:R-:W-:-:S05]  /*19a0*/  @!P6 HADD2.F32 R6, -RZ, R6.H0_H0 ;  /* 0x20000006ff06e230 */ /* 0x010fca0000004100 */
[----:B-----5:R-:W-:Y:S01]  /*19b0*/  @!P6 FMUL R7, R6, R7 ;  /* 0x000000070607e220 */ /* 0x020fe20000400000 */
[----:B------:R-:W-:-:S03]  /*19c0*/  IMAD R6, R3, UR10, RZ ;  /* 0x0000000a03067c24 */ /* 0x000fc6000f8e02ff */
[----:B0-----:R-:W-:Y:S01]  /*19d0*/  @!P6 FFMA R0, R10, R0, R7 ;  /* 0x000000000a00e223 */ /* 0x001fe20000000007 */
[----:B------:R-:W-:-:S04]  /*19e0*/  IMAD R6, R50, UR11, R6 ;  /* 0x0000000b32067c24 */ /* 0x000fc8000f8e0206 */
[----:B------:R-:W-:Y:S01]  /*19f0*/  @!P6 F2FP.F16.F32.PACK_AB R0, RZ, R0 ;  /* 0x00000000ff00e23e */ /* 0x000fe200000000ff */
[----:B------:R-:W-:Y:S01]  /*1a00*/  IMAD.IADD R7, R6, 0x1, R9 ;  /* 0x0000000106077824 */ /* 0x000fe200078e0209 */
[----:B------:R-:W-:-:S03]  /*1a10*/  LEA R6, P1, R8, UR8, 0x1 ;  /* 0x0000000808067c11 */ /* 0x000fc6000f8208ff */
[----:B------:R0:W-:Y:S01]  /*1a20*/  @!P6 STG.E.U16 desc[UR14][R4.64], R0 ;  /* 0x000000000400e986 */ /* 0x0001e2000c10150e */
[----:B------:R-:W-:Y:S01]  /*1a30*/  LEA.HI.X R7, R8, UR9, R7, 0x1, P1 ;  /* 0x0000000908077c11 */ /* 0x000fe200088f0c07 */
[----:B------:R-:W-:Y:S08]  /*1a40*/  @P5 BRA `(.L_x_17) ;  /* 0x0000000000205947 */ /* 0x000ff00003800000 */
        /* <DEDUP_REMOVED lines=8> */
.L_x_17:
[----:B------:R-:W-:Y:S05]  /*1ad0*/  BSYNC B0 ;  /* 0x0000000000007941 */ /* 0x000fea0003800000 */
.L_x_16:
        /* <DEDUP_REMOVED lines=10> */
.L_x_19:
[----:B------:R-:W-:Y:S05]  /*1b80*/  BSYNC B0 ;  /* 0x0000000000007941 */ /* 0x000fea0003800000 */
.L_x_18:
[----:B------:R-:W-:Y:S04]  /*1b90*/  BSSY B0, `(.L_x_20) ;  /* 0x0000018000007945 */ /* 0x000fe80003800000 */
[----:B------:R-:W-:Y:S05]  /*1ba0*/  @P3 BRA `(.L_x_21) ;  /* 0x0000000000583947 */ /* 0x000fea0003800000 */
[----:B012---:R-:W-:Y:S01]  /*1bb0*/  SHF.R.S32.HI R0, RZ, 0x1f, R50 ;  /* 0x0000001fff007819 */ /* 0x007fe20000011432 */
[----:B------:R-:W-:Y:S01]  /*1bc0*/  ULDC UR16, c[0x0][0x240] ;  /* 0x0000900000107ab9 */ /* 0x000fe20000000800 */
[--C-:B------:R-:W-:Y:S01]  /*1bd0*/  SHF.R.S32.HI R53, RZ, 0x1f, R52.reuse ;  /* 0x0000001fff357819 */ /* 0x100fe20000011434 */
[----:B------:R-:W-:Y:S02]  /*1be0*/  ULDC UR13, c[0x0][0x21c] ;  /* 0x00008700000d7ab9 */ /* 0x000fe40000000800 */
[----:B------:R-:W-:Y:S02]  /*1bf0*/  IMAD R4, R0, UR10, RZ ;  /* 0x0000000a00047c24 */ /* 0x000fe4000f8e02ff */
[----:B------:R-:W-:-:S04]  /*1c00*/  IMAD.WIDE.U32 R8, R50, UR10, R52 ;  /* 0x0000000a32087c25 */ /* 0x000fc8000f8e0034 */
[----:B------:R-:W-:Y:S01]  /*1c10*/  IMAD R4, R50, UR11, R4 ;  /* 0x0000000b32047c24 */ /* 0x000fe2000f8e0204 */
[----:B------:R-:W-:-:S04]  /*1c20*/  LEA R10, P1, R8, UR8, 0x1 ;  /* 0x00000008080a7c11 */ /* 0x000fc8000f8208ff */
[----:B------:R-:W-:-:S04]  /*1c30*/  IADD3 R4, R9, R4, RZ ;  /* 0x0000000409047210 */ /* 0x000fc80007ffe0ff */
        /* <DEDUP_REMOVED lines=13> */
.L_x_21:
[----:B------:R-:W-:Y:S05]  /*1d10*/  BSYNC B0 ;  /* 0x0000000000007941 */ /* 0x000fea0003800000 */
.L_x_20:
[----:B012---:R-:W2:Y:S01]  /*1d20*/  @!P2 LDG.E.U16 R5, desc[UR14][R6.64] ;  /* 0x0000000e0605a981 */ /* 0x007ea2000c1e1500 */
[----:B------:R-:W0:Y:S01]  /*1d30*/  @!P2 LDC R4, c[0x0][0x240] ;  /* 0x00009000ff04ab82 */ /* 0x000e220000000800 */
[----:B------:R-:W-:Y:S01]  /*1d40*/  IMAD R3, R3, UR6, RZ ;  /* 0x0000000603037c24 */ /* 0x000fe2000f8e02ff */
[----:B------:R-:W-:Y:S01]  /*1d50*/  ISETP.GE.OR P3, PT, R17, UR12, P0 ;  /* 0x0000000c11007c0c */ /* 0x000fe20008766670 */
[----:B------:R-:W-:Y:S01]  /*1d60*/  IMAD.WIDE.U32 R18, R50, UR6, R18 ;  /* 0x0000000632127c25 */ /* 0x000fe2000f8e0012 */
[----:B------:R-:W-:Y:S01]  /*1d70*/  BSSY B0, `(.L_x_22) ;  /* 0x0000015000007945 */ /* 0x000fe20003800000 */
[----:B------:R-:W-:Y:S02]  /*1d80*/  ISETP.GE.OR P0, PT, R2, UR12, P0 ;  /* 0x0000000c02007c0c */ /* 0x000fe40008706670 */
[----:B------:R-:W-:Y:S01]  /*1d90*/  IMAD R3, R50, UR7, R3 ;  /* 0x0000000732037c24 */ /* 0x000fe2000f8e0203 */
[----:B---3--:R-:W1:Y:S04]  /*1da0*/  @!P2 LDC R0, c[0x0][0x21c] ;  /* 0x00008700ff00ab82 */ /* 0x008e680000000800 */
[----:B------:R-:W-:Y:S01]  /*1db0*/  IADD3 R3, R3, R19, RZ ;  /* 0x0000001303037210 */ /* 0x000fe20007ffe0ff */
[----:B--2---:R-:W-:-:S05]  /*1dc0*/  @!P2 HADD2.F32 R5, -RZ, R5.H0_H0 ;  /* 0x20000005ff05a230 */ /* 0x004fca0000004100 */
[----:B0-----:R-:W-:-:S04]  /*1dd0*/  @!P2 FMUL R4, R5, R4 ;  /* 0x000000040504a220 */ /* 0x001fc80000400000 */
[----:B-1----:R-:W-:Y:S01]  /*1de0*/  @!P2 FFMA R0, R14, R0, R4 ;  /* 0x000000000e00a223 */ /* 0x002fe20000000004 */
[----:B------:R-:W-:-:S04]  /*1df0*/  LEA R4, P1, R18, UR4, 0x1 ;  /* 0x0000000412047c11 */ /* 0x000fc8000f8208ff */
[----:B------:R-:W-:Y:S02]  /*1e00*/  @!P2 F2FP.F16.F32.PACK_AB R0, RZ, R0 ;  /* 0x00000000ff00a23e */ /* 0x000fe400000000ff */
[----:B------:R-:W-:-:S05]  /*1e10*/  LEA.HI.X R5, R18, UR5, R3, 0x1, P1 ;  /* 0x0000000512057c11 */ /* 0x000fca00088f0c03 */
[----:B------:R0:W-:Y:S01]  /*1e20*/  @!P2 STG.E.U16 desc[UR14][R4.64], R0 ;  /* 0x000000000400a986 */ /* 0x0001e2000c10150e */
[----:B------:R-:W-:Y:S05]  /*1e30*/  @P3 BRA `(.L_x_23) ;  /* 0x0000000000203947 */ /* 0x000fea0003800000 */
        /* <DEDUP_REMOVED lines=8> */
.L_x_23:
[----:B------:R-:W-:Y:S05]  /*1ec0*/  BSYNC B0 ;  /* 0x0000000000007941 */ /* 0x000fea0003800000 */
.L_x_22:
[----:B------:R-:W-:Y:S05]  /*1ed0*/  @P0 EXIT ;  /* 0x000000000000094d */ /* 0x000fea0003800000 */
[----:B01----:R-:W2:Y:S01]  /*1ee0*/  LDG.E.U16 R0, desc[UR14][R6.64+0x4] ;  /* 0x0000040e06007981 */ /* 0x003ea2000c1e1500 */
[----:B------:R-:W-:Y:S01]  /*1ef0*/  ULDC UR4, c[0x0][0x240] ;  /* 0x0000900000047ab9 */ /* 0x000fe20000000800 */
[----:B--2---:R-:W-:-:S05]  /*1f00*/  HADD2.F32 R0, -RZ, R0.H0_H0 ;  /* 0x20000000ff007230 */ /* 0x004fca0000004100 */
[----:B------:R-:W-:Y:S01]  /*1f10*/  FMUL R0, R0, UR4 ;  /* 0x0000000400007c20 */ /* 0x000fe20008400000 */
[----:B------:R-:W-:-:S03]  /*1f20*/  ULDC UR4, c[0x0][0x21c] ;  /* 0x0000870000047ab9 */ /* 0x000fc60000000800 */
[----:B------:R-:W-:-:S05]  /*1f30*/  FFMA R0, R16, UR4, R0 ;  /* 0x0000000410007c23 */ /* 0x000fca0008000000 */
[----:B------:R-:W-:-:S05]  /*1f40*/  F2FP.F16.F32.PACK_AB R0, RZ, R0 ;  /* 0x00000000ff00723e */ /* 0x000fca00000000ff */
[----:B------:R-:W-:Y:S01]  /*1f50*/  STG.E.U16 desc[UR14][R4.64+0x4], R0 ;  /* 0x0000040004007986 */ /* 0x000fe2000c10150e */
[----:B------:R-:W-:Y:S05]  /*1f60*/  EXIT ;  /* 0x000000000000794d */ /* 0x000fea0003800000 */
.L_x_24:
        /* <DEDUP_REMOVED lines=9> */
.L_x_734:


//--------------------- .text._ZN7cutlass9reference6device6kernel12BlockForEachINS_6half_tENS1_6detail17RandomUniformFuncIS4_EEEEvPT_mNT0_6ParamsE --------------------------
	.section	.text._ZN7cutlass9reference6device6kernel12BlockForEachINS_6half_tENS1_6detail17RandomUniformFuncIS4_EEEEvPT_mNT0_6ParamsE,"ax",@progbits
	.align	128
        .global         _ZN7cutlass9reference6device6kernel12BlockForEachINS_6half_tENS1_6detail17RandomUniformFuncIS4_EEEEvPT_mNT0_6ParamsE
        .type           _ZN7cutlass9reference6device6kernel12BlockForEachINS_6half_tENS1_6detail17RandomUniformFuncIS4_EEEEvPT_mNT0_6ParamsE,@function
        .size           _ZN7cutlass9reference6device6kernel12BlockForEachINS_6half_tENS1_6detail17RandomUniformFuncIS4_EEEEvPT_mNT0_6ParamsE,(.L_x_735 - _ZN7cutlass9reference6device6kernel12BlockForEachINS_6half_tENS1_6detail17RandomUniformFuncIS4_EEEEvPT_mNT0_6ParamsE)
        .other          _ZN7cutlass9reference6device6kernel12BlockForEachINS_6half_tENS1_6detail17RandomUniformFuncIS4_EEEEvPT_mNT0_6ParamsE,@"STO_CUDA_ENTRY STV_DEFAULT"
_ZN7cutlass9reference6device6kernel12BlockForEachINS_6half_tENS1_6detail17RandomUniformFuncIS4_EEEEvPT_mNT0_6ParamsE:
.text._ZN7cutlass9reference6device6kernel12BlockForEachINS_6half_tENS1_6detail17RandomUniformFuncIS4_EEEEvPT_mNT0_6ParamsE:
[----:B------:R-:W0:Y:S08]  /*0000*/  LDC R1, c[0x0][0x28] ;  /* 0x00000a00ff017b82 */ /* 0x000e300000000800 */
[----:B------:R-:W1:Y:S01]  /*0010*/  LDC.U8 R0, c[0x0][0x24c] ;  /* 0x00009300ff007b82 */ /* 0x000e620000000000 */
[----:B------:R-:W2:Y:S01]  /*0020*/  S2R R15, SR_CTAID.X ;  /* 0x00000000000f7919 */ /* 0x000ea20000002500 */
[----:B0-----:R-:W-:Y:S01]  /*0030*/  VIADD R1, R1, 0xffffffa0 ;  /* 0xffffffa001017836 */ /* 0x001fe20000000000 */
[----:B------:R-:W-:Y:S01]  /*0040*/  ULDC UR4, c[0x0][0x0] ;  /* 0x0000000000047ab9 */ /* 0x000fe20000000800 */
[----:B------:R-:W-:Y:S01]  /*0050*/  ULDC.64 UR16, c[0x0][0x208] ;  /* 0x0000820000107ab9 */ /* 0x000fe20000000a00 */
[----:B------:R-:W2:Y:S01]  /*0060*/  S2R R14, SR_TID.X ;  /* 0x00000000000e7919 */ /* 0x000ea20000002100 */
[----:B------:R-:W-:Y:S02]  /*0070*/  BSSY B1, `(.L_x_25) ;  /* 0x0000123000017945 */ /* 0x000fe40003800000 */
[----:B------:R-:W1:Y:S08]  /*0080*/  LDC.U8 R5, c[0x0][0x24d] ;  /* 0x00009340ff057b82 */ /* 0x000e700000000000 */
[----:B------:R-:W0:Y:S08]  /*0090*/  LDC.U8 R4, c[0x0][0x24e] ;  /* 0x00009380ff047b82 */ /* 0x000e300000000000 */
[----:B------:R-:W3:Y:S08]  /*00a0*/  LDC.64 R2, c[0x0][0x220] ;  /* 0x00008800ff027b82 */ /* 0x000ef00000000a00 */
[----:B------:R-:W4:Y:S01]  /*00b0*/  LDC.U8 R13, c[0x0][0x24f] ;  /* 0x000093c0ff0d7b82 */ /* 0x000f220000000000 */
[----:B-1----:R-:W-:-:S07]  /*00c0*/  PRMT R5, R5, 0x7604, R0 ;  /* 0x0000760405057816 */ /* 0x002fce0000000000 */
[----:B------:R-:W1:Y:S01]  /*00d0*/  LDC R12, c[0x0][0x248] ;  /* 0x00009200ff0c7b82 */ /* 0x000e620000000800 */
[----:B0-----:R-:W-:-:S07]  /*00e0*/  PRMT R4, R4, 0x7054, R5 ;  /* 0x0000705404047816 */ /* 0x001fce0000000005 */
[----:B------:R-:W0:Y:S01]  /*00f0*/  LDC.64 R18, c[0x0][0x220] ;  /* 0x00008800ff127b82 */ /* 0x000e220000000a00 */
[----:B---3--:R-:W-:Y:S02]  /*0100*/  LOP3.LUT R5, R2, 0xaad26b49, RZ, 0x3c, !PT ;  /* 0xaad26b4902057812 */ /* 0x008fe400078e3cff */
[----:B------:R-:W-:-:S03]  /*0110*/  LOP3.LUT R2, R3, 0xf7dcefdd, RZ, 0x3c, !PT ;  /* 0xf7dcefdd03027812 */ /* 0x000fc600078e3cff */
[----:B------:R-:W-:Y:S02]  /*0120*/  IMAD R3, R5, 0x4182bed5, RZ ;  /* 0x4182bed505037824 */ /* 0x000fe400078e02ff */
[----:B------:R-:W3:Y:S01]  /*0130*/  LDC.64 R10, c[0x0][0x228] ;  /* 0x00008a00ff0a7b82 */ /* 0x000ee20000000a00 */
[----:B------:R-:W-:Y:S01]  /*0140*/  IMAD R2, R2, -0x658354e5, RZ ;  /* 0x9a7cab1b02027824 */ /* 0x000fe200078e02ff */
[----:B----4-:R-:W-:Y:S01]  /*0150*/  PRMT R13, R13, 0x654, R4 ;  /* 0x000006540d0d7816 */ /* 0x010fe20000000004 */
[C---:B------:R-:W-:Y:S01]  /*0160*/  VIADD R7, R3.reuse, 0x75bcd15 ;  /* 0x075bcd1503077836 */ /* 0x040fe20000000000 */
[C---:B------:R-:W-:Y:S01]  /*0170*/  LOP3.LUT R4, R3.reuse, 0x159a55e5, RZ, 0x3c, !PT ;  /* 0x159a55e503047812 */ /* 0x040fe200078e3cff */
[C---:B------:R-:W-:Y:S01]  /*0180*/  VIADD R5, R2.reuse, 0x1f123bb5 ;  /* 0x1f123bb502057836 */ /* 0x040fe20000000000 */
[C---:B------:R-:W-:Y:S01]  /*0190*/  IADD3 R6, R3.reuse, 0x64f0c9, R2 ;  /* 0x0064f0c903067810 */ /* 0x040fe20007ffe002 */
[----:B------:R-:W-:Y:S01]  /*01a0*/  VIADD R3, R3, 0x583f19 ;  /* 0x00583f1903037836 */ /* 0x000fe20000000000 */
[----:B------:R-:W4:Y:S01]  /*01b0*/  LDC.64 R16, c[0x0][0x238] ;  /* 0x00008e00ff107b82 */ /* 0x000f220000000a00 */
[----:B------:R-:W-:Y:S01]  /*01c0*/  LOP3.LUT R2, R2, 0x5491333, RZ, 0x3c, !PT ;  /* 0x0549133302027812 */ /* 0x000fe200078e3cff */
[----:B-1----:R2:W-:Y:S04]  /*01d0*/  STL.64 [R1+0x28], R12 ;  /* 0x0000280c01007387 */ /* 0x0025e80000100a00 */
[----:B------:R1:W-:Y:S02]  /*01e0*/  STL.64 [R1+0x30], R6 ;  /* 0x0000300601007387 */ /* 0x0003e40000100a00 */
[----:B------:R-:W5:Y:S02]  /*01f0*/  LDC R0, c[0x0][0x230] ;  /* 0x00008c00ff007b82 */ /* 0x000f640000000800 */
[----:B0-----:R1:W-:Y:S04]  /*0200*/  STL.64 [R1], R18 ;  /* 0x0000001201007387 */ /* 0x0013e80000100a00 */
[----:B------:R1:W-:Y:S02]  /*0210*/  STL.64 [R1+0x38], R4 ;  /* 0x0000380401007387 */ /* 0x0003e40000100a00 */
[----:B------:R-:W0:Y:S02]  /*0220*/  LDC.64 R8, c[0x0][0x240] ;  /* 0x00009000ff087b82 */ /* 0x000e240000000a00 */
[----:B---3--:R1:W-:Y:S04]  /*0230*/  STL.64 [R1+0x8], R10 ;  /* 0x0000080a01007387 */ /* 0x0083e80000100a00 */
[----:B------:R1:W-:Y:S04]  /*0240*/  STL.64 [R1+0x40], R2 ;  /* 0x0000400201007387 */ /* 0x0003e80000100a00 */
[----:B----4-:R1:W-:Y:S01]  /*0250*/  STL.64 [R1+0x18], R16 ;  /* 0x0000181001007387 */ /* 0x0103e20000100a00 */
[----:B--2---:R-:W-:-:S02]  /*0260*/  IMAD R13, R15, UR4, R14 ;  /* 0x000000040f0d7c24 */ /* 0x004fc4000f8e020e */
[----:B------:R-:W-:Y:S01]  /*0270*/  IMAD.MOV.U32 R12, RZ, RZ, RZ ;  /* 0x000000ffff0c7224 */ /* 0x000fe200078e00ff */
[----:B-----5:R1:W-:Y:S02]  /*0280*/  STL [R1+0x10], R0 ;  /* 0x0000100001007387 */ /* 0x0203e40000100800 */
[----:B------:R-:W-:Y:S02]  /*0290*/  ISETP.NE.AND P0, PT, R13, RZ, PT ;  /* 0x000000ff0d00720c */ /* 0x000fe40003f05270 */
[----:B0-----:R1:W-:Y:S11]  /*02a0*/  STL.64 [R1+0x20], R8 ;  /* 0x0000200801007387 */ /* 0x0013f60000100a00 */
[----:B------:R-:W-:Y:S05]  /*02b0*/  @!P0 BRA `(.L_x_26) ;  /* 0x0000000c00f88947 */ /* 0x000fea0003800000 */
[----:B------:R-:W-:Y:S01]  /*02c0*/  HFMA2.MMA R21, -RZ, RZ, 0, 0 ;  /* 0x00000000ff157435 */ /* 0x000fe200000001ff */
[----:B-1----:R-:W-:Y:S02]  /*02d0*/  MOV R11, R13 ;  /* 0x0000000d000b7202 */ /* 0x002fe40000000f00 */
[----:B------:R-:W-:-:S08]  /*02e0*/  MOV R8, R12 ;  /* 0x0000000c00087202 */ /* 0x000fd00000000f00 */
.L_x_32:
[----:B------:R-:W-:Y:S01]  /*02f0*/  LOP3.LUT P0, RZ, R11, 0x3, RZ, 0xc0, !PT ;  /* 0x000000030bff7812 */ /* 0x000fe2000780c0ff */
[----:B------:R-:W-:-:S12]  /*0300*/  BSSY B0, `(.L_x_27) ;  /* 0x00000f2000007945 */ /* 0x000fd80003800000 */
[----:B0-----:R-:W-:Y:S05]  /*0310*/  @!P0 BRA `(.L_x_28) ;  /* 0x0000000c00c08947 */ /* 0x001fea0003800000 */
[----:B------:R-:W-:Y:S02]  /*0320*/  HFMA2.MMA R19, -RZ, RZ, 0, 0 ;  /* 0x00000000ff137435 */ /* 0x000fe400000001ff */
.L_x_31:
[----:B------:R-:W-:Y:S01]  /*0330*/  IMAD.MOV.U32 R20, RZ, RZ, RZ ;  /* 0x000000ffff147224 */ /* 0x000fe200078e00ff */
[----:B0-----:R-:W-:Y:S02]  /*0340*/  CS2R R2, SRZ ;  /* 0x0000000000027805 */ /* 0x001fe4000001ff00 */
[----:B------:R-:W-:Y:S01]  /*0350*/  CS2R R4, SRZ ;  /* 0x0000000000047805 */ /* 0x000fe2000001ff00 */
[----:B------:R-:W-:-:S07]  /*0360*/  IMAD.MOV.U32 R7, RZ, RZ, RZ ;  /* 0x000000ffff077224 */ /* 0x000fce00078e00ff */
.L_x_30:
[----:B------:R-:W-:Y:S01]  /*0370*/  LEA R0, R20, R1, 0x2 ;  /* 0x0000000114007211 */ /* 0x000fe200078e10ff */
[----:B------:R-:W0:Y:S05]  /*0380*/  LDC.64 R24, c[0x4][RZ] ;  /* 0x01000000ff187b82 */ /* 0x000e2a0000000a00 */
[----:B------:R-:W5:Y:S01]  /*0390*/  LDL R0, [R0+0x34] ;  /* 0x0000340000007983 */ /* 0x000f620000100800 */
[----:B------:R-:W-:Y:S02]  /*03a0*/  SHF.R.S32.HI R9, RZ, 0x1f, R21 ;  /* 0x0000001fff097819 */ /* 0x000fe40000011415 */
[----:B------:R-:W-:-:S03]  /*03b0*/  MOV R17, RZ ;  /* 0x000000ff00117202 */ /* 0x000fc60000000f00 */
[----:B------:R-:W-:Y:S02]  /*03c0*/  IMAD R9, R9, 0xc80, RZ ;  /* 0x00000c8009097824 */ /* 0x000fe400078e02ff */
[----:B0-----:R-:W-:-:S05]  /*03d0*/  IMAD.WIDE.U32 R24, R21, 0xc80, R24 ;  /* 0x00000c8015187825 */ /* 0x001fca00078e0018 */
[----:B------:R-:W-:-:S07]  /*03e0*/  IADD3 R9, R25, R9, RZ ;  /* 0x0000000919097210 */ /* 0x000fce0007ffe0ff */
.L_x_29:
[----:B------:R-:W-:Y:S02]  /*03f0*/  IMAD.MOV.U32 R10, RZ, RZ, 0x1 ;  /* 0x00000001ff0a7424 */ /* 0x000fe400078e00ff */
[----:B------:R-:W-:-:S03]  /*0400*/  IMAD.MOV.U32 R14, RZ, RZ, R24 ;  /* 0x000000ffff0e7224 */ /* 0x000fc600078e0018 */
[----:B------:R-:W-:Y:S01]  /*0410*/  SHF.L.U32 R15, R10, R17, RZ ;  /* 0x000000110a0f7219 */ /* 0x000fe200000006ff */
[----:B------:R-:W-:-:S03]  /*0420*/  IMAD R10, R20, 0x20, R17 ;  /* 0x00000020140a7824 */ /* 0x000fc600078e0211 */
[----:B-----5:R-:W-:Y:S01]  /*0430*/  LOP3.LUT P0, RZ, R0, R15, RZ, 0xc0, !PT ;  /* 0x0000000f00ff7212 */ /* 0x020fe2000780c0ff */
[----:B------:R-:W-:Y:S02]  /*0440*/  IMAD R10, R10, 0x5, RZ ;  /* 0x000000050a0a7824 */ /* 0x000fe400078e02ff */
[----:B------:R-:W-:Y:S02]  /*0450*/  IMAD.MOV.U32 R15, RZ, RZ, R9 ;  /* 0x000000ffff0f7224 */ /* 0x000fe400078e0009 */
[----:B------:R-:W-:-:S08]  /*0460*/  IMAD.WIDE R22, R10, 0x4, R14 ;  /* 0x000000040a167825 */ /* 0x000fd000078e020e */
[----:B------:R-:W2:Y:S04]  /*0470*/  @P0 LDG.E R16, desc[UR16][R22.64] ;  /* 0x0000001016100981 */ /* 0x000ea8000c1e1900 */
[----:B------:R-:W3:Y:S04]  /*0480*/  @P0 LDG.E R10, desc[UR16][R22.64+0x8] ;  /* 0x00000810160a0981 */ /* 0x000ee8000c1e1900 */
[----:B------:R-:W4:Y:S01]  /*0490*/  @P0 LDG.E R15, desc[UR16][R22.64+0xc] ;  /* 0x00000c10160f0981 */ /* 0x000f22000c1e1900 */
[----:B------:R-:W-:-:S03]  /*04a0*/  IMAD.MOV.U32 R14, RZ, RZ, 0x2 ;  /* 0x00000002ff0e7424 */ /* 0x000fc600078e00ff */
[----:B------:R-:W4:Y:S02]  /*04b0*/  @P0 LDG.E R27, desc[UR16][R22.64+0x4] ;  /* 0x00000410161b0981 */ /* 0x000f24000c1e1900 */
[----:B------:R-:W-:Y:S02]  /*04c0*/  SHF.L.U32 R29, R14, R17, RZ ;  /* 0x000000110e1d7219 */ /* 0x000fe400000006ff */
[----:B------:R-:W4:Y:S02]  /*04d0*/  @P0 LDG.E R14, desc[UR16][R22.64+0x10] ;  /* 0x00001010160e0981 */ /* 0x000f24000c1e1900 */
[----:B------:R-:W-:Y:S02]  /*04e0*/  LOP3.LUT P1, RZ, R0, R29, RZ, 0xc0, !PT ;  /* 0x0000001d00ff7212 */ /* 0x000fe4000782c0ff */
[----:B--2---:R-:W-:-:S11]  /*04f0*/  @P0 LOP3.LUT R7, R7, R16, RZ, 0x3c, !PT ;  /* 0x0000001007070212 */ /* 0x004fd600078e3cff */
[----:B------:R-:W2:Y:S01]  /*0500*/  @P1 LDG.E R16, desc[UR16][R22.64+0x14] ;  /* 0x0000141016101981 */ /* 0x000ea2000c1e1900 */
[----:B---3--:R-:W-:-:S03]  /*0510*/  @P0 LOP3.LUT R5, R5, R10, RZ, 0x3c, !PT ;  /* 0x0000000a05050212 */ /* 0x008fc600078e3cff */
[----:B------:R-:W3:Y:S01]  /*0520*/  @P1 LDG.E R10, desc[UR16][R22.64+0x1c] ;  /* 0x00001c10160a1981 */ /* 0x000ee2000c1e1900 */
[----:B----4-:R-:W-:-:S03]  /*0530*/  @P0 LOP3.LUT R2, R2, R15, RZ, 0x3c, !PT ;  /* 0x0000000f02020212 */ /* 0x010fc600078e3cff */
[----:B------:R-:W4:Y:S01]  /*0540*/  @P1 LDG.E R15, desc[UR16][R22.64+0x20] ;  /* 0x00002010160f1981 */ /* 0x000f22000c1e1900 */
[----:B------:R-:W-:Y:S01]  /*0550*/  @P0 LOP3.LUT R3, R3, R14, RZ, 0x3c, !PT ;  /* 0x0000000e03030212 */ /* 0x000fe200078e3cff */
[----:B------:R-:W-:-:S05]  /*0560*/  IMAD.MOV.U32 R14, RZ, RZ, 0x4 ;  /* 0x00000004ff0e7424 */ /* 0x000fca00078e00ff */
[----:B------:R-:W-:Y:S02]  /*0570*/  SHF.L.U32 R29, R14, R17, RZ ;  /* 0x000000110e1d7219 */ /* 0x000fe400000006ff */
[----:B------:R-:W4:Y:S01]  /*0580*/  @P1 LDG.E R14, desc[UR16][R22.64+0x24] ;  /* 0x00002410160e1981 */ /* 0x000f22000c1e1900 */
[----:B------:R-:W-:-:S03]  /*0590*/  @P0 LOP3.LUT R4, R4, R27, RZ, 0x3c, !PT ;  /* 0x0000001b04040212 */ /* 0x000fc600078e3cff */
[----:B------:R-:W4:Y:S01]  /*05a0*/  @P1 LDG.E R27, desc[UR16][R22.64+0x18] ;  /* 0x00001810161b1981 */ /* 0x000f22000c1e1900 */
        /* <DEDUP_REMOVED lines=143> */
[----:B------:R-:W-:-:S13]  /*0ea0*/  LOP3.LUT P1, RZ, R0, R29, RZ, 0xc0, !PT ;  /* 0x0000001d00ff7212 */ /* 0x000fda000782c0ff */
[----:B------:R-:W4:Y:S01]  /*0eb0*/  @P1 LDG.E R29, desc[UR16][R22.64+0x108] ;  /* 0x00010810161d1981 */ /* 0x000f22000c1e1900 */
[----:B--2---:R-:W-:-:S03]  /*0ec0*/  @P0 LOP3.LUT R7, R7, R16, RZ, 0x3c, !PT ;  /* 0x0000001007070212 */ /* 0x004fc600078e3cff */
[----:B------:R-:W2:Y:S01]  /*0ed0*/  @P1 LDG.E R16, desc[UR16][R22.64+0x104] ;  /* 0x0001041016101981 */ /* 0x000ea2000c1e1900 */
[----:B---3--:R-:W-:-:S03]  /*0ee0*/  @P0 LOP3.LUT R5, R5, R10, RZ, 0x3c, !PT ;  /* 0x0000000a05050212 */ /* 0x008fc600078e3cff */
[----:B------:R-:W3:Y:S01]  /*0ef0*/  @P1 LDG.E R10, desc[UR16][R22.64+0x10c] ;  /* 0x00010c10160a1981 */ /* 0x000ee2000c1e1900 */
[----:B----4-:R-:W-:-:S03]  /*0f00*/  @P0 LOP3.LUT R2, R2, R15, RZ, 0x3c, !PT ;  /* 0x0000000f02020212 */ /* 0x010fc600078e3cff */
[----:B------:R-:W4:Y:S01]  /*0f10*/  @P1 LDG.E R15, desc[UR16][R22.64+0x110] ;  /* 0x00011010160f1981 */ /* 0x000f22000c1e1900 */
[----:B------:R-:W-:Y:S01]  /*0f20*/  @P0 LOP3.LUT R3, R3, R14, RZ, 0x3c, !PT ;  /* 0x0000000e03030212 */ /* 0x000fe200078e3cff */
[----:B------:R-:W-:Y:S01]  /*0f30*/  IMAD.MOV.U32 R14, RZ, RZ, 0x4000 ;  /* 0x00004000ff0e7424 */ /* 0x000fe200078e00ff */
[----:B------:R-:W-:-:S04]  /*0f40*/  @P0 LOP3.LUT R4, R4, R27, RZ, 0x3c, !PT ;  /* 0x0000001b04040212 */ /* 0x000fc800078e3cff */
[----:B------:R-:W-:Y:S02]  /*0f50*/  SHF.L.U32 R27, R14, R17, RZ ;  /* 0x000000110e1b7219 */ /* 0x000fe400000006ff */
[----:B------:R-:W4:Y:S02]  /*0f60*/  @P1 LDG.E R14, desc[UR16][R22.64+0x114] ;  /* 0x00011410160e1981 */ /* 0x000f24000c1e1900 */
[----:B------:R-:W-:-:S13]  /*0f70*/  LOP3.LUT P0, RZ, R0, R27, RZ, 0xc0, !PT ;  /* 0x0000001b00ff7212 */ /* 0x000fda000780c0ff */
[----:B------:R-:W4:Y:S01]  /*0f80*/  @P0 LDG.E R27, desc[UR16][R22.64+0x11c] ;  /* 0x00011c10161b0981 */ /* 0x000f22000c1e1900 */
[----:B--2---:R-:W-:-:S03]  /*0f90*/  @P1 LOP3.LUT R7, R7, R16, RZ, 0x3c, !PT ;  /* 0x0000001007071212 */ /* 0x004fc600078e3cff */
[----:B------:R-:W2:Y:S01]  /*0fa0*/  @P0 LDG.E R18, desc[UR16][R22.64+0x128] ;  /* 0x0001281016120981 */ /* 0x000ea2000c1e1900 */
[----:B---3--:R-:W-:-:S03]  /*0fb0*/  @P1 LOP3.LUT R5, R5, R10, RZ, 0x3c, !PT ;  /* 0x0000000a05051212 */ /* 0x008fc600078e3cff */
[----:B------:R-:W3:Y:S01]  /*0fc0*/  @P0 LDG.E R16, desc[UR16][R22.64+0x118] ;  /* 0x0001181016100981 */ /* 0x000ee2000c1e1900 */
[----:B----4-:R-:W-:-:S03]  /*0fd0*/  @P1 LOP3.LUT R2, R2, R15, RZ, 0x3c, !PT ;  /* 0x0000000f02021212 */ /* 0x010fc600078e3cff */
[----:B------:R-:W4:Y:S04]  /*0fe0*/  @P0 LDG.E R10, desc[UR16][R22.64+0x120] ;  /* 0x00012010160a0981 */ /* 0x000f28000c1e1900 */
[----:B------:R-:W2:Y:S01]  /*0ff0*/  @P0 LDG.E R15, desc[UR16][R22.64+0x124] ;  /* 0x00012410160f0981 */ /* 0x000ea2000c1e1900 */
[----:B------:R-:W-:Y:S02]  /*1000*/  @P1 LOP3.LUT R4, R4, R29, RZ, 0x3c, !PT ;  /* 0x0000001d04041212 */ /* 0x000fe400078e3cff */
[----:B------:R-:W-:Y:S01]  /*1010*/  @P1 LOP3.LUT R3, R3, R14, RZ, 0x3c, !PT ;  /* 0x0000000e03031212 */ /* 0x000fe200078e3cff */
[----:B------:R-:W-:-:S05]  /*1020*/  IMAD.MOV.U32 R14, RZ, RZ, 0x8000 ;  /* 0x00008000ff0e7424 */ /* 0x000fca00078e00ff */
[----:B------:R-:W-:-:S04]  /*1030*/  SHF.L.U32 R29, R14, R17, RZ ;  /* 0x000000110e1d7219 */ /* 0x000fc800000006ff */
[----:B------:R-:W-:Y:S02]  /*1040*/  LOP3.LUT P1, RZ, R0, R29, RZ, 0xc0, !PT ;  /* 0x0000001d00ff7212 */ /* 0x000fe4000782c0ff */
[----:B------:R-:W-:-:S11]  /*1050*/  @P0 LOP3.LUT R4, R4, R27, RZ, 0x3c, !PT ;  /* 0x0000001b04040212 */ /* 0x000fd600078e3cff */
[----:B------:R-:W2:Y:S04]  /*1060*/  @P1 LDG.E R14, desc[UR16][R22.64+0x134] ;  /* 0x00013410160e1981 */ /* 0x000ea8000c1e1900 */
[----:B------:R-:W2:Y:S01]  /*1070*/  @P1 LDG.E R27, desc[UR16][R22.64+0x138] ;  /* 0x00013810161b1981 */ /* 0x000ea2000c1e1900 */
[----:B---3--:R-:W-:-:S03]  /*1080*/  @P0 LOP3.LUT R7, R7, R16, RZ, 0x3c, !PT ;  /* 0x0000001007070212 */ /* 0x008fc600078e3cff */
[----:B------:R-:W3:Y:S01]  /*1090*/  @P1 LDG.E R16, desc[UR16][R22.64+0x12c] ;  /* 0x00012c1016101981 */ /* 0x000ee2000c1e1900 */
[----:B----4-:R-:W-:-:S03]  /*10a0*/  @P0 LOP3.LUT R5, R5, R10, RZ, 0x3c, !PT ;  /* 0x0000000a05050212 */ /* 0x010fc600078e3cff */
[----:B------:R-:W4:Y:S01]  /*10b0*/  @P1 LDG.E R10, desc[UR16][R22.64+0x13c] ;  /* 0x00013c10160a1981 */ /* 0x000f22000c1e1900 */
[----:B--2---:R-:W-:-:S03]  /*10c0*/  @P0 LOP3.LUT R2, R2, R15, RZ, 0x3c, !PT ;  /* 0x0000000f02020212 */ /* 0x004fc600078e3cff */
[----:B------:R-:W2:Y:S01]  /*10d0*/  @P1 LDG.E R15, desc[UR16][R22.64+0x130] ;  /* 0x00013010160f1981 */ /* 0x000ea2000c1e1900 */
[----:B------:R-:W-:Y:S01]  /*10e0*/  VIADD R17, R17, 0x10 ;  /* 0x0000001011117836 */ /* 0x000fe20000000000 */
[----:B------:R-:W-:-:S04]  /*10f0*/  @P0 LOP3.LUT R3, R3, R18, RZ, 0x3c, !PT ;  /* 0x0000001203030212 */ /* 0x000fc800078e3cff */
[----:B------:R-:W-:Y:S02]  /*1100*/  ISETP.NE.AND P0, PT, R17, 0x20, PT ;  /* 0x000000201100780c */ /* 0x000fe40003f05270 */
[----:B------:R-:W-:Y:S02]  /*1110*/  @P1 LOP3.LUT R5, R5, R14, RZ, 0x3c, !PT ;  /* 0x0000000e05051212 */ /* 0x000fe400078e3cff */
[----:B------:R-:W-:Y:S02]  /*1120*/  @P1 LOP3.LUT R2, R2, R27, RZ, 0x3c, !PT ;  /* 0x0000001b02021212 */ /* 0x000fe400078e3cff */
[----:B---3--:R-:W-:Y:S02]  /*1130*/  @P1 LOP3.LUT R7, R7, R16, RZ, 0x3c, !PT ;  /* 0x0000001007071212 */ /* 0x008fe400078e3cff */
[----:B----4-:R-:W-:Y:S02]  /*1140*/  @P1 LOP3.LUT R3, R3, R10, RZ, 0x3c, !PT ;  /* 0x0000000a03031212 */ /* 0x010fe400078e3cff */
[----:B--2---:R-:W-:-:S03]  /*1150*/  @P1 LOP3.LUT R4, R4, R15, RZ, 0x3c, !PT ;  /* 0x0000000f04041212 */ /* 0x004fc600078e3cff */
[----:B------:R-:W-:Y:S05]  /*1160*/  @P0 BRA `(.L_x_29) ;  /* 0xfffffff000a00947 */ /* 0x000fea000383ffff */
[----:B------:R-:W-:-:S04]  /*1170*/  IADD3 R20, R20, 0x1, RZ ;  /* 0x0000000114147810 */ /* 0x000fc80007ffe0ff */
[----:B------:R-:W-:-:S13]  /*1180*/  ISETP.GE.U32.AND P0, PT, R20, 0x5, PT ;  /* 0x000000051400780c */ /* 0x000fda0003f06070 */
[----:B------:R-:W-:Y:S05]  /*1190*/  @!P0 BRA `(.L_x_30) ;  /* 0xfffffff000748947 */ /* 0x000fea000383ffff */
[----:B------:R-:W-:Y:S01]  /*11a0*/  VIADD R19, R19, 0x1 ;  /* 0x0000000113137836 */ /* 0x000fe20000000000 */
[----:B------:R-:W-:Y:S01]  /*11b0*/  LOP3.LUT R0, R11, 0x3, RZ, 0xc0, !PT ;  /* 0x000000030b007812 */ /* 0x000fe200078ec0ff */
[----:B------:R0:W-:Y:S03]  /*11c0*/  STL [R1+0x34], R7 ;  /* 0x0000340701007387 */ /* 0x0001e60000100800 */
[----:B------:R-:W-:Y:S01]  /*11d0*/  ISETP.GT.U32.AND P0, PT, R0, R19, PT ;  /* 0x000000130000720c */ /* 0x000fe20003f04070 */
[----:B------:R0:W-:Y:S03]  /*11e0*/  STL.64 [R1+0x38], R4 ;  /* 0x0000380401007387 */ /* 0x0001e60000100a00 */
[----:B------:R-:W-:Y:S01]  /*11f0*/  ISETP.GT.U32.AND.EX P0, PT, RZ, RZ, PT, P0 ;  /* 0x000000ffff00720c */ /* 0x000fe20003f04100 */
[----:B------:R0:W-:-:S12]  /*1200*/  STL.64 [R1+0x40], R2 ;  /* 0x0000400201007387 */ /* 0x0001d80000100a00 */
[----:B------:R-:W-:Y:S05]  /*1210*/  @P0 BRA `(.L_x_31) ;  /* 0xfffffff000440947 */ /* 0x000fea000383ffff */
.L_x_28:
[----:B------:R-:W-:Y:S05]  /*1220*/  BSYNC B0 ;  /* 0x0000000000007941 */ /* 0x000fea0003800000 */
.L_x_27:
[--C-:B------:R-:W-:Y:S01]  /*1230*/  SHF.R.U64 R11, R11, 0x2, R8.reuse ;  /* 0x000000020b0b7819 */ /* 0x100fe20000001208 */
[----:B------:R-:W-:Y:S01]  /*1240*/  VIADD R21, R21, 0x1 ;  /* 0x0000000115157836 */ /* 0x000fe20000000000 */
[----:B------:R-:W-:Y:S02]  /*1250*/  SHF.R.U32.HI R8, RZ, 0x2, R8 ;  /* 0x00000002ff087819 */ /* 0x000fe40000011608 */
[----:B------:R-:W-:-:S04]  /*1260*/  ISETP.NE.U32.AND P0, PT, R11, RZ, PT ;  /* 0x000000ff0b00720c */ /* 0x000fc80003f05070 */
[----:B------:R-:W-:-:S13]  /*1270*/  ISETP.NE.AND.EX P0, PT, R8, RZ, PT, P0 ;  /* 0x000000ff0800720c */ /* 0x000fda0003f05300 */
[----:B------:R-:W-:Y:S05]  /*1280*/  @!P0 BRA `(.L_x_26) ;  /* 0x0000000000048947 */ /* 0x000fea0003800000 */
[----:B------:R-:W-:Y:S05]  /*1290*/  BRA `(.L_x_32) ;  /* 0xfffffff000147947 */ /* 0x000fea000383ffff */
.L_x_26:
[----:B------:R-:W-:Y:S05]  /*12a0*/  BSYNC B1 ;  /* 0x0000000000017941 */ /* 0x000fea0003800000 */
.L_x_25:
[----:B------:R-:W-:Y:S01]  /*12b0*/  ULDC.64 UR4, c[0x0][0x218] ;  /* 0x0000860000047ab9 */ /* 0x000fe20000000a00 */
[----:B------:R2:W-:Y:S01]  /*12c0*/  STL.64 [R1+0x48], RZ ;  /* 0x000048ff01007387 */ /* 0x0005e20000100a00 */
[----:B------:R-:W-:-:S03]  /*12d0*/  ISETP.GE.U32.AND P0, PT, R13, UR4, PT ;  /* 0x000000040d007c0c */ /* 0x000fc6000bf06070 */
[----:B------:R2:W-:Y:S01]  /*12e0*/  STL [R1+0x50], RZ ;  /* 0x000050ff01007387 */ /* 0x0005e20000100800 */
[----:B------:R-:W-:-:S03]  /*12f0*/  ISETP.GE.U32.AND.EX P0, PT, R12, UR5, PT, P0 ;  /* 0x000000050c007c0c */ /* 0x000fc6000bf06100 */
[----:B------:R2:W-:Y:S10]  /*1300*/  STL.64 [R1+0x58], RZ ;  /* 0x000058ff01007387 */ /* 0x0005f40000100a00 */
[----:B------:R-:W-:Y:S05]  /*1310*/  @P0 EXIT ;  /* 0x000000000000094d */ /* 0x000fea0003800000 */
[----:B-1----:R-:W1:Y:S01]  /*1320*/  LDC R0, c[0x0][0x230] ;  /* 0x00008c00ff007b82 */ /* 0x002e620000000800 */
[----:B------:R-:W-:Y:S01]  /*1330*/  BSSY B2, `(.L_x_33) ;  /* 0x000008f000027945 */ /* 0x000fe20003800000 */
[----:B------:R-:W-:Y:S01]  /*1340*/  ULDC UR4, c[0x0][0x0] ;  /* 0x0000000000047ab9 */ /* 0x000fe20000000800 */
[----:B------:R-:W-:Y:S01]  /*1350*/  MOV R16, R4 ;  /* 0x0000000400107202 */ /* 0x000fe20000000f00 */
[----:B------:R-:W-:Y:S01]  /*1360*/  IMAD.MOV.U32 R18, RZ, RZ, R2 ;  /* 0x000000ffff127224 */ /* 0x000fe200078e0002 */
[----:B------:R-:W-:Y:S01]  /*1370*/  MOV R17, R5 ;  /* 0x0000000500117202 */ /* 0x000fe20000000f00 */
[----:B------:R-:W-:Y:S01]  /*1380*/  ULDC.64 UR6, c[0x0][0x238] ;  /* 0x00008e0000067ab9 */ /* 0x000fe20000000a00 */
[----:B------:R-:W-:Y:S01]  /*1390*/  MOV R19, R3 ;  /* 0x0000000300137202 */ /* 0x000fe20000000f00 */
[----:B------:R-:W3:Y:S01]  /*13a0*/  LDC.64 R14, c[0x0][0x228] ;  /* 0x00008a00ff0e7b82 */ /* 0x000ee20000000a00 */
[----:B------:R-:W-:Y:S01]  /*13b0*/  ULDC UR12, c[0x0][0xc] ;  /* 0x00000300000c7ab9 */ /* 0x000fe20000000800 */
[----:B------:R-:W-:Y:S01]  /*13c0*/  IMAD.MOV.U32 R20, RZ, RZ, R7 ;  /* 0x000000ffff147224 */ /* 0x000fe200078e0007 */
[----:B------:R-:W-:Y:S01]  /*13d0*/  DSETP.LT.AND P4, PT, RZ, UR6, PT ;  /* 0x00000006ff007e2a */ /* 0x000fe2000bf81000 */
[----:B------:R-:W-:Y:S01]  /*13e0*/  UIMAD UR12, UR4, UR12, URZ ;  /* 0x0000000c040c72a4 */ /* 0x000fe2000f8e023f */
[----:B------:R-:W-:Y:S01]  /*13f0*/  ULDC.64 UR14, c[0x0][0x238] ;  /* 0x00008e00000e7ab9 */ /* 0x000fe20000000a00 */
[----:B------:R-:W-:-:S02]  /*1400*/  ULDC UR8, c[0x0][0x248] ;  /* 0x0000920000087ab9 */ /* 0x000fc40000000800 */
[----:B------:R-:W4:Y:S01]  /*1410*/  LDC.64 R8, c[0x0][0x228] ;  /* 0x00008a00ff087b82 */ /* 0x000f220000000a00 */
[----:B------:R-:W-:Y:S01]  /*1420*/  ULDC UR10, c[0x0][0x240] ;  /* 0x00009000000a7ab9 */ /* 0x000fe20000000800 */
[----:B------:R-:W-:Y:S01]  /*1430*/  ULDC UR9, c[0x0][0x244] ;  /* 0x0000910000097ab9 */ /* 0x000fe20000000800 */
[----:B------:R-:W-:Y:S01]  /*1440*/  UMOV UR11, URZ ;  /* 0x0000003f000b7c82 */ /* 0x000fe20008000000 */
[----:B------:R-:W-:Y:S01]  /*1450*/  ULDC.64 UR4, c[0x0][0x218] ;  /* 0x0000860000047ab9 */ /* 0x000fe20000000a00 */
[----:B------:R-:W-:Y:S01]  /*1460*/  ULDC.64 UR6, c[0x0][0x210] ;  /* 0x0000840000067ab9 */ /* 0x000fe20000000a00 */
[----:B-1----:R-:W-:Y:S01]  /*1470*/  ISETP.GT.AND P3, PT, R0, -0x1, PT ;  /* 0xffffffff0000780c */ /* 0x002fe20003f64270 */
[----:B---3--:R-:W-:-:S12]  /*1480*/  FADD R14, -R14, R15 ;  /* 0x0000000f0e0e7221 */ /* 0x008fd80000000100 */
.L_x_41:
[----:B------:R-:W-:Y:S01]  /*1490*/  MOV R10, R17 ;  /* 0x00000011000a7202 */ /* 0x000fe20000000f00 */
[----:B0-----:R-:W-:Y:S01]  /*14a0*/  IMAD.MOV.U32 R4, RZ, RZ, R19 ;  /* 0x000000ffff047224 */ /* 0x001fe200078e0013 */
[----:B------:R-:W-:Y:S01]  /*14b0*/  MOV R15, R16 ;  /* 0x00000010000f7202 */ /* 0x000fe20000000f00 */
[----:B------:R-:W-:Y:S01]  /*14c0*/  IMAD.MOV.U32 R11, RZ, RZ, R18 ;  /* 0x000000ffff0b7224 */ /* 0x000fe200078e0012 */
[----:B------:R-:W-:Y:S04]  /*14d0*/  BSSY B1, `(.L_x_34) ;  /* 0x0000066000017945 */ /* 0x000fe80003800000 */
[----:B-1----:R-:W-:Y:S05]  /*14e0*/  @!P4 BRA `(.L_x_35) ;  /* 0x00000000004cc947 */ /* 0x002fea0003800000 */
[----:B------:R-:W-:Y:S01]  /*14f0*/  SHF.R.U32.HI R7, RZ, 0x2, R20 ;  /* 0x00000002ff077819 */ /* 0x000fe20000011614 */
[----:B------:R-:W-:Y:S01]  /*1500*/  IMAD.SHL.U32 R5, R19, 0x10, RZ ;  /* 0x0000001013057824 */ /* 0x000fe200078e00ff */
[----:B------:R-:W-:Y:S01]  /*1510*/  IADD3 R6, R6, 0x587c5, RZ ;  /* 0x000587c506067810 */ /* 0x000fe20007ffe0ff */
[----:B------:R-:W-:Y:S01]  /*1520*/  HFMA2.MMA R3, -RZ, RZ, 0.1171875, 0 ;  /* 0x2f800000ff037435 */ /* 0x000fe200000001ff */
[----:B------:R-:W-:Y:S01]  /*1530*/  LOP3.LUT R7, R7, R20, RZ, 0x3c, !PT ;  /* 0x0000001407077212 */ /* 0x000fe200078e3cff */
[----:B------:R-:W-:Y:S01]  /*1540*/  IMAD.MOV.U32 R15, RZ, RZ, R17 ;  /* 0x000000ffff0f7224 */ /* 0x000fe200078e0011 */
[----:B------:R-:W-:Y:S04]  /*1550*/  MOV R20, R16 ;  /* 0x0000001000147202 */ /* 0x000fe80000000f00 */
[----:B------:R-:W-:Y:S05]  /*1560*/  IMAD.SHL.U32 R10, R7, 0x2, RZ ;  /* 0x00000002070a7824 */ /* 0x000fea00078e00ff */
[----:B------:R-:W-:Y:S04]  /*1570*/  LOP3.LUT R10, R19, R10, R7, 0x96, !PT ;  /* 0x0000000a130a7212 */ /* 0x000fe800078e9607 */
[----:B------:R-:W-:Y:S05]  /*1580*/  LOP3.LUT R4, R10, R5, RZ, 0x3c, !PT ;  /* 0x000000050a047212 */ /* 0x000fea00078e3cff */
[----:B------:R-:W-:Y:S05]  /*1590*/  IMAD.IADD R2, R4, 0x1, R6 ;  /* 0x0000000104027824 */ /* 0x000fea00078e0206 */
[----:B------:R-:W-:Y:S05]  /*15a0*/  I2FP.F32.U32 R2, R2 ;  /* 0x0000000200027245 */ /* 0x000fea0000201000 */
[----:B------:R-:W-:Y:S04]  /*15b0*/  FFMA R0, R2, R3, 1.1641532182693481445e-10 ;  /* 0x2f00000002007423 */ /* 0x000fe80000000003 */
[----:B------:R-:W0:Y:S02]  /*15c0*/  F2F.F64.F32 R10, R0 ;  /* 0x00000000000a7310 */ /* 0x000e240000201800 */
[----:B0-----:R-:W-:Y:S01]  /*15d0*/  DSETP.GEU.AND P0, PT, R10, UR14, PT ;  /* 0x0000000e0a007e2a */ /* 0x001fe2000bf0e000 */
[----:B------:R-:W-:Y:S01]  /*15e0*/  MOV R10, R18 ;  /* 0x00000012000a7202 */ /* 0x000fe20000000f00 */
[----:B------:R-:W-:Y:S11]  /*15f0*/  IMAD.MOV.U32 R11, RZ, RZ, R19 ;  /* 0x000000ffff0b7224 */ /* 0x000ff600078e0013 */
[----:B------:R-:W-:Y:S01]  /*1600*/  @!UPT UIADD3 URZ, URZ, URZ, URZ ;  /* 0x0000003f3f3ff290 */ /* 0x000fe2000fffe03f */
[----:B------:R-:W-:Y:S05]  /*1610*/  @!P0 BRA `(.L_x_36) ;  /* 0x00000004002c8947 */ /* 0x000fea0003800000 */
.L_x_35:
[----:B------:R-:W-:Y:S02]  /*1620*/  SHF.R.U32.HI R7, RZ, 0x2, R20 ;  /* 0x00000002ff077819 */ /* 0x000fe40000011614 */
[----:B------:R-:W-:Y:S02]  /*1630*/  IADD3 R6, R6, 0x587c5, RZ ;  /* 0x000587c506067810 */ /* 0x000fe40007ffe0ff */
[----:B------:R-:W-:Y:S01]  /*1640*/  LOP3.LUT R16, R7, R20, RZ, 0x3c, !PT ;  /* 0x0000001407107212 */ /* 0x000fe200078e3cff */
[----:B------:R-:W-:Y:S01]  /*1650*/  IMAD.SHL.U32 R7, R4, 0x10, RZ ;  /* 0x0000001004077824 */ /* 0x000fe200078e00ff */
[----:B------:R-:W-:Y:S03]  /*1660*/  MOV R3, 0x2f800000 ;  /* 0x2f80000000037802 */ /* 0x000fe60000000f00 */
[----:B------:R-:W-:Y:S05]  /*1670*/  IMAD.SHL.U32 R17, R16, 0x2, RZ ;  /* 0x0000000210117824 */ /* 0x000fea00078e00ff */
[----:B------:R-:W-:Y:S04]  /*1680*/  LOP3.LUT R16, R4, R17, R16, 0x96, !PT ;  /* 0x0000001104107212 */ /* 0x000fe800078e9610 */
[----:B------:R-:W-:Y:S05]  /*1690*/  LOP3.LUT R5, R16, R7, RZ, 0x3c, !PT ;  /* 0x0000000710057212 */ /* 0x000fea00078e3cff */
[----:B------:R-:W-:Y:S05]  /*16a0*/  IMAD.IADD R2, R5, 0x1, R6 ;  /* 0x0000000105027824 */ /* 0x000fea00078e0206 */
[----:B------:R-:W-:Y:S05]  /*16b0*/  I2FP.F32.U32 R2, R2 ;  /* 0x0000000200027245 */ /* 0x000fea0000201000 */
[----:B------:R-:W-:Y:S04]  /*16c0*/  FFMA R0, R2, R3, 1.1641532182693481445e-10 ;  /* 0x2f00000002007423 */ /* 0x000fe80000000003 */
[----:B----4-:R-:W-:Y:S05]  /*16d0*/  FFMA R16, -R0, R8, R9 ;  /* 0x0000000800107223 */ /* 0x010fea0000000109 */
[----:B------:R-:W-:Y:S01]  /*16e0*/  @!P3 F2FP.F16.F32.PACK_AB R7, RZ, R16 ;  /* 0x00000010ff07b23e */ /* 0x000fe200000000ff */
[----:B------:R-:W-:Y:S06]  /*16f0*/  @!P3 BRA `(.L_x_37) ;  /* 0x0000000000bcb947 */ /* 0x000fec0003800000 */
[----:B------:R-:W-:Y:S01]  /*1700*/  MOV R7, 0x80000000 ;  /* 0x8000000000077802 */ /* 0x000fe20000000f00 */
[----:B------:R-:W-:Y:S01]  /*1710*/  HFMA2.MMA R0, -RZ, RZ, 0, 0 ;  /* 0x00000000ff007435 */ /* 0x000fe200000001ff */
[----:B------:R-:W-:Y:S01]  /*1720*/  FMUL R2, R16, UR10 ;  /* 0x0000000a10027c20 */ /* 0x000fe20008400000 */
[----:B------:R-:W-:Y:S04]  /*1730*/  BSSY B0, `(.L_x_38) ;  /* 0x0000026000007945 */ /* 0x000fe80003800000 */
[----:B------:R-:W-:Y:S11]  /*1740*/  FSETP.GTU.AND P0, PT, |R2|, +INF , PT ;  /* 0x7f8000000200780b */ /* 0x000ff60003f0c200 */
[----:B------:R-:W-:Y:S02]  /*1750*/  @!UPT UIADD3 URZ, URZ, URZ, URZ ;  /* 0x0000003f3f3ff290 */ /* 0x000fe4000fffe03f */
[----:B------:R-:W-:Y:S05]  /*1760*/  @P0 BRA `(.L_x_39) ;  /* 0x0000000000880947 */ /* 0x000fea0003800000 */
[----:B------:R-:W-:Y:S01]  /*1770*/  FSETP.GE.AND P0, PT, R2, 9.22337203685477580800e+18, PT ;  /* 0x5f0000000200780b */ /* 0x000fe20003f06000 */
[----:B------:R-:W-:Y:S01]  /*1780*/  IMAD.MOV.U32 R0, RZ, RZ, -0x1 ;  /* 0xffffffffff007424 */ /* 0x000fe200078e00ff */
[----:B------:R-:W-:Y:S11]  /*1790*/  MOV R7, 0x7fffffff ;  /* 0x7fffffff00077802 */ /* 0x000ff60000000f00 */
[----:B------:R-:W-:Y:S05]  /*17a0*/  @P0 BRA `(.L_x_39) ;  /* 0x0000000000780947 */ /* 0x000fea0003800000 */
[----:B------:R-:W-:Y:S01]  /*17b0*/  HFMA2.MMA R7, -RZ, RZ, -0.0 , 0 ;  /* 0x80000000ff077435 */ /* 0x000fe200000001ff */
[----:B------:R-:W-:Y:S01]  /*17c0*/  FSETP.GTU.AND P0, PT, R2, -9.22337203685477580800e+18, PT ;  /* 0xdf0000000200780b */ /* 0x000fe20003f0c000 */
[----:B------:R-:W-:Y:S11]  /*17d0*/  IMAD.MOV.U32 R0, RZ, RZ, RZ ;  /* 0x000000ffff007224 */ /* 0x000ff600078e00ff */
[----:B------:R-:W-:Y:S01]  /*17e0*/  @!UPT UIADD3 URZ, URZ, URZ, URZ ;  /* 0x0000003f3f3ff290 */ /* 0x000fe2000fffe03f */
[----:B------:R-:W-:Y:S05]  /*17f0*/  @!P0 BRA `(.L_x_39) ;  /* 0x0000000000648947 */ /* 0x000fea0003800000 */
[----:B------:R-:W-:Y:S01]  /*1800*/  SHF.R.U32.HI R3, RZ, 0x17, R2 ;  /* 0x00000017ff037819 */ /* 0x000fe20000011602 */
[----:B------:R-:W-:Y:S02]  /*1810*/  IMAD.SHL.U32 R16, R2, 0x100, RZ ;  /* 0x0000010002107824 */ /* 0x000fe400078e00ff */
[----:B------:R-:W-:Y:S01]  /*1820*/  IMAD.U32 R7, RZ, RZ, UR11 ;  /* 0x0000000bff077e24 */ /* 0x000fe2000f8e00ff */
[----:B------:R-:W-:Y:S01]  /*1830*/  LOP3.LUT R3, R3, 0xff, RZ, 0xc0, !PT ;  /* 0x000000ff03037812 */ /* 0x000fe200078ec0ff */
[----:B------:R-:W-:Y:S01]  /*1840*/  IMAD.U32 R0, RZ, RZ, UR11 ;  /* 0x0000000bff007e24 */ /* 0x000fe2000f8e00ff */
[----:B------:R-:W-:Y:S01]  /*1850*/  SHF.R.U32.HI R16, RZ, 0x1, R16 ;  /* 0x00000001ff107819 */ /* 0x000fe20000011610 */
[----:B------:R-:W-:Y:S01]  /*1860*/  IMAD.MOV.U32 R17, RZ, RZ, RZ ;  /* 0x000000ffff117224 */ /* 0x000fe200078e00ff */
[----:B------:R-:W-:Y:S02]  /*1870*/  IADD3 R3, -R3, 0xbd, RZ ;  /* 0x000000bd03037810 */ /* 0x000fe40007ffe1ff */
[----:B------:R-:W-:Y:S02]  /*1880*/  LOP3.LUT R16, R16, 0x40000000, RZ, 0xfc, !PT ;  /* 0x4000000010107812 */ /* 0x000fe400078efcff */
[C---:B------:R-:W-:Y:S11]  /*1890*/  ISETP.GT.AND P1, PT, R3.reuse, 0x3f, PT ;  /* 0x0000003f0300780c */ /* 0x040ff60003f24270 */
[----:B------:R-:W-:Y:S02]  /*18a0*/  @!UPT UIADD3 URZ, URZ, URZ, URZ ;  /* 0x0000003f3f3ff290 */ /* 0x000fe4000fffe03f */
[C---:B------:R-:W-:Y:S02]  /*18b0*/  @!P1 IADD3 R18, -R3.reuse, 0x40, RZ ;  /* 0x0000004003129810 */ /* 0x040fe40007ffe1ff */
[----:B------:R-:W-:Y:S02]  /*18c0*/  @!P1 ISETP.NE.AND P0, PT, R3, RZ, PT ;  /* 0x000000ff0300920c */ /* 0x000fe40003f05270 */
[--C-:B------:R-:W-:Y:S01]  /*18d0*/  @!P1 SHF.L.U64.HI R18, R7, R18, R16.reuse ;  /* 0x0000001207129219 */ /* 0x100fe20000010210 */
[----:B------:R-:W-:Y:S01]  /*18e0*/  IMAD.MOV.U32 R7, RZ, RZ, RZ ;  /* 0x000000ffff077224 */ /* 0x000fe200078e00ff */
[-CC-:B------:R-:W-:Y:S02]  /*18f0*/  @!P1 SHF.R.U64 R17, R0, R3.reuse, R16.reuse ;  /* 0x0000000300119219 */ /* 0x180fe40000001210 */
[----:B------:R-:W-:Y:S02]  /*1900*/  @!P1 SHF.R.U32.HI R7, RZ, R3, R16 ;  /* 0x00000003ff079219 */ /* 0x000fe40000011610 */
[----:B------:R-:W-:Y:S02]  /*1910*/  @!P1 SEL R16, R18, RZ, P0 ;  /* 0x000000ff12109207 */ /* 0x000fe40000000000 */
[----:B------:R-:W-:Y:S02]  /*1920*/  ISETP.GE.AND P1, PT, R2, RZ, PT ;  /* 0x000000ff0200720c */ /* 0x000fe40003f26270 */
[----:B------:R-:W-:Y:S05]  /*1930*/  LEA.HI R17, P0, R16, R17, RZ, 0x1 ;  /* 0x0000001110117211 */ /* 0x000fea00078108ff */
[----:B------:R-:W-:Y:S01]  /*1940*/  IMAD.X R7, RZ, RZ, R7, P0 ;  /* 0x000000ffff077224 */ /* 0x000fe200000e0607 */
[-C--:B------:R-:W-:Y:S04]  /*1950*/  IADD3 R0, P0, RZ, -R17.reuse, RZ ;  /* 0x80000011ff007210 */ /* 0x080fe80007f1e0ff */
[----:B------:R-:W-:Y:S01]  /*1960*/  SEL R0, R0, R17, !P1 ;  /* 0x0000001100007207 */ /* 0x000fe20004800000 */
[----:B------:R-:W-:Y:S05]  /*1970*/  IMAD.X R2, RZ, RZ, ~R7, P0 ;  /* 0x000000ffff027224 */ /* 0x000fea00000e0e07 */
[----:B------:R-:W-:Y:S02]  /*1980*/  SEL R7, R2, R7, !P1 ;  /* 0x0000000702077207 */ /* 0x000fe40004800000 */
.L_x_39:
[----:B------:R-:W-:Y:S05]  /*1990*/  BSYNC B0 ;  /* 0x0000000000007941 */ /* 0x000fea0003800000 */
.L_x_38:
[----:B------:R-:W-:Y:S02]  /*19a0*/  MOV R16, R0 ;  /* 0x0000000000107202 */ /* 0x000fe40000000f00 */
[----:B------:R-:W-:Y:S04]  /*19b0*/  MOV R17, R7 ;  /* 0x0000000700117202 */ /* 0x000fe80000000f00 */
[----:B------:R-:W0:Y:S02]  /*19c0*/  I2F.S64 R16, R16 ;  /* 0x0000001000107312 */ /* 0x000e240000301400 */
[----:B0-----:R-:W-:Y:S05]  /*19d0*/  FMUL R7, R16, UR9 ;  /* 0x0000000910077c20 */ /* 0x001fea0008400000 */
[----:B------:R-:W-:Y:S07]  /*19e0*/  F2FP.F16.F32.PACK_AB R7, RZ, R7 ;  /* 0x00000007ff07723e */ /* 0x000fee00000000ff */
.L_x_37:
[----:B------:R-:W-:Y:S05]  /*19f0*/  HSETP2.NEU.AND P0, PT, R7.H0_H0, RZ.H0_H0, PT ;  /* 0x200000ff07007234 */ /* 0x000fea0003f0d800 */
[----:B------:R-:W-:Y:S11]  /*1a00*/  ISETP.GT.OR P0, PT, RZ, UR8, P0 ;  /* 0x00000008ff007c0c */ /* 0x000ff60008704670 */
[----:B------:R-:W-:Y:S02]  /*1a10*/  @!UPT UIADD3 URZ, URZ, URZ, URZ ;  /* 0x0000003f3f3ff290 */ /* 0x000fe4000fffe03f */
[----:B------:R-:W-:Y:S05]  /*1a20*/  @P0 BRA `(.L_x_40) ;  /* 0x0000000000400947 */ /* 0x000fea0003800000 */
[C---:B------:R-:W-:Y:S11]  /*1a30*/  FSETP.GT.AND P2, PT, R16.reuse, RZ, PT ;  /* 0x000000ff1000720b */ /* 0x040ff60003f44000 */
[----:B------:R-:W-:Y:S02]  /*1a40*/  @!UPT UIADD3 URZ, URZ, URZ, URZ ;  /* 0x0000003f3f3ff290 */ /* 0x000fe4000fffe03f */
[C---:B------:R-:W-:Y:S01]  /*1a50*/  @!P2 FADD R3, R16.reuse, -1 ;  /* 0xbf8000001003a421 */ /* 0x040fe20000000000 */
[----:B------:R-:W-:Y:S04]  /*1a60*/  @P2 FADD R16, R16, 1 ;  /* 0x3f80000010102421 */ /* 0x000fe80000000000 */
[----:B------:R-:W-:Y:S02]  /*1a70*/  @!P2 FSETP.GEU.AND P1, PT, R14, R3, PT ;  /* 0x000000030e00a20b */ /* 0x000fe40003f2e000 */
[CC--:B------:R-:W-:Y:S02]  /*1a80*/  @P2 FSETP.GEU.AND P0, PT, R16.reuse, R9.reuse, PT ;  /* 0x000000091000220b */ /* 0x0c0fe40003f0e000 */
[----:B------:R-:W-:Y:S02]  /*1a90*/  @!P2 FSEL R7, R3, R14, !P1 ;  /* 0x0000000e0307a208 */ /* 0x000fe40004800000 */
[----:B------:R-:W-:Y:S04]  /*1aa0*/  @P2 FSEL R7, R16, R9, !P0 ;  /* 0x0000000910072208 */ /* 0x000fe80004000000 */
[----:B------:R-:W-:Y:S01]  /*1ab0*/  F2FP.F16.F32.PACK_AB R7, RZ, R7 ;  /* 0x00000007ff07723e */ /* 0x000fe200000000ff */
[----:B------:R-:W-:Y:S05]  /*1ac0*/  BRA `(.L_x_40) ;  /* 0x0000000000187947 */ /* 0x000fea0003800000 */
.L_x_36:
[----:B------:R-:W-:Y:S01]  /*1ad0*/  MOV R11, R18 ;  /* 0x00000012000b7202 */ /* 0x000fe20000000f00 */
[----:B------:R-:W-:Y:S01]  /*1ae0*/  IMAD.MOV.U32 R5, RZ, RZ, R4 ;  /* 0x000000ffff057224 */ /* 0x000fe200078e0004 */
[----:B------:R-:W-:Y:S01]  /*1af0*/  MOV R15, R16 ;  /* 0x00000010000f7202 */ /* 0x000fe20000000f00 */
[----:B------:R-:W-:Y:S01]  /*1b00*/  IMAD.MOV.U32 R7, RZ, RZ, 0x7fff ;  /* 0x00007fffff077424 */ /* 0x000fe200078e00ff */
[----:B------:R-:W-:Y:S01]  /*1b10*/  MOV R4, R19 ;  /* 0x0000001300047202 */ /* 0x000fe20000000f00 */
[----:B------:R-:W-:Y:S02]  /*1b20*/  IMAD.MOV.U32 R10, RZ, RZ, R17 ;  /* 0x000000ffff0a7224 */ /* 0x000fe400078e0011 */
.L_x_40:
[----:B------:R-:W-:Y:S05]  /*1b30*/  BSYNC B1 ;  /* 0x0000000000017941 */ /* 0x000fea0003800000 */
.L_x_34:
[C---:B------:R-:W-:Y:S01]  /*1b40*/  LEA R2, P0, R13.reuse, UR6, 0x1 ;  /* 0x000000060d027c11 */ /* 0x040fe2000f8008ff */
[----:B------:R-:W-:Y:S01]  /*1b50*/  IMAD.MOV.U32 R19, RZ, RZ, R5 ;  /* 0x000000ffff137224 */ /* 0x000fe200078e0005 */
[----:B------:R-:W-:Y:S01]  /*1b60*/  MOV R17, R11 ;  /* 0x0000000b00117202 */ /* 0x000fe20000000f00 */
[----:B------:R-:W-:Y:S01]  /*1b70*/  IMAD.MOV.U32 R18, RZ, RZ, R4 ;  /* 0x000000ffff127224 */ /* 0x000fe200078e0004 */
[C---:B------:R-:W-:Y:S01]  /*1b80*/  LEA.HI.X R3, R13.reuse, UR7, R12, 0x1, P0 ;  /* 0x000000070d037c11 */ /* 0x040fe200080f0c0c */
[----:B------:R-:W-:Y:S01]  /*1b90*/  IMAD.MOV.U32 R16, RZ, RZ, R10 ;  /* 0x000000ffff107224 */ /* 0x000fe200078e000a */
[----:B------:R-:W-:Y:S02]  /*1ba0*/  IADD3 R13, P0, R13, UR12, RZ ;  /* 0x0000000c0d0d7c10 */ /* 0x000fe4000ff1e0ff */
[----:B------:R-:W-:Y:S01]  /*1bb0*/  MOV R20, R15 ;  /* 0x0000000f00147202 */ /* 0x000fe20000000f00 */
[----:B------:R1:W-:Y:S02]  /*1bc0*/  STG.E.U16 desc[UR16][R2.64], R7 ;  /* 0x0000000702007986 */ /* 0x0003e4000c101510 */
[----:B------:R-:W-:Y:S01]  /*1bd0*/  IMAD.X R12, RZ, RZ, R12, P0 ;  /* 0x000000ffff0c7224 */ /* 0x000fe200000e060c */
[----:B------:R-:W-:Y:S04]  /*1be0*/  ISETP.GE.U32.AND P0, PT, R13, UR4, PT ;  /* 0x000000040d007c0c */ /* 0x000fe8000bf06070 */
[----:B------:R-:W-:Y:S11]  /*1bf0*/  ISETP.GE.U32.AND.EX P0, PT, R12, UR5, PT, P0 ;  /* 0x000000050c007c0c */ /* 0x000ff6000bf06100 */
[----:B------:R-:W-:Y:S02]  /*1c00*/  @!UPT UIADD3 URZ, URZ, URZ, URZ ;  /* 0x0000003f3f3ff290 */ /* 0x000fe4000fffe03f */
[----:B------:R-:W-:Y:S05]  /*1c10*/  @!P0 BRA `(.L_x_41) ;  /* 0xfffffff8001c8947 */ /* 0x000fea000383ffff */
[----:B------:R-:W-:Y:S05]  /*1c20*/  BSYNC B2 ;  /* 0x0000000000027941 */ /* 0x000fea0003800000 */
.L_x_33:
[----:B------:R-:W-:Y:S01]  /*1c30*/  MOV R14, R6 ;  /* 0x00000006000e7202 */ /* 0x000fe20000000f00 */
[----:B------:R-:W-:Y:S04]  /*1c40*/  STL.64 [R1+0x38], R10 ;  /* 0x0000380a01007387 */ /* 0x000fe80000100a00 */
[----:B------:R-:W-:Y:S04]  /*1c50*/  STL.64 [R1+0x40], R4 ;  /* 0x0000400401007387 */ /* 0x000fe80000100a00 */
[----:B------:R-:W-:Y:S01]  /*1c60*/  STL.64 [R1+0x30], R14 ;  /* 0x0000300e01007387 */ /* 0x000fe20000100a00 */
[----:B------:R-:W-:Y:S05]  /*1c70*/  EXIT ;  /* 0x000000000000794d */ /* 0x000fea0003800000 */
.L_x_42:
        /* <DEDUP_REMOVED lines=16> */
.L_x_735:


//--------------------- .text._ZN7cutlass9reference6device6kernel12BlockForEachINS_12float_e5m2_tENS1_6detail17RandomUniformFuncIS4_EEEEvPT_mNT0_6ParamsE --------------------------
	.section	.text._ZN7cutlass9reference6device6kernel12BlockForEachINS_12float_e5m2_tENS1_6detail17RandomUniformFuncIS4_EEEEvPT_mNT0_6ParamsE,"ax",@progbits
	.align	128
        .global         _ZN7cutlass9reference6device6kernel12BlockForEachINS_12float_e5m2_tENS1_6detail17RandomUniformFuncIS4_EEEEvPT_mNT0_6ParamsE
        .type           _ZN7cutlass9reference6device6kernel12BlockForEachINS_12float_e5m2_tENS1_6detail17RandomUniformFuncIS4_EEEEvPT_mNT0_6ParamsE,@function
        .size           _ZN7cutlass9reference6device6kernel12BlockForEachINS_12float_e5m2_tENS1_6detail17RandomUniformFuncIS4_EEEEvPT_mNT0_6ParamsE,(.L_x_736 - _ZN7cutlass9reference6device6kernel12BlockForEachINS_12float_e5m2_tENS1_6detail17RandomUniformFuncIS4_EEEEvPT_mNT0_6ParamsE)
        .other          _ZN7cutlass9reference6device6kernel12BlockForEachINS_12float_e5m2_tENS1_6detail17RandomUniformFuncIS4_EEEEvPT_mNT0_6ParamsE,@"STO_CUDA_ENTRY STV_DEFAULT"
_ZN7cutlass9reference6device6kernel12BlockForEachINS_12float_e5m2_tENS1_6detail17RandomUniformFuncIS4_EEEEvPT_mNT0_6ParamsE:
.text._ZN7cutlass9reference6device6kernel12BlockForEachINS_12float_e5m2_tENS1_6detail17RandomUniformFuncIS4_EEEEvPT_mNT0_6ParamsE:
        /* <DEDUP_REMOVED lines=47> */
.L_x_50:
[----:B------:R-:W-:Y:S01]  /*02f0*/  LOP3.LUT P0, RZ, R9, 0x3, RZ, 0xc0, !PT ;  /* 0x0000000309ff7812 */ /* 0x000fe2000780c0ff */
[----:B------:R-:W-:-:S12]  /*0300*/  BSSY B0, `(.L_x_45) ;  /* 0x00000f2000007945 */ /* 0x000fd80003800000 */
[----:B0-----:R-:W-:Y:S05]  /*0310*/  @!P0 BRA `(.L_x_46) ;  /* 0x0000000c00c08947 */ /* 0x001fea0003800000 */
[----:B------:R-:W-:Y:S02]  /*0320*/  HFMA2.MMA R19, -RZ, RZ, 0, 0 ;  /* 0x00000000ff137435 */ /* 0x000fe400000001ff */
.L_x_49:
[----:B------:R-:W-:Y:S01]  /*0330*/  IMAD.MOV.U32 R20, RZ, RZ, RZ ;  /* 0x000000ffff147224 */ /* 0x000fe200078e00ff */
[----:B0-----:R-:W-:Y:S02]  /*0340*/  CS2R R4, SRZ ;  /* 0x0000000000047805 */ /* 0x001fe4000001ff00 */
[----:B------:R-:W-:Y:S01]  /*0350*/  CS2R R10, SRZ ;  /* 0x00000000000a7805 */ /* 0x000fe2000001ff00 */
[----:B------:R-:W-:-:S07]  /*0360*/  IMAD.MOV.U32 R7, RZ, RZ, RZ ;  /* 0x000000ffff077224 */ /* 0x000fce00078e00ff */
.L_x_48:
        /* <DEDUP_REMOVED lines=8> */
.L_x_47:
        /* <DEDUP_REMOVED lines=227> */
.L_x_46:
[----:B------:R-:W-:Y:S05]  /*1220*/  BSYNC B0 ;  /* 0x0000000000007941 */ /* 0x000fea0003800000 */
.L_x_45:
[--C-:B------:R-:W-:Y:S01]  /*1230*/  SHF.R.U64 R9, R9, 0x2, R2.reuse ;  /* 0x0000000209097819 */ /* 0x100fe20000001202 */
[----:B------:R-:W-:Y:S01]  /*1240*/  VIADD R21, R21, 0x1 ;  /* 0x0000000115157836 */ /* 0x000fe20000000000 */
[----:B------:R-:W-:Y:S02]  /*1250*/  SHF.R.U32.HI R2, RZ, 0x2, R2 ;  /* 0x00000002ff027819 */ /* 0x000fe40000011602 */
[----:B------:R-:W-:-:S04]  /*1260*/  ISETP.NE.U32.AND P0, PT, R9, RZ, PT ;  /* 0x000000ff0900720c */ /* 0x000fc80003f05070 */
[----:B------:R-:W-:-:S13]  /*1270*/  ISETP.NE.AND.EX P0, PT, R2, RZ, PT, P0 ;  /* 0x000000ff0200720c */ /* 0x000fda0003f05300 */
[----:B------:R-:W-:Y:S05]  /*1280*/  @!P0 BRA `(.L_x_44) ;  /* 0x0000000000048947 */ /* 0x000fea0003800000 */
[----:B------:R-:W-:Y:S05]  /*1290*/  BRA `(.L_x_50) ;  /* 0xfffffff000147947 */ /* 0x000fea000383ffff */
.L_x_44:
[----:B------:R-:W-:Y:S05]  /*12a0*/  BSYNC B1 ;  /* 0x0000000000017941 */ /* 0x000fea0003800000 */
.L_x_43:
        /* <DEDUP_REMOVED lines=10> */
[----:B------:R-:W-:Y:S01]  /*1350*/  ULDC.64 UR6, c[0x0][0x238] ;  /* 0x00008e0000067ab9 */ /* 0x000fe20000000a00 */
[----:B------:R-:W-:Y:S01]  /*1360*/  ULDC UR13, c[0x0][0xc] ;  /* 0x00000300000d7ab9 */ /* 0x000fe20000000800 */
[----:B------:R-:W-:Y:S01]  /*1370*/  DSETP.LT.AND P4, PT, RZ, UR6, PT ;  /* 0x00000006ff007e2a */ /* 0x000fe2000bf81000 */
[----:B------:R-:W-:Y:S02]  /*1380*/  UIMAD UR13, UR4, UR13, URZ ;  /* 0x0000000d040d72a4 */ /* 0x000fe4000f8e023f */
[----:B------:R-:W3:Y:S01]  /*1390*/  LDC.64 R2, c[0x0][0x228] ;  /* 0x00008a00ff027b82 */ /* 0x000ee20000000a00 */
[----:B------:R-:W-:Y:S01]  /*13a0*/  ULDC.64 UR14, c[0x0][0x238] ;  /* 0x00008e00000e7ab9 */ /* 0x000fe20000000a00 */
[----:B------:R-:W-:Y:S01]  /*13b0*/  ULDC UR8, c[0x0][0x248] ;  /* 0x0000920000087ab9 */ /* 0x000fe20000000800 */
[----:B------:R-:W-:Y:S01]  /*13c0*/  ULDC UR10, c[0x0][0x240] ;  /* 0x00009000000a7ab9 */ /* 0x000fe20000000800 */
[----:B------:R-:W-:Y:S01]  /*13d0*/  ULDC UR9, c[0x0][0x244] ;  /* 0x0000910000097ab9 */ /* 0x000fe20000000800 */
[----:B------:R-:W-:Y:S01]  /*13e0*/  UMOV UR12, URZ ;  /* 0x0000003f000c7c82 */ /* 0x000fe20008000000 */
[----:B------:R-:W-:Y:S01]  /*13f0*/  UMOV UR11, 0x7fc00000 ;  /* 0x7fc00000000b7882 */ /* 0x000fe20000000000 */
[----:B------:R-:W-:Y:S01]  /*1400*/  ULDC.64 UR4, c[0x0][0x218] ;  /* 0x0000860000047ab9 */ /* 0x000fe20000000a00 */
[----:B------:R-:W4:Y:S01]  /*1410*/  LDC.64 R8, c[0x0][0x228] ;  /* 0x00008a00ff087b82 */ /* 0x000f220000000a00 */
[----:B------:R-:W-:Y:S01]  /*1420*/  ULDC.64 UR6, c[0x0][0x210] ;  /* 0x0000840000067ab9 */ /* 0x000fe20000000a00 */
[----:B-1----:R-:W-:Y:S01]  /*1430*/  ISETP.GT.AND P3, PT, R0, -0x1, PT ;  /* 0xffffffff0000780c */ /* 0x002fe20003f64270 */
[----:B---3--:R-:W-:-:S12]  /*1440*/  FADD R14, -R2, R3 ;  /* 0x00000003020e7221 */ /* 0x008fd80000000100 */
.L_x_59:
[----:B-1----:R-:W-:Y:S01]  /*1450*/  MOV R17, R4 ;  /* 0x0000000400117202 */ /* 0x002fe20000000f00 */
[----:B------:R-:W-:Y:S01]  /*1460*/  IMAD.MOV.U32 R19, RZ, RZ, R10 ;  /* 0x000000ffff137224 */ /* 0x000fe200078e000a */
[----:B------:R-:W-:Y:S01]  /*1470*/  BSSY B1, `(.L_x_52) ;  /* 0x0000077000017945 */ /* 0x000fe20003800000 */
[----:B------:R-:W-:Y:S01]  /*1480*/  IMAD.MOV.U32 R18, RZ, RZ, R11 ;  /* 0x000000ffff127224 */ /* 0x000fe200078e000b */
[----:B0-----:R-:W-:Y:S01]  /*1490*/  MOV R11, R17 ;  /* 0x00000011000b7202 */ /* 0x001fe20000000f00 */
[--C-:B------:R-:W-:Y:S01]  /*14a0*/  IMAD.MOV.U32 R16, RZ, RZ, R5.reuse ;  /* 0x000000ffff107224 */ /* 0x100fe200078e0005 */
[----:B------:R-:W-:Y:S01]  /*14b0*/  MOV R15, R19 ;  /* 0x00000013000f7202 */ /* 0x000fe20000000f00 */
[----:B------:R-:W-:Y:S01]  /*14c0*/  IMAD.MOV.U32 R4, RZ, RZ, R5 ;  /* 0x000000ffff047224 */ /* 0x000fe200078e0005 */
[----:B------:R-:W-:Y:S01]  /*14d0*/  MOV R10, R18 ;  /* 0x00000012000a7202 */ /* 0x000fe20000000f00 */
[----:B------:R-:W-:Y:S06]  /*14e0*/  @!P4 BRA `(.L_x_53) ;  /* 0x000000000048c947 */ /* 0x000fec0003800000 */
[----:B------:R-:W-:Y:S01]  /*14f0*/  SHF.R.U32.HI R10, RZ, 0x2, R7 ;  /* 0x00000002ff0a7819 */ /* 0x000fe20000011607 */
[----:B------:R-:W-:Y:S01]  /*1500*/  HFMA2.MMA R3, -RZ, RZ, 0.1171875, 0 ;  /* 0x2f800000ff037435 */ /* 0x000fe200000001ff */
[----:B------:R-:W-:Y:S02]  /*1510*/  IADD3 R6, R6, 0x587c5, RZ ;  /* 0x000587c506067810 */ /* 0x000fe40007ffe0ff */
[----:B------:R-:W-:Y:S01]  /*1520*/  LOP3.LUT R11, R10, R7, RZ, 0x3c, !PT ;  /* 0x000000070a0b7212 */ /* 0x000fe200078e3cff */
[----:B------:R-:W-:Y:S01]  /*1530*/  IMAD.SHL.U32 R7, R5, 0x10, RZ ;  /* 0x0000001005077824 */ /* 0x000fe200078e00ff */
[----:B------:R-:W-:Y:S03]  /*1540*/  MOV R15, R18 ;  /* 0x00000012000f7202 */ /* 0x000fe60000000f00 */
[----:B------:R-:W-:Y:S05]  /*1550*/  IMAD.SHL.U32 R10, R11, 0x2, RZ ;  /* 0x000000020b0a7824 */ /* 0x000fea00078e00ff */
[----:B------:R-:W-:Y:S04]  /*1560*/  LOP3.LUT R10, R5, R10, R11, 0x96, !PT ;  /* 0x0000000a050a7212 */ /* 0x000fe800078e960b */
[----:B------:R-:W-:Y:S02]  /*1570*/  LOP3.LUT R4, R10, R7, RZ, 0x3c, !PT ;  /* 0x000000070a047212 */ /* 0x000fe400078e3cff */
[----:B------:R-:W-:Y:S03]  /*1580*/  MOV R7, R19 ;  /* 0x0000001300077202 */ /* 0x000fe60000000f00 */
[----:B------:R-:W-:Y:S05]  /*1590*/  IMAD.IADD R2, R4, 0x1, R6 ;  /* 0x0000000104027824 */ /* 0x000fea00078e0206 */
[----:B------:R-:W-:Y:S05]  /*15a0*/  I2FP.F32.U32 R2, R2 ;  /* 0x0000000200027245 */ /* 0x000fea0000201000 */
[----:B------:R-:W-:Y:S04]  /*15b0*/  FFMA R0, R2, R3, 1.1641532182693481445e-10 ;  /* 0x2f00000002007423 */ /* 0x000fe80000000003 */
[----:B------:R-:W0:Y:S02]  /*15c0*/  F2F.F64.F32 R10, R0 ;  /* 0x00000000000a7310 */ /* 0x000e240000201800 */
[----:B0-----:R-:W-:Y:S01]  /*15d0*/  DSETP.GEU.AND P0, PT, R10, UR14, PT ;  /* 0x0000000e0a007e2a */ /* 0x001fe2000bf0e000 */
[----:B------:R-:W-:Y:S02]  /*15e0*/  IMAD.MOV.U32 R11, RZ, RZ, R5 ;  /* 0x000000ffff0b7224 */ /* 0x000fe400078e0005 */
[----:B------:R-:W-:Y:S11]  /*15f0*/  IMAD.MOV.U32 R10, RZ, RZ, R17 ;  /* 0x000000ffff0a7224 */ /* 0x000ff600078e0011 */
[----:B------:R-:W-:Y:S05]  /*1600*/  @!P0 BRA `(.L_x_54) ;  /* 0x0000000400588947 */ /* 0x000fea0003800000 */
.L_x_53:
        /* <DEDUP_REMOVED lines=12> */
[----:B------:R-:W-:Y:S01]  /*16d0*/  @!P3 F2FP.SATFINITE.E5M2.F32.PACK_AB_MERGE_C R17, RZ, R16, RZ ;  /* 0x00000010ff11b23e */ /* 0x000fe200048060ff */
        /* <DEDUP_REMOVED lines=42> */
.L_x_57:
[----:B------:R-:W-:Y:S05]  /*1980*/  BSYNC B0 ;  /* 0x0000000000007941 */ /* 0x000fea0003800000 */
.L_x_56:
[----:B------:R-:W-:Y:S02]  /*1990*/  MOV R2, R0 ;  /* 0x0000000000027202 */ /* 0x000fe40000000f00 */
[----:B------:R-:W-:Y:S04]  /*19a0*/  MOV R3, R7 ;  /* 0x0000000700037202 */ /* 0x000fe80000000f00 */
[----:B------:R-:W0:Y:S02]  /*19b0*/  I2F.S64 R16, R2 ;  /* 0x0000000200107312 */ /* 0x000e240000301400 */
[----:B0-----:R-:W-:Y:S05]  /*19c0*/  FMUL R17, R16, UR9 ;  /* 0x0000000910117c20 */ /* 0x001fea0008400000 */
[----:B------:R-:W-:Y:S07]  /*19d0*/  F2FP.SATFINITE.E5M2.F32.PACK_AB_MERGE_C R17, RZ, R17, RZ ;  /* 0x00000011ff11723e */ /* 0x000fee00048060ff */
.L_x_55:
[----:B------:R-:W-:Y:S02]  /*19e0*/  ISETP.LE.AND P0, PT, RZ, UR8, PT ;  /* 0x00000008ff007c0c */ /* 0x000fe4000bf03270 */
[----:B------:R-:W-:Y:S11]  /*19f0*/  MOV R7, R15 ;  /* 0x0000000f00077202 */ /* 0x000ff60000000f00 */
[----:B------:R-:W-:Y:S05]  /*1a00*/  @!P0 BRA `(.L_x_58) ;  /* 0x0000000000748947 */ /* 0x000fea0003800000 */
[----:B------:R-:W-:Y:S01]  /*1a10*/  F2FP.SATFINITE.E5M2.F32.PACK_AB_MERGE_C R0, RZ, RZ, RZ ;  /* 0x000000ffff00723e */ /* 0x000fe200048060ff */
[----:B------:R-:W-:Y:S01]  /*1a20*/  IMAD.MOV.U32 R7, RZ, RZ, R15 ;  /* 0x000000ffff077224 */ /* 0x000fe200078e000f */
[----:B------:R-:W-:Y:S02]  /*1a30*/  LOP3.LUT R2, R17, 0xff, RZ, 0xc0, !PT ;  /* 0x000000ff11027812 */ /* 0x000fe400078ec0ff */
[----:B------:R-:W-:Y:S02]  /*1a40*/  LOP3.LUT R0, R0, 0xff, RZ, 0xc0, !PT ;  /* 0x000000ff00007812 */ /* 0x000fe400078ec0ff */
[----:B------:R-:W-:Y:S02]  /*1a50*/  F2FP.F16.E5M2.UNPACK_B R2, R2 ;  /* 0x00000002ff02723e */ /* 0x000fe400020004ff */
[----:B------:R-:W-:Y:S03]  /*1a60*/  F2FP.F16.E5M2.UNPACK_B R0, R0 ;  /* 0x00000000ff00723e */ /* 0x000fe600020004ff */
[----:B------:R-:W-:Y:S02]  /*1a70*/  HADD2.F32 R2, -RZ, R2.H0_H0 ;  /* 0x20000002ff027230 */ /* 0x000fe40000004100 */
[----:B------:R-:W-:Y:S05]  /*1a80*/  HADD2.F32 R3, -RZ, R0.H0_H0 ;  /* 0x20000000ff037230 */ /* 0x000fea0000004100 */
[----:B------:R-:W-:Y:S11]  /*1a90*/  FSETP.NEU.AND P0, PT, R2, R3, PT ;  /* 0x000000030200720b */ /* 0x000ff60003f0d000 */
[----:B------:R-:W-:Y:S02]  /*1aa0*/  @!UPT UIADD3 URZ, URZ, URZ, URZ ;  /* 0x0000003f3f3ff290 */ /* 0x000fe4000fffe03f */
[----:B------:R-:W-:Y:S05]  /*1ab0*/  @P0 BRA `(.L_x_58) ;  /* 0x0000000000480947 */ /* 0x000fea0003800000 */
[C---:B------:R-:W-:Y:S01]  /*1ac0*/  FSETP.GT.AND P2, PT, R16.reuse, RZ, PT ;  /* 0x000000ff1000720b */ /* 0x040fe20003f44000 */
[----:B------:R-:W-:Y:S11]  /*1ad0*/  IMAD.MOV.U32 R7, RZ, RZ, R15 ;  /* 0x000000ffff077224 */ /* 0x000ff600078e000f */
[----:B------:R-:W-:Y:S01]  /*1ae0*/  @!UPT UIADD3 URZ, URZ, URZ, URZ ;  /* 0x0000003f3f3ff290 */ /* 0x000fe2000fffe03f */
[C---:B------:R-:W-:Y:S01]  /*1af0*/  @!P2 FADD R3, R16.reuse, -1 ;  /* 0xbf8000001003a421 */ /* 0x040fe20000000000 */
[----:B------:R-:W-:Y:S04]  /*1b00*/  @P2 FADD R16, R16, 1 ;  /* 0x3f80000010102421 */ /* 0x000fe80000000000 */
[----:B------:R-:W-:Y:S02]  /*1b10*/  @!P2 FSETP.GEU.AND P1, PT, R14, R3, PT ;  /* 0x000000030e00a20b */ /* 0x000fe40003f2e000 */
[CC--:B------:R-:W-:Y:S02]  /*1b20*/  @P2 FSETP.GEU.AND P0, PT, R16.reuse, R9.reuse, PT ;  /* 0x000000091000220b */ /* 0x0c0fe40003f0e000 */
[----:B------:R-:W-:Y:S02]  /*1b30*/  @!P2 FSEL R17, R3, R14, !P1 ;  /* 0x0000000e0311a208 */ /* 0x000fe40004800000 */
[----:B------:R-:W-:Y:S04]  /*1b40*/  @P2 FSEL R17, R16, R9, !P0 ;  /* 0x0000000910112208 */ /* 0x000fe80004000000 */
[----:B------:R-:W-:Y:S01]  /*1b50*/  F2FP.SATFINITE.E5M2.F32.PACK_AB_MERGE_C R17, RZ, R17, RZ ;  /* 0x00000011ff11723e */ /* 0x000fe200048060ff */
[----:B------:R-:W-:Y:S05]  /*1b60*/  BRA `(.L_x_58) ;  /* 0x00000000001c7947 */ /* 0x000fea0003800000 */
.L_x_54:
[----:B------:R-:W-:Y:S01]  /*1b70*/  MOV R11, R17 ;  /* 0x00000011000b7202 */ /* 0x000fe20000000f00 */
[----:B------:R-:W-:Y:S01]  /*1b80*/  IMAD.U32 R0, RZ, RZ, UR11 ;  /* 0x0000000bff007e24 */ /* 0x000fe2000f8e00ff */
[----:B------:R-:W-:Y:S01]  /*1b90*/  MOV R7, R19 ;  /* 0x0000001300077202 */ /* 0x000fe20000000f00 */
[----:B------:R-:W-:Y:S01]  /*1ba0*/  IMAD.MOV.U32 R5, RZ, RZ, R4 ;  /* 0x000000ffff057224 */ /* 0x000fe200078e0004 */
[----:B------:R-:W-:Y:S01]  /*1bb0*/  MOV R4, R16 ;  /* 0x0000001000047202 */ /* 0x000fe20000000f00 */
[----:B------:R-:W-:Y:S01]  /*1bc0*/  IMAD.MOV.U32 R10, RZ, RZ, R18 ;  /* 0x000000ffff0a7224 */ /* 0x000fe200078e0012 */
[----:B------:R-:W-:Y:S02]  /*1bd0*/  F2FP.SATFINITE.E5M2.F32.PACK_AB_MERGE_C R17, RZ, R0, RZ ;  /* 0x00000000ff11723e */ /* 0x000fe400048060ff */
.L_x_58:
[----:B------:R-:W-:Y:S05]  /*1be0*/  BSYNC B1 ;  /* 0x0000000000017941 */ /* 0x000fea0003800000 */
.L_x_52:
[C---:B------:R-:W-:Y:S04]  /*1bf0*/  IADD3 R2, P0, R13.reuse, UR6, RZ ;  /* 0x000000060d027c10 */ /* 0x040fe8000ff1e0ff */
[----:B------:R-:W-:Y:S02]  /*1c00*/  IADD3.X R3, R12, UR7, RZ, P0, !PT ;  /* 0x000000070c037c10 */ /* 0x000fe400087fe4ff */
[----:B------:R-:W-:Y:S03]  /*1c10*/  IADD3 R13, P0, R13, UR13, RZ ;  /* 0x0000000d0d0d7c10 */ /* 0x000fe6000ff1e0ff */
[----:B------:R1:W-:Y:S02]  /*1c20*/  STG.E.U8 desc[UR16][R2.64], R17 ;  /* 0x0000001102007986 */ /* 0x0003e4000c101110 */
[----:B------:R-:W-:Y:S01]  /*1c30*/  IMAD.X R12, RZ, RZ, R12, P0 ;  /* 0x000000ffff0c7224 */ /* 0x000fe200000e060c */
[----:B------:R-:W-:Y:S04]  /*1c40*/  ISETP.GE.U32.AND P0, PT, R13, UR4, PT ;  /* 0x000000040d007c0c */ /* 0x000fe8000bf06070 */
[----:B------:R-:W-:Y:S11]  /*1c50*/  ISETP.GE.U32.AND.EX P0, PT, R12, UR5, PT, P0 ;  /* 0x000000050c007c0c */ /* 0x000ff6000bf06100 */
[----:B------:R-:W-:Y:S02]  /*1c60*/  @!UPT UIADD3 URZ, URZ, URZ, URZ ;  /* 0x0000003f3f3ff290 */ /* 0x000fe4000fffe03f */
[----:B------:R-:W-:Y:S05]  /*1c70*/  @!P0 BRA `(.L_x_59) ;  /* 0xfffffff400f48947 */ /* 0x000fea000383ffff */
[----:B------:R-:W-:Y:S05]  /*1c80*/  BSYNC B2 ;  /* 0x0000000000027941 */ /* 0x000fea0003800000 */
.L_x_51:
[----:B------:R-:W-:Y:S04]  /*1c90*/  STL.64 [R1+0x38], R10 ;  /* 0x0000380a01007387 */ /* 0x000fe80000100a00 */
[----:B------:R-:W-:Y:S04]  /*1ca0*/  STL.64 [R1+0x40], R4 ;  /* 0x0000400401007387 */ /* 0x000fe80000100a00 */
[----:B------:R-:W-:Y:S01]  /*1cb0*/  STL.64 [R1+0x30], R6 ;  /* 0x0000300601007387 */ /* 0x000fe20000100a00 */
[----:B------:R-:W-:Y:S05]  /*1cc0*/  EXIT ;  /* 0x000000000000794d */ /* 0x000fea0003800000 */
.L_x_60:
        /* <DEDUP_REMOVED lines=11> */
.L_x_736:


//--------------------- .text._ZN7cutlass9reference6device6kernel12BlockForEachINS_12float_e4m3_tENS1_6detail17RandomUniformFuncIS4_EEEEvPT_mNT0_6ParamsE --------------------------
	.section	.text._ZN7cutlass9reference6device6kernel12BlockForEachINS_12float_e4m3_tENS1_6detail17RandomUniformFuncIS4_EEEEvPT_mNT0_6ParamsE,"ax",@progbits
	.align	128
        .global         _ZN7cutlass9reference6device6kernel12BlockForEachINS_12float_e4m3_tENS1_6detail17RandomUniformFuncIS4_EEEEvPT_mNT0_6ParamsE
        .type           _ZN7cutlass9reference6device6kernel12BlockForEachINS_12float_e4m3_tENS1_6detail17RandomUniformFuncIS4_EEEEvPT_mNT0_6ParamsE,@function
        .size           _ZN7cutlass9reference6device6kernel12BlockForEachINS_12float_e4m3_tENS1_6detail17RandomUniformFuncIS4_EEEEvPT_mNT0_6ParamsE,(.L_x_737 - _ZN7cutlass9reference6device6kernel12BlockForEachINS_12float_e4m3_tENS1_6detail17RandomUniformFuncIS4_EEEEvPT_mNT0_6ParamsE)
        .other          _ZN7cutlass9reference6device6kernel12BlockForEachINS_12float_e4m3_tENS1_6detail17RandomUniformFuncIS4_EEEEvPT_mNT0_6ParamsE,@"STO_CUDA_ENTRY STV_DEFAULT"
_ZN7cutlass9reference6device6kernel12BlockForEachINS_12float_e4m3_tENS1_6detail17RandomUniformFuncIS4_EEEEvPT_mNT0_6ParamsE:
.text._ZN7cutlass9reference6device6kernel12BlockForEachINS_12float_e4m3_tENS1_6detail17RandomUniformFuncIS4_EEEEvPT_mNT0_6ParamsE:
        /* <DEDUP_REMOVED lines=47> */
.L_x_68:
[----:B------:R-:W-:Y:S01]  /*02f0*/  LOP3.LUT P0, RZ, R9, 0x3, RZ, 0xc0, !PT ;  /* 0x0000000309ff7812 */ /* 0x000fe2000780c0ff */
[----:B------:R-:W-:-:S12]  /*0300*/  BSSY B0, `(.L_x_63) ;  /* 0x00000f2000007945 */ /* 0x000fd80003800000 */
[----:B0-----:R-:W-:Y:S05]  /*0310*/  @!P0 BRA `(.L_x_64) ;  /* 0x0000000c00c08947 */ /* 0x001fea0003800000 */
[----:B------:R-:W-:Y:S02]  /*0320*/  HFMA2.MMA R19, -RZ, RZ, 0, 0 ;  /* 0x00000000ff137435 */ /* 0x000fe400000001ff */
.L_x_67:
[----:B------:R-:W-:Y:S01]  /*0330*/  IMAD.MOV.U32 R20, RZ, RZ, RZ ;  /* 0x000000ffff147224 */ /* 0x000fe200078e00ff */
[----:B0-----:R-:W-:Y:S02]  /*0340*/  CS2R R4, SRZ ;  /* 0x0000000000047805 */ /* 0x001fe4000001ff00 */
[----:B------:R-:W-:Y:S01]  /*0350*/  CS2R R10, SRZ ;  /* 0x00000000000a7805 */ /* 0x000fe2000001ff00 */
[----:B------:R-:W-:-:S07]  /*0360*/  IMAD.MOV.U32 R7, RZ, RZ, RZ ;  /* 0x000000ffff077224 */ /* 0x000fce00078e00ff */
.L_x_66:
        /* <DEDUP_REMOVED lines=8> */
.L_x_65:
        /* <DEDUP_REMOVED lines=227> */
.L_x_64:
[----:B------:R-:W-:Y:S05]  /*1220*/  BSYNC B0 ;  /* 0x0000000000007941 */ /* 0x000fea0003800000 */
.L_x_63:
[--C-:B------:R-:W-:Y:S01]  /*1230*/  SHF.R.U64 R9, R9, 0x2, R2.reuse ;  /* 0x0000000209097819 */ /* 0x100fe20000001202 */
[----:B------:R-:W-:Y:S01]  /*1240*/  VIADD R21, R21, 0x1 ;  /* 0x0000000115157836 */ /* 0x000fe20000000000 */
[----:B------:R-:W-:Y:S02]  /*1250*/  SHF.R.U32.HI R2, RZ, 0x2, R2 ;  /* 0x00000002ff027819 */ /* 0x000fe40000011602 */
[----:B------:R-:W-:-:S04]  /*1260*/  ISETP.NE.U32.AND P0, PT, R9, RZ, PT ;  /* 0x000000ff0900720c */ /* 0x000fc80003f05070 */
[----:B------:R-:W-:-:S13]  /*1270*/  ISETP.NE.AND.EX P0, PT, R2, RZ, PT, P0 ;  /* 0x000000ff0200720c */ /* 0x000fda0003f05300 */
[----:B------:R-:W-:Y:S05]  /*1280*/  @!P0 BRA `(.L_x_62) ;  /* 0x0000000000048947 */ /* 0x000fea0003800000 */
[----:B------:R-:W-:Y:S05]  /*1290*/  BRA `(.L_x_68) ;  /* 0xfffffff000147947 */ /* 0x000fea000383ffff */
.L_x_62:
[----:B------:R-:W-:Y:S05]  /*12a0*/  BSYNC B1 ;  /* 0x0000000000017941 */ /* 0x000fea0003800000 */
.L_x_61:
        /* <DEDUP_REMOVED lines=26> */
.L_x_77:
        /* <DEDUP_REMOVED lines=28> */
.L_x_71:
        /* <DEDUP_REMOVED lines=12> */
[----:B------:R-:W-:Y:S01]  /*16d0*/  @!P3 F2FP.SATFINITE.E4M3.F32.PACK_AB_MERGE_C R17, RZ, R16, RZ ;  /* 0x00000010ff11b23e */ /* 0x000fe200048070ff */
        /* <DEDUP_REMOVED lines=42> */
.L_x_75:
[----:B------:R-:W-:Y:S05]  /*1980*/  BSYNC B0 ;  /* 0x0000000000007941 */ /* 0x000fea0003800000 */
.L_x_74:
[----:B------:R-:W-:Y:S02]  /*1990*/  MOV R2, R0 ;  /* 0x0000000000027202 */ /* 0x000fe40000000f00 */
[----:B------:R-:W-:Y:S04]  /*19a0*/  MOV R3, R7 ;  /* 0x0000000700037202 */ /* 0x000fe80000000f00 */
[----:B------:R-:W0:Y:S02]  /*19b0*/  I2F.S64 R16, R2 ;  /* 0x0000000200107312 */ /* 0x000e240000301400 */
[----:B0-----:R-:W-:Y:S05]  /*19c0*/  FMUL R17, R16, UR9 ;  /* 0x0000000910117c20 */ /* 0x001fea0008400000 */
[----:B------:R-:W-:Y:S07]  /*19d0*/  F2FP.SATFINITE.E4M3.F32.PACK_AB_MERGE_C R17, RZ, R17, RZ ;  /* 0x00000011ff11723e */ /* 0x000fee00048070ff */
.L_x_73:
[----:B------:R-:W-:Y:S02]  /*19e0*/  ISETP.LE.AND P0, PT, RZ, UR8, PT ;  /* 0x00000008ff007c0c */ /* 0x000fe4000bf03270 */
[----:B------:R-:W-:Y:S11]  /*19f0*/  MOV R7, R15 ;  /* 0x0000000f00077202 */ /* 0x000ff60000000f00 */
[----:B------:R-:W-:Y:S05]  /*1a00*/  @!P0 BRA `(.L_x_76) ;  /* 0x0000000000748947 */ /* 0x000fea0003800000 */
[----:B------:R-:W-:Y:S01]  /*1a10*/  F2FP.SATFINITE.E4M3.F32.PACK_AB_MERGE_C R0, RZ, RZ, RZ ;  /* 0x000000ffff00723e */ /* 0x000fe200048070ff */
[----:B------:R-:W-:Y:S01]  /*1a20*/  IMAD.MOV.U32 R7, RZ, RZ, R15 ;  /* 0x000000ffff077224 */ /* 0x000fe200078e000f */
[----:B------:R-:W-:Y:S02]  /*1a30*/  LOP3.LUT R2, R17, 0xff, RZ, 0xc0, !PT ;  /* 0x000000ff11027812 */ /* 0x000fe400078ec0ff */
[----:B------:R-:W-:Y:S02]  /*1a40*/  LOP3.LUT R0, R0, 0xff, RZ, 0xc0, !PT ;  /* 0x000000ff00007812 */ /* 0x000fe400078ec0ff */
[----:B------:R-:W-:Y:S02]  /*1a50*/  F2FP.F16.E4M3.UNPACK_B R2, R2 ;  /* 0x00000002ff02723e */ /* 0x000fe400020006ff */
[----:B------:R-:W-:Y:S03]  /*1a60*/  F2FP.F16.E4M3.UNPACK_B R0, R0 ;  /* 0x00000000ff00723e */ /* 0x000fe600020006ff */
        /* <DEDUP_REMOVED lines=14> */
[----:B------:R-:W-:Y:S01]  /*1b50*/  F2FP.SATFINITE.E4M3.F32.PACK_AB_MERGE_C R17, RZ, R17, RZ ;  /* 0x00000011ff11723e */ /* 0x000fe200048070ff */
[----:B------:R-:W-:Y:S05]  /*1b60*/  BRA `(.L_x_76) ;  /* 0x00000000001c7947 */ /* 0x000fea0003800000 */
.L_x_72:
[----:B------:R-:W-:Y:S01]  /*1b70*/  MOV R11, R17 ;  /* 0x00000011000b7202 */ /* 0x000fe20000000f00 */
[----:B------:R-:W-:Y:S01]  /*1b80*/  IMAD.U32 R0, RZ, RZ, UR11 ;  /* 0x0000000bff007e24 */ /* 0x000fe2000f8e00ff */
[----:B------:R-:W-:Y:S01]  /*1b90*/  MOV R7, R19 ;  /* 0x0000001300077202 */ /* 0x000fe20000000f00 */
[----:B------:R-:W-:Y:S01]  /*1ba0*/  IMAD.MOV.U32 R5, RZ, RZ, R4 ;  /* 0x000000ffff057224 */ /* 0x000fe200078e0004 */
[----:B------:R-:W-:Y:S01]  /*1bb0*/  MOV R4, R16 ;  /* 0x0000001000047202 */ /* 0x000fe20000000f00 */
[----:B------:R-:W-:Y:S01]  /*1bc0*/  IMAD.MOV.U32 R10, RZ, RZ, R18 ;  /* 0x000000ffff0a7224 */ /* 0x000fe200078e0012 */
[----:B------:R-:W-:Y:S02]  /*1bd0*/  F2FP.SATFINITE.E4M3.F32.PACK_AB_MERGE_C R17, RZ, R0, RZ ;  /* 0x00000000ff11723e */ /* 0x000fe400048070ff */
.L_x_76:
[----:B------:R-:W-:Y:S05]  /*1be0*/  BSYNC B1 ;  /* 0x0000000000017941 */ /* 0x000fea0003800000 */
.L_x_70:
        /* <DEDUP_REMOVED lines=10> */
.L_x_69:
[----:B------:R-:W-:Y:S04]  /*1c90*/  STL.64 [R1+0x38], R10 ;  /* 0x0000380a01007387 */ /* 0x000fe80000100a00 */
[----:B------:R-:W-:Y:S04]  /*1ca0*/  STL.64 [R1+0x40], R4 ;  /* 0x0000400401007387 */ /* 0x000fe80000100a00 */
[----:B------:R-:W-:Y:S01]  /*1cb0*/  STL.64 [R1+0x30], R6 ;  /* 0x0000300601007387 */ /* 0x000fe20000100a00 */
[----:B------:R-:W-:Y:S05]  /*1cc0*/  EXIT ;  /* 0x000000000000794d */ /* 0x000fea0003800000 */
.L_x_78:
        /* <DEDUP_REMOVED lines=11> */
.L_x_737:


//--------------------- .text._ZN7cutlass13device_kernelINS_4gemm6kernel13GemmUniversalINS1_17GroupProblemShapeIN4cute5tupleIJiiiEEEEENS1_10collective13CollectiveMmaINS1_39MainloopSm90ArrayTmaGmmaWarpSpecializedILi6ENS6_IJNS5_1CILi2EEENSC_ILi1EEESE_EEENS1_52KernelPtrArrayTmaWarpSpecializedPingpongFP8FastAccumEEENS6_IJNSC_ILi128EEESI_SI_EEENS_12float_e4m3_tEPNS6_IJlSE_NSC_ILi0EEEEEENS_12float_e5m2_tESN_NS5_8TiledMMAINS5_8MMA_AtomIJNS5_4SM904GMMA31MMA_64x128x32_F32E4M3E5M2_SS_TNILNSS_7ScaleInE1ELSU_1EEEEEENS5_6LayoutINS6_IJSE_SE_SE_EEENS6_IJSL_SL_SL_EEEEENS6_IJNS5_10UnderscoreES11_S11_EEEEENS5_13SM90_TMA_LOADENS5_14ComposedLayoutINS5_7SwizzleILi3ELi4ELi3EEENS5_18smem_ptr_flag_bitsILi8EEENSX_INS6_IJNSC_ILi8EEESI_EEENS6_IJSI_SE_EEEEEEEvNS5_8identityENS5_23SM90_TMA_LOAD_MULTICASTES1E_vS1F_EENS_8epilogue10collective18CollectiveEpilogueINS1I_30Sm90PtrArrayTmaWarpSpecializedILi4ELi2ELi16ELb1ELb0ELi2EEEJSJ_NS6_IJNSC_ILi64EEENSC_ILi32EEEEEENS_6half_tEPNS6_IJSE_lSL_EEES1Q_S1S_NS1I_6fusion15FusionCallbacksIS1M_NS1T_17LinearCombinationIS1Q_fS1Q_fLNS_15FloatRoundStyleE2EEESJ_S1P_JEEES14_NS15_IS17_NS18_ILi16EEENSX_INS6_IJS1N_S1A_EEENS6_IJSE_S1N_EEEEEEENS5_17SM75_U16x8_LDSM_TENS5_14SM90_TMA_STOREES23_NS5_17SM90_U16x8_STSM_TENS5_9Copy_AtomIJNS5_17SM90_U32x4_STSM_NES1Q_EEEvEEEvvEEEEvNT_6ParamsE --------------------------
	.section	.text._ZN7cutlass13device_kernelINS_4gemm6kernel13GemmUniversalINS1_17GroupProblemShapeIN4cute5tupleIJiiiEEEEENS1_10collective13CollectiveMmaINS1_39MainloopSm90ArrayTmaGmmaWarpSpecializedILi6ENS6_IJNS5_1CILi2EEENSC_ILi1EEESE_EEENS1_52KernelPtrArrayTmaWarpSpecializedPingpongFP8FastAccumEEENS6_IJNSC_ILi128EEESI_SI_EEENS_12float_e4m3_tEPNS6_IJlSE_NSC_ILi0EEEEEENS_12float_e5m2_tESN_NS5_8TiledMMAINS5_8MMA_AtomIJNS5_4SM904GMMA31MMA_64x128x32_F32E4M3E5M2_SS_TNILNSS_7ScaleInE1ELSU_1EEEEEENS5_6LayoutINS6_IJSE_SE_SE_EEENS6_IJSL_SL_SL_EEEEENS6_IJNS5_10UnderscoreES11_S11_EEEEENS5_13SM90_TMA_LOADENS5_14ComposedLayoutINS5_7SwizzleILi3ELi4ELi3EEENS5_18smem_ptr_flag_bitsILi8EEENSX_INS6_IJNSC_ILi8EEESI_EEENS6_IJSI_SE_EEEEEEEvNS5_8identityENS5_23SM90_TMA_LOAD_MULTICASTES1E_vS1F_EENS_8epilogue10collective18CollectiveEpilogueINS1I_30Sm90PtrArrayTmaWarpSpecializedILi4ELi2ELi16ELb1ELb0ELi2EEEJSJ_NS6_IJNSC_ILi64EEENSC_ILi32EEEEEENS_6half_tEPNS6_IJSE_lSL_EEES1Q_S1S_NS1I_6fusion15FusionCallbacksIS1M_NS1T_17LinearCombinationIS1Q_fS1Q_fLNS_15FloatRoundStyleE2EEESJ_S1P_JEEES14_NS15_IS17_NS18_ILi16EEENSX_INS6_IJS1N_S1A_EEENS6_IJSE_S1N_EEEEEEENS5_17SM75_U16x8_LDSM_TENS5_14SM90_TMA_STOREES23_NS5_17SM90_U16x8_STSM_TENS5_9Copy_AtomIJNS5_17SM90_U32x4_STSM_NES1Q_EEEvEEEvvEEEEvNT_6ParamsE,"ax",@progbits
	.align	128
.text._ZN7cutlass13device_kernelINS_4gemm6kernel13GemmUniversalINS1_17GroupProblemShapeIN4cute5tupleIJiiiEEEEENS1_10collective13CollectiveMmaINS1_39MainloopSm90ArrayTmaGmmaWarpSpecializedILi6ENS6_IJNS5_1CILi2EEENSC_ILi1EEESE_EEENS1_52KernelPtrArrayTmaWarpSpecializedPingpongFP8FastAccumEEENS6_IJNSC_ILi128EEESI_SI_EEENS_12float_e4m3_tEPNS6_IJlSE_NSC_ILi0EEEEEENS_12float_e5m2_tESN_NS5_8TiledMMAINS5_8MMA_AtomIJNS5_4SM904GMMA31MMA_64x128x32_F32E4M3E5M2_SS_TNILNSS_7ScaleInE1ELSU_1EEEEEENS5_6LayoutINS6_IJSE_SE_SE_EEENS6_IJSL_SL_SL_EEEEENS6_IJNS5_10UnderscoreES11_S11_EEEEENS5_13SM90_TMA_LOADENS5_14ComposedLayoutINS5_7SwizzleILi3ELi4ELi3EEENS5_18smem_ptr_flag_bitsILi8EEENSX_INS6_IJNSC_ILi8EEESI_EEENS6_IJSI_SE_EEEEEEEvNS5_8identityENS5_23SM90_TMA_LOAD_MULTICASTES1E_vS1F_EENS_8epilogue10collective18CollectiveEpilogueINS1I_30Sm90PtrArrayTmaWarpSpecializedILi4ELi2ELi16ELb1ELb0ELi2EEEJSJ_NS6_IJNSC_ILi64EEENSC_ILi32EEEEEENS_6half_tEPNS6_IJSE_lSL_EEES1Q_S1S_NS1I_6fusion15FusionCallbacksIS1M_NS1T_17LinearCombinationIS1Q_fS1Q_fLNS_15FloatRoundStyleE2EEESJ_S1P_JEEES14_NS15_IS17_NS18_ILi16EEENSX_INS6_IJS1N_S1A_EEENS6_IJSE_S1N_EEEEEEENS5_17SM75_U16x8_LDSM_TENS5_14SM90_TMA_STOREES23_NS5_17SM90_U16x8_STSM_TENS5_9Copy_AtomIJNS5_17SM90_U32x4_STSM_NES1Q_EEEvEEEvvEEEEvNT_6ParamsE:
        .type           _ZN7cutlass13device_kernelINS_4gemm6kernel13GemmUniversalINS1_17GroupProblemShapeIN4cute5tupleIJiiiEEEEENS1_10collective13CollectiveMmaINS1_39MainloopSm90ArrayTmaGmmaWarpSpecializedILi6ENS6_IJNS5_1CILi2EEENSC_ILi1EEESE_EEENS1_52KernelPtrArrayTmaWarpSpecializedPingpongFP8FastAccumEEENS6_IJNSC_ILi128EEESI_SI_EEENS_12float_e4m3_tEPNS6_IJlSE_NSC_ILi0EEEEEENS_12float_e5m2_tESN_NS5_8TiledMMAINS5_8MMA_AtomIJNS5_4SM904GMMA31MMA_64x128x32_F32E4M3E5M2_SS_TNILNSS_7ScaleInE1ELSU_1EEEEEENS5_6LayoutINS6_IJSE_SE_SE_EEENS6_IJSL_SL_SL_EEEEENS6_IJNS5_10UnderscoreES11_S11_EEEEENS5_13SM90_TMA_LOADENS5_14ComposedLayoutINS5_7SwizzleILi3ELi4ELi3EEENS5_18smem_ptr_flag_bitsILi8EEENSX_INS6_IJNSC_ILi8EEESI_EEENS6_IJSI_SE_EEEEEEEvNS5_8identityENS5_23SM90_TMA_LOAD_MULTICASTES1E_vS1F_EENS_8epilogue10collective18CollectiveEpilogueINS1I_30Sm90PtrArrayTmaWarpSpecializedILi4ELi2ELi16ELb1ELb0ELi2EEEJSJ_NS6_IJNSC_ILi64EEENSC_ILi32EEEEEENS_6half_tEPNS6_IJSE_lSL_EEES1Q_S1S_NS1I_6fusion15FusionCallbacksIS1M_NS1T_17LinearCombinationIS1Q_fS1Q_fLNS_15FloatRoundStyleE2EEESJ_S1P_JEEES14_NS15_IS17_NS18_ILi16EEENSX_INS6_IJS1N_S1A_EEENS6_IJSE_S1N_EEEEEEENS5_17SM75_U16x8_LDSM_TENS5_14SM90_TMA_STOREES23_NS5_17SM90_U16x8_STSM_TENS5_9Copy_AtomIJNS5_17SM90_U32x4_STSM_NES1Q_EEEvEEEvvEEEEvNT_6ParamsE,@function
        .size           _ZN7cutlass13device_kernelINS_4gemm6kernel13GemmUniversalINS1_17GroupProblemShapeIN4cute5tupleIJiiiEEEEENS1_10collective13CollectiveMmaINS1_39MainloopSm90ArrayTmaGmmaWarpSpecializedILi6ENS6_IJNS5_1CILi2EEENSC_ILi1EEESE_EEENS1_52KernelPtrArrayTmaWarpSpecializedPingpongFP8FastAccumEEENS6_IJNSC_ILi128EEESI_SI_EEENS_12float_e4m3_tEPNS6_IJlSE_NSC_ILi0EEEEEENS_12float_e5m2_tESN_NS5_8TiledMMAINS5_8MMA_AtomIJNS5_4SM904GMMA31MMA_64x128x32_F32E4M3E5M2_SS_TNILNSS_7ScaleInE1ELSU_1EEEEEENS5_6LayoutINS6_IJSE_SE_SE_EEENS6_IJSL_SL_SL_EEEEENS6_IJNS5_10UnderscoreES11_S11_EEEEENS5_13SM90_TMA_LOADENS5_14ComposedLayoutINS5_7SwizzleILi3ELi4ELi3EEENS5_18smem_ptr_flag_bitsILi8EEENSX_INS6_IJNSC_ILi8EEESI_EEENS6_IJSI_SE_EEEEEEEvNS5_8identityENS5_23SM90_TMA_LOAD_MULTICASTES1E_vS1F_EENS_8epilogue10collective18CollectiveEpilogueINS1I_30Sm90PtrArrayTmaWarpSpecializedILi4ELi2ELi16ELb1ELb0ELi2EEEJSJ_NS6_IJNSC_ILi64EEENSC_ILi32EEEEEENS_6half_tEPNS6_IJSE_lSL_EEES1Q_S1S_NS1I_6fusion15FusionCallbacksIS1M_NS1T_17LinearCombinationIS1Q_fS1Q_fLNS_15FloatRoundStyleE2EEESJ_S1P_JEEES14_NS15_IS17_NS18_ILi16EEENSX_INS6_IJS1N_S1A_EEENS6_IJSE_S1N_EEEEEEENS5_17SM75_U16x8_LDSM_TENS5_14SM90_TMA_STOREES23_NS5_17SM90_U16x8_STSM_TENS5_9Copy_AtomIJNS5_17SM90_U32x4_STSM_NES1Q_EEEvEEEvvEEEEvNT_6ParamsE,(.L_x_729 - _ZN7cutlass13device_kernelINS_4gemm6kernel13GemmUniversalINS1_17GroupProblemShapeIN4cute5tupleIJiiiEEEEENS1_10collective13CollectiveMmaINS1_39MainloopSm90ArrayTmaGmmaWarpSpecializedILi6ENS6_IJNS5_1CILi2EEENSC_ILi1EEESE_EEENS1_52KernelPtrArrayTmaWarpSpecializedPingpongFP8FastAccumEEENS6_IJNSC_ILi128EEESI_SI_EEENS_12float_e4m3_tEPNS6_IJlSE_NSC_ILi0EEEEEENS_12float_e5m2_tESN_NS5_8TiledMMAINS5_8MMA_AtomIJNS5_4SM904GMMA31MMA_64x128x32_F32E4M3E5M2_SS_TNILNSS_7ScaleInE1ELSU_1EEEEEENS5_6LayoutINS6_IJSE_SE_SE_EEENS6_IJSL_SL_SL_EEEEENS6_IJNS5_10UnderscoreES11_S11_EEEEENS5_13SM90_TMA_LOADENS5_14ComposedLayoutINS5_7SwizzleILi3ELi4ELi3EEENS5_18smem_ptr_flag_bitsILi8EEENSX_INS6_IJNSC_ILi8EEESI_EEENS6_IJSI_SE_EEEEEEEvNS5_8identityENS5_23SM90_TMA_LOAD_MULTICASTES1E_vS1F_EENS_8epilogue10collective18CollectiveEpilogueINS1I_30Sm90PtrArrayTmaWarpSpecializedILi4ELi2ELi16ELb1ELb0ELi2EEEJSJ_NS6_IJNSC_ILi64EEENSC_ILi32EEEEEENS_6half_tEPNS6_IJSE_lSL_EEES1Q_S1S_NS1I_6fusion15FusionCallbacksIS1M_NS1T_17LinearCombinationIS1Q_fS1Q_fLNS_15FloatRoundStyleE2EEESJ_S1P_JEEES14_NS15_IS17_NS18_ILi16EEENSX_INS6_IJS1N_S1A_EEENS6_IJSE_S1N_EEEEEEENS5_17SM75_U16x8_LDSM_TENS5_14SM90_TMA_STOREES23_NS5_17SM90_U16x8_STSM_TENS5_9Copy_AtomIJNS5_17SM90_U32x4_STSM_NES1Q_EEEvEEEvvEEEEvNT_6ParamsE)
        .other          _ZN7cutlass13device_kernelINS_4gemm6kernel13GemmUniversalINS1_17GroupProblemShapeIN4cute5tupleIJiiiEEEEENS1_10collective13CollectiveMmaINS1_39MainloopSm90ArrayTmaGmmaWarpSpecializedILi6ENS6_IJNS5_1CILi2EEENSC_ILi1EEESE_EEENS1_52KernelPtrArrayTmaWarpSpecializedPingpongFP8FastAccumEEENS6_IJNSC_ILi128EEESI_SI_EEENS_12float_e4m3_tEPNS6_IJlSE_NSC_ILi0EEEEEENS_12float_e5m2_tESN_NS5_8TiledMMAINS5_8MMA_AtomIJNS5_4SM904GMMA31MMA_64x128x32_F32E4M3E5M2_SS_TNILNSS_7ScaleInE1ELSU_1EEEEEENS5_6LayoutINS6_IJSE_SE_SE_EEENS6_IJSL_SL_SL_EEEEENS6_IJNS5_10UnderscoreES11_S11_EEEEENS5_13SM90_TMA_LOADENS5_14ComposedLayoutINS5_7SwizzleILi3ELi4ELi3EEENS5_18smem_ptr_flag_bitsILi8EEENSX_INS6_IJNSC_ILi8EEESI_EEENS6_IJSI_SE_EEEEEEEvNS5_8identityENS5_23SM90_TMA_LOAD_MULTICASTES1E_vS1F_EENS_8epilogue10collective18CollectiveEpilogueINS1I_30Sm90PtrArrayTmaWarpSpecializedILi4ELi2ELi16ELb1ELb0ELi2EEEJSJ_NS6_IJNSC_ILi64EEENSC_ILi32EEEEEENS_6half_tEPNS6_IJSE_lSL_EEES1Q_S1S_NS1I_6fusion15FusionCallbacksIS1M_NS1T_17LinearCombinationIS1Q_fS1Q_fLNS_15FloatRoundStyleE2EEESJ_S1P_JEEES14_NS15_IS17_NS18_ILi16EEENSX_INS6_IJS1N_S1A_EEENS6_IJSE_S1N_EEEEEEENS5_17SM75_U16x8_LDSM_TENS5_14SM90_TMA_STOREES23_NS5_17SM90_U16x8_STSM_TENS5_9Copy_AtomIJNS5_17SM90_U32x4_STSM_NES1Q_EEEvEEEvvEEEEvNT_6ParamsE,@"STO_CUDA_ENTRY STV_DEFAULT"
_ZN7cutlass13device_kernelINS_4gemm6kernel13GemmUniversalINS1_17GroupProblemShapeIN4cute5tupleIJiiiEEEEENS1_10collective13CollectiveMmaINS1_39MainloopSm90ArrayTmaGmmaWarpSpecializedILi6ENS6_IJNS5_1CILi2EEENSC_ILi1EEESE_EEENS1_52KernelPtrArrayTmaWarpSpecializedPingpongFP8FastAccumEEENS6_IJNSC_ILi128EEESI_SI_EEENS_12float_e4m3_tEPNS6_IJlSE_NSC_ILi0EEEEEENS_12float_e5m2_tESN_NS5_8TiledMMAINS5_8MMA_AtomIJNS5_4SM904GMMA31MMA_64x128x32_F32E4M3E5M2_SS_TNILNSS_7ScaleInE1ELSU_1EEEEEENS5_6LayoutINS6_IJSE_SE_SE_EEENS6_IJSL_SL_SL_EEEEENS6_IJNS5_10UnderscoreES11_S11_EEEEENS5_13SM90_TMA_LOADENS5_14ComposedLayoutINS5_7SwizzleILi3ELi4ELi3EEENS5_18smem_ptr_flag_bitsILi8EEENSX_INS6_IJNSC_ILi8EEESI_EEENS6_IJSI_SE_EEEEEEEvNS5_8identityENS5_23SM90_TMA_LOAD_MULTICASTES1E_vS1F_EENS_8epilogue10collective18CollectiveEpilogueINS1I_30Sm90PtrArrayTmaWarpSpecializedILi4ELi2ELi16ELb1ELb0ELi2EEEJSJ_NS6_IJNSC_ILi64EEENSC_ILi32EEEEEENS_6half_tEPNS6_IJSE_lSL_EEES1Q_S1S_NS1I_6fusion15FusionCallbacksIS1M_NS1T_17LinearCombinationIS1Q_fS1Q_fLNS_15FloatRoundStyleE2EEESJ_S1P_JEEES14_NS15_IS17_NS18_ILi16EEENSX_INS6_IJS1N_S1A_EEENS6_IJSE_S1N_EEEEEEENS5_17SM75_U16x8_LDSM_TENS5_14SM90_TMA_STOREES23_NS5_17SM90_U16x8_STSM_TENS5_9Copy_AtomIJNS5_17SM90_U32x4_STSM_NES1Q_EEEvEEEvvEEEEvNT_6ParamsE:
[----:B------:R-:W1:Y:S08]  /*0000*/  LDC R1, c[0x0][0x28] ;  /* 0x00000a00ff017b82 */ /* 0x000e700000000800 */
[----:B------:R-:W2:Y:S01]  /*0010*/  LDC.64 R4, c[0x0][0x918] ;  /* 0x00024600ff047b82 */ /* 0x000ea20000000a00 */
[----:B------:R-:W-:Y:S01]  /*0020*/  ULDC.64 UR38, c[0x0][0x208] ;  /* 0x0000820000267ab9 */ /* 0x000fe20000000a00 */
[----:B------:R-:W3:Y:S01]  /*0030*/  S2R R19, SR_TID.X ;  /* 0x0000000000137919 */ /* 0x000ee20000002100 */
[----:B------:R-:W-:Y:S01]  /*0040*/  ULDC UR4, c[0x0][0x910] ;  /* 0x0002440000047ab9 */ /* 0x000fe20000000800 */
[----:B------:R-:W-:Y:S01]  /*0050*/  ULDC.64 UR20, c[0x0][0x8d0] ;  /* 0x0002340000147ab9 */ /* 0x000fe20000000a00 */
[----:B------:R-:W-:Y:S01]  /*0060*/  ULDC.64 UR14, c[0x0][0x8c8] ;  /* 0x00023200000e7ab9 */ /* 0x000fe20000000a00 */
[----:B------:R-:W-:Y:S01]  /*0070*/  IMAD.MOV.U32 R8, RZ, RZ, RZ ;  /* 0x000000ffff087224 */ /* 0x000fe200078e00ff */
[----:B------:R-:W-:Y:S01]  /*0080*/  ULDC.64 UR16, c[0x0][0x8e0] ;  /* 0x0002380000107ab9 */ /* 0x000fe20000000a00 */
[----:B------:R-:W4:Y:S01]  /*0090*/  S2UR UR24, SR_CTAID.Y ;  /* 0x00000000001879c3 */ /* 0x000f220000002600 */
[----:B------:R-:W-:Y:S01]  /*00a0*/  IMAD.MOV.U32 R10, RZ, RZ, RZ ;  /* 0x000000ffff0a7224 */ /* 0x000fe200078e00ff */
[----:B------:R-:W-:Y:S01]  /*00b0*/  ULDC.64 UR22, c[0x0][0x8e8] ;  /* 0x00023a0000167ab9 */ /* 0x000fe20000000a00 */
[----:B--2---:R-:W2:Y:S01]  /*00c0*/  LDG.E R7, desc[UR38][R4.64] ;  /* 0x0000002604077981 */ /* 0x004ea2000c1e1900 */
[----:B------:R-:W-:-:S03]  /*00d0*/  IMAD.U32 R0, RZ, RZ, UR4 ;  /* 0x00000004ff007e24 */ /* 0x000fc6000f8e00ff */
[----:B------:R-:W2:Y:S01]  /*00e0*/  LDG.E R6, desc[UR38][R4.64+0x4] ;  /* 0x0000042604067981 */ /* 0x000ea2000c1e1900 */
[----:B---3--:R-:W-:Y:S01]  /*00f0*/  LOP3.LUT R9, R19, 0x1f, RZ, 0xc0, !PT ;  /* 0x0000001f13097812 */ /* 0x008fe200078ec0ff */
[----:B------:R-:W-:Y:S01]  /*0100*/  UISETP.NE.U32.AND UP0, UPT, UR20, URZ, UPT ;  /* 0x0000003f1400728c */ /* 0x000fe2000bf05070 */
[----:B------:R-:W3:Y:S01]  /*0110*/  S2UR UR53, SR_CTAID.X ;  /* 0x00000000003579c3 */ /* 0x000ee20000002500 */
[----:B------:R-:W-:Y:S01]  /*0120*/  ULDC UR4, c[0x0][0x908] ;  /* 0x0002420000047ab9 */ /* 0x000fe20000000800 */
[----:B------:R-:W-:Y:S01]  /*0130*/  ISETP.GE.AND P0, PT, R9, R0, PT ;  /* 0x000000000900720c */ /* 0x000fe20003f06270 */
[----:B------:R-:W-:Y:S02]  /*0140*/  UISETP.NE.AND.EX UP0, UPT, UR21, URZ, UPT, UP0 ;  /* 0x0000003f1500728c */ /* 0x000fe4000bf05300 */
[----:B------:R-:W-:-:S09]  /*0150*/  UISETP.NE.AND UP3, UPT, UR4, 0x1, UPT ;  /* 0x000000010400788c */ /* 0x000fd2000bf65270 */
[----:B------:R-:W-:Y:S01]  /*0160*/  @UP0 ULDC UR26, c[0x0][0x8dc] ;  /* 0x00023700001a0ab9 */ /* 0x000fe20000000800 */
[----:B------:R-:W1:Y:S01]  /*0170*/  @!P0 LDC.64 R2, c[0x0][0x918] ;  /* 0x00024600ff028b82 */ /* 0x000e620000000a00 */
[----:B----4-:R-:W-:Y:S02]  /*0180*/  @UP3 UMOV UR6, UR24 ;  /* 0x0000001800063c82 */ /* 0x010fe40008000000 */
[----:B------:R-:W-:Y:S01]  /*0190*/  @UP3 UMOV UR4, UR6 ;  /* 0x0000000600043c82 */ /* 0x000fe20008000000 */
[----:B------:R-:W-:Y:S01]  /*01a0*/  @!UP3 UMOV UR6, UR24 ;  /* 0x000000180006bc82 */ /* 0x000fe20008000000 */
[----:B------:R-:W-:Y:S01]  /*01b0*/  @UP3 ULDC UR8, c[0x0][0x10] ;  /* 0x0000040000083ab9 */ /* 0x000fe20000000800 */
[----:B------:R-:W-:Y:S01]  /*01c0*/  @UP3 UMOV UR5, URZ ;  /* 0x0000003f00053c82 */ /* 0x000fe20008000000 */
[----:B------:R-:W-:Y:S01]  /*01d0*/  @UP3 UMOV UR7, URZ ;  /* 0x0000003f00073c82 */ /* 0x000fe20008000000 */
[----:B---3--:R-:W-:Y:S01]  /*01e0*/  @UP3 UIMAD.WIDE.U32 UR8, UR53, UR8, UR4 ;  /* 0x00000008350832a5 */ /* 0x008fe2000f8e0004 */
[----:B------:R-:W-:Y:S01]  /*01f0*/  @!UP3 ULDC UR10, c[0x0][0xc] ;  /* 0x00000300000abab9 */ /* 0x000fe20000000800 */
[----:B-1----:R-:W-:-:S05]  /*0200*/  @!P0 IMAD.WIDE.U32 R2, R9, 0xc, R2 ;  /* 0x0000000c09028825 */ /* 0x002fca00078e0002 */
[----:B------:R1:W5:Y:S04]  /*0210*/  @!P0 LDG.E R8, desc[UR38][R2.64] ;  /* 0x0000002602088981 */ /* 0x000368000c1e1900 */
[----:B------:R1:W5:Y:S01]  /*0220*/  @!P0 LDG.E R10, desc[UR38][R2.64+0x4] ;  /* 0x00000426020a8981 */ /* 0x000362000c1e1900 */
[----:B------:R-:W-:Y:S01]  /*0230*/  ISETP.NE.U32.AND P0, PT, RZ, UR22, PT ;  /* 0x00000016ff007c0c */ /* 0x000fe2000bf05070 */
[----:B------:R-:W-:-:S03]  /*0240*/  UMOV UR4, UR53 ;  /* 0x0000003500047c82 */ /* 0x000fc60008000000 */
[----:B------:R-:W-:Y:S01]  /*0250*/  ISETP.NE.AND.EX P0, PT, RZ, UR23, PT, P0 ;  /* 0x00000017ff007c0c */ /* 0x000fe2000bf05300 */
[----:B------:R-:W-:Y:S01]  /*0260*/  UMOV UR5, URZ ;  /* 0x0000003f00057c82 */ /* 0x000fe20008000000 */
[----:B------:R-:W-:Y:S02]  /*0270*/  @UP3 UIADD3 UR7, UR9, UR7, URZ ;  /* 0x0000000709073290 */ /* 0x000fe4000fffe03f */
[----:B------:R-:W-:-:S07]  /*0280*/  @!UP3 UIMAD.WIDE.U32 UR4, UR10, UR6, UR4 ;  /* 0x000000060a04b2a5 */ /* 0x000fce000f8e0004 */
[----:B------:R-:W-:Y:S01]  /*0290*/  @!UP3 UMOV UR8, UR4 ;  /* 0x000000040008bc82 */ /* 0x000fe20008000000 */
[----:B------:R-:W-:Y:S01]  /*02a0*/  @!UP3 UMOV UR7, UR5 ;  /* 0x000000050007bc82 */ /* 0x000fe20008000000 */
[----:B--2---:R-:W-:Y:S02]  /*02b0*/  R2UR UR12, R7 ;  /* 0x00000000070c72ca */ /* 0x004fe400000e0000 */
[----:B------:R-:W-:-:S11]  /*02c0*/  R2UR UR28, R6 ;  /* 0x00000000061c72ca */ /* 0x000fd600000e0000 */
[----:B------:R-:W-:-:S04]  /*02d0*/  UIADD3 UR11, UP1, UR12, UR14, URZ ;  /* 0x0000000e0c0b7290 */ /* 0x000fc8000ff3e03f */
[----:B------:R-:W-:Y:S02]  /*02e0*/  ULEA.HI.X.SX32 UR12, UR12, UR15, 0x1, UP1 ;  /* 0x0000000f0c0c7291 */ /* 0x000fe400088f0e3f */
[----:B------:R-:W-:-:S04]  /*02f0*/  UIADD3 UR11, UP1, UR11, -0x1, URZ ;  /* 0xffffffff0b0b7890 */ /* 0x000fc8000ff3e03f */
[----:B------:R-:W-:Y:S02]  /*0300*/  UIADD3.X UR12, UR12, -0x1, URZ, UP1, !UPT ;  /* 0xffffffff0c0c7890 */ /* 0x000fe40008ffe43f */
[----:B------:R-:W-:-:S04]  /*0310*/  @UP0 UIADD3 UR26, UP1, UR11, UR26, URZ ;  /* 0x0000001a0b1a0290 */ /* 0x000fc8000ff3e03f */
[----:B------:R-:W-:Y:S02]  /*0320*/  @UP0 UIADD3.X UR29, URZ, UR12, URZ, UP1, !UPT ;  /* 0x0000000c3f1d0290 */ /* 0x000fe40008ffe43f */
[----:B------:R-:W-:Y:S02]  /*0330*/  UIADD3 UR13, UP1, UR28, UR16, URZ ;  /* 0x000000101c0d7290 */ /* 0x000fe4000ff3e03f */
[----:B------:R-:W-:Y:S02]  /*0340*/  @UP0 UIMAD.WIDE.U32 UR18, UR29, UR20, URZ ;  /* 0x000000141d1202a5 */ /* 0x000fe4000f8e003f */
[----:B------:R-:W-:Y:S02]  /*0350*/  ULEA.HI.X.SX32 UR28, UR28, UR17, 0x1, UP1 ;  /* 0x000000111c1c7291 */ /* 0x000fe400088f0e3f */
[----:B------:R-:W-:Y:S02]  /*0360*/  @UP0 UIMAD.WIDE.U32 UR24, UP1, UR26, UR21, UR18 ;  /* 0x000000151a1802a5 */ /* 0x000fe4000f820012 */
[----:B------:R-:W-:-:S02]  /*0370*/  @UP0 UIMAD.WIDE.U32 UR18, UR26, UR20, URZ ;  /* 0x000000141a1202a5 */ /* 0x000fc4000f8e003f */
[----:B------:R-:W-:Y:S02]  /*0380*/  @UP0 UIADD3.X UR27, URZ, URZ, URZ, UP1, !UPT ;  /* 0x0000003f3f1b0290 */ /* 0x000fe40008ffe43f */
[----:B------:R-:W-:Y:S01]  /*0390*/  @UP0 UIADD3 URZ, UP1, UR19, UR24, URZ ;  /* 0x00000018133f0290 */ /* 0x000fe2000ff3e03f */
[----:B------:R-:W-:-:S03]  /*03a0*/  @UP0 UMOV UR26, UR25 ;  /* 0x00000019001a0c82 */ /* 0x000fc60008000000 */
[----:B------:R-:W-:Y:S02]  /*03b0*/  @UP0 UIMAD.WIDE.U32.X UR18, UR29, UR21, UR26, UP1 ;  /* 0x000000151d1202a5 */ /* 0x000fe400088e041a */
[----:B------:R-:W-:-:S04]  /*03c0*/  UIADD3 UR13, UP2, UR13, -0x1, URZ ;  /* 0xffffffff0d0d7890 */ /* 0x000fc8000ff5e03f */
[----:B------:R-:W-:Y:S01]  /*03d0*/  UIADD3.X UR24, UR28, -0x1, URZ, UP2, !UPT ;  /* 0xffffffff1c187890 */ /* 0x000fe200097fe43f */
[----:B------:R-:W-:Y:S01]  /*03e0*/  @UP0 UMOV UR11, UR18 ;  /* 0x00000012000b0c82 */ /* 0x000fe20008000000 */
[----:B------:R-:W-:Y:S01]  /*03f0*/  @UP0 UMOV UR12, UR19 ;  /* 0x00000013000c0c82 */ /* 0x000fe20008000000 */
[----:B-1----:R-:W-:Y:S09]  /*0400*/  @!P0 BRA `(.L_x_79) ;  /* 0x0000000000308947 */ /* 0x002ff20003800000 */
[----:B------:R-:W-:Y:S02]  /*0410*/  ULDC UR9, c[0x0][0x8f4] ;  /* 0x00023d0000097ab9 */ /* 0x000fe40000000800 */
[----:B------:R-:W-:-:S04]  /*0420*/  UIADD3 UR9, UP1, UR13, UR9, URZ ;  /* 0x000000090d097290 */ /* 0x000fc8000ff3e03f */
[----:B------:R-:W-:-:S04]  /*0430*/  UIADD3.X UR10, URZ, UR24, URZ, UP1, !UPT ;  /* 0x000000183f0a7290 */ /* 0x000fc80008ffe43f */
[----:B------:R-:W-:-:S04]  /*0440*/  UIMAD.WIDE.U32 UR4, UR10, UR22, URZ ;  /* 0x000000160a0472a5 */ /* 0x000fc8000f8e003f */
[----:B------:R-:W-:Y:S02]  /*0450*/  UIMAD.WIDE.U32 UR18, UP1, UR9, UR23, UR4 ;  /* 0x00000017091272a5 */ /* 0x000fe4000f820004 */
[----:B------:R-:W-:Y:S02]  /*0460*/  UIMAD.WIDE.U32 UR4, UR9, UR22, URZ ;  /* 0x00000016090472a5 */ /* 0x000fe4000f8e003f */
[----:B------:R-:W-:Y:S02]  /*0470*/  UIADD3.X UR25, URZ, URZ, URZ, UP1, !UPT ;  /* 0x0000003f3f197290 */ /* 0x000fe40008ffe43f */
[----:B------:R-:W-:Y:S01]  /*0480*/  UIADD3 URZ, UP1, UR5, UR18, URZ ;  /* 0x00000012053f7290 */ /* 0x000fe2000ff3e03f */
[----:B------:R-:W-:-:S03]  /*0490*/  UMOV UR24, UR19 ;  /* 0x0000001300187c82 */ /* 0x000fc60008000000 */
[----:B------:R-:W-:-:S07]  /*04a0*/  UIMAD.WIDE.U32.X UR4, UR10, UR23, UR24, UP1 ;  /* 0x000000170a0472a5 */ /* 0x000fce00088e0418 */
[----:B------:R-:W-:Y:S01]  /*04b0*/  UMOV UR13, UR4 ;  /* 0x00000004000d7c82 */ /* 0x000fe20008000000 */
[----:B------:R-:W-:-:S05]  /*04c0*/  UMOV UR24, UR5 ;  /* 0x0000000500187c82 */ /* 0x000fca0008000000 */
.L_x_79:
[----:B------:R-:W-:Y:S01]  /*04d0*/  ULDC UR9, c[0x0][0x934] ;  /* 0x00024d0000097ab9 */ /* 0x000fe20000000800 */
[----:B------:R-:W-:Y:S01]  /*04e0*/  ULDC UR10, c[0x0][0x904] ;  /* 0x00024100000a7ab9 */ /* 0x000fe20000000800 */
[----:B------:R-:W-:Y:S01]  /*04f0*/  ULDC UR4, c[0x0][0x938] ;  /* 0x00024e0000047ab9 */ /* 0x000fe20000000800 */
[----:B------:R-:W-:Y:S01]  /*0500*/  USHF.L.U32 UR9, UR9, UR10, URZ ;  /* 0x0000000a09097299 */ /* 0x000fe2000800063f */
[----:B------:R-:W-:Y:S01]  /*0510*/  SHF.R.U32.HI R24, RZ, 0x5, R19 ;  /* 0x00000005ff187819 */ /* 0x000fe20000011613 */
[----:B------:R-:W-:Y:S01]  /*0520*/  USHF.L.U32 UR10, UR4, UR10, URZ ;  /* 0x0000000a040a7299 */ /* 0x000fe2000800063f */
[----:B------:R-:W-:Y:S01]  /*0530*/  ULDC UR27, c[0x0][0x8d8] ;  /* 0x00023600001b7ab9 */ /* 0x000fe20000000800 */
[----:B------:R-:W-:Y:S02]  /*0540*/  ULDC UR31, c[0x0][0x8f0] ;  /* 0x00023c00001f7ab9 */ /* 0x000fe40000000800 */
[----:B------:R-:W-:Y:S01]  /*0550*/  IMAD.U32 R11, RZ, RZ, UR9 ;  /* 0x00000009ff0b7e24 */ /* 0x000fe2000f8e00ff */
[----:B------:R-:W-:Y:S01]  /*0560*/  USHF.R.U64 UR18, UR11, UR27, UR12 ;  /* 0x0000001b0b127299 */ /* 0x000fe2000800120c */
[----:B------:R-:W-:Y:S01]  /*0570*/  IMAD.U32 R20, RZ, RZ, UR10 ;  /* 0x0000000aff147e24 */ /* 0x000fe2000f8e00ff */
[----:B------:R-:W-:-:S02]  /*0580*/  USHF.R.U64 UR11, UR13, UR31, UR24 ;  /* 0x0000001f0d0b7299 */ /* 0x000fc40008001218 */
[----:B------:R-:W-:Y:S01]  /*0590*/  IABS R2, R11 ;  /* 0x0000000b00027213 */ /* 0x000fe20000000000 */
[----:B------:R-:W-:Y:S01]  /*05a0*/  UIADD3 UR18, UR18, -0x1, UR9 ;  /* 0xffffffff12127890 */ /* 0x000fe2000fffe009 */
[----:B------:R-:W-:Y:S01]  /*05b0*/  IABS R3, R20 ;  /* 0x0000001400037213 */ /* 0x000fe20000000000 */
[----:B------:R-:W-:Y:S01]  /*05c0*/  UIADD3 UR11, UR11, -0x1, UR10 ;  /* 0xffffffff0b0b7890 */ /* 0x000fe2000fffe00a */
[----:B------:R-:W-:Y:S01]  /*05d0*/  R2UR UR29, R2 ;  /* 0x00000000021d72ca */ /* 0x000fe200000e0000 */
[----:B------:R-:W-:Y:S01]  /*05e0*/  UMOV UR12, URZ ;  /* 0x0000003f000c7c82 */ /* 0x000fe20008000000 */
[----:B------:R-:W-:Y:S01]  /*05f0*/  UMOV UR4, URZ ;  /* 0x0000003f00047c82 */ /* 0x000fe20008000000 */
[----:B------:R-:W-:Y:S01]  /*0600*/  IMAD.MOV.U32 R2, RZ, RZ, R3 ;  /* 0x000000ffff027224 */ /* 0x000fe200078e0003 */
[----:B------:R-:W-:Y:S02]  /*0610*/  UISETP.GE.AND UP5, UPT, UR18, URZ, UPT ;  /* 0x0000003f1200728c */ /* 0x000fe4000bfa6270 */
[----:B------:R-:W-:-:S02]  /*0620*/  UISETP.NE.AND UP4, UPT, UR9, URZ, UPT ;  /* 0x0000003f0900728c */ /* 0x000fc4000bf85270 */
[----:B------:R-:W-:Y:S01]  /*0630*/  R2UR UR28, R2 ;  /* 0x00000000021c72ca */ /* 0x000fe200000e0000 */
[----:B------:R-:W-:-:S04]  /*0640*/  UMOV UR59, 0x1 ;  /* 0x00000001003b7882 */ /* 0x000fc80000000000 */
[----:B------:R-:W1:Y:S08]  /*0650*/  I2F.RP R2, UR29 ;  /* 0x0000001d00027d06 */ /* 0x000e700008209400 */
[----:B------:R-:W2:Y:S08]  /*0660*/  I2F.RP R4, UR28 ;  /* 0x0000001c00047d06 */ /* 0x000eb00008209400 */
[----:B-1----:R-:W1:Y:S08]  /*0670*/  MUFU.RCP R2, R2 ;  /* 0x0000000200027308 */ /* 0x002e700000001000 */
[----:B--2---:R-:W2:Y:S01]  /*0680*/  MUFU.RCP R4, R4 ;  /* 0x0000000400047308 */ /* 0x004ea20000001000 */
[----:B-1----:R-:W-:-:S02]  /*0690*/  VIADD R3, R2, 0xffffffe ;  /* 0x0ffffffe02037836 */ /* 0x002fc40000000000 */
[----:B------:R-:W-:-:S05]  /*06a0*/  IMAD.U32 R2, RZ, RZ, UR18 ;  /* 0x00000012ff027e24 */ /* 0x000fca000f8e00ff */
[----:B------:R-:W1:Y:S01]  /*06b0*/  F2I.FTZ.U32.TRUNC.NTZ R3, R3 ;  /* 0x0000000300037305 */ /* 0x000e62000021f000 */
[----:B------:R-:W-:Y:S01]  /*06c0*/  IABS R2, R2 ;  /* 0x0000000200027213 */ /* 0x000fe20000000000 */
[----:B--2---:R-:W-:Y:S01]  /*06d0*/  VIADD R5, R4, 0xffffffe ;  /* 0x0ffffffe04057836 */ /* 0x004fe20000000000 */
[----:B------:R-:W-:Y:S02]  /*06e0*/  IABS R4, R11 ;  /* 0x0000000b00047213 */ /* 0x000fe40000000000 */
[----:B------:R-:W-:-:S03]  /*06f0*/  R2UR UR26, R2 ;  /* 0x00000000021a72ca */ /* 0x000fc600000e0000 */
[----:B------:R-:W2:Y:S01]  /*0700*/  F2I.FTZ.U32.TRUNC.NTZ R5, R5 ;  /* 0x0000000500057305 */ /* 0x000ea2000021f000 */
[----:B------:R-:W-:Y:S01]  /*0710*/  IMAD.MOV R4, RZ, RZ, -R4 ;  /* 0x000000ffff047224 */ /* 0x000fe200078e0a04 */
[----:B-1----:R-:W-:Y:S02]  /*0720*/  R2UR UR13, R3 ;  /* 0x00000000030d72ca */ /* 0x002fe400000e0000 */
[----:B------:R-:W-:Y:S02]  /*0730*/  MOV R3, UR11 ;  /* 0x0000000b00037c02 */ /* 0x000fe40008000f00 */
[----:B--2---:R-:W-:Y:S02]  /*0740*/  R2UR UR5, R5 ;  /* 0x00000000050572ca */ /* 0x004fe400000e0000 */
[----:B------:R-:W-:Y:S01]  /*0750*/  IABS R5, R3 ;  /* 0x0000000300057213 */ /* 0x000fe20000000000 */
[----:B------:R-:W-:Y:S01]  /*0760*/  IMAD.MOV.U32 R3, RZ, RZ, R4 ;  /* 0x000000ffff037224 */ /* 0x000fe200078e0004 */
[----:B------:R-:W-:-:S05]  /*0770*/  IABS R4, R20 ;  /* 0x0000001400047213 */ /* 0x000fca0000000000 */
[----:B------:R-:W-:Y:S01]  /*0780*/  UIADD3 UR24, URZ, -UR13, URZ ;  /* 0x8000000d3f187290 */ /* 0x000fe2000fffe03f */
[----:B------:R-:W-:Y:S01]  /*0790*/  IMAD.MOV.U32 R2, RZ, RZ, R5 ;  /* 0x000000ffff027224 */ /* 0x000fe200078e0005 */
[----:B------:R-:W-:Y:S02]  /*07a0*/  R2UR UR30, R3 ;  /* 0x00000000031e72ca */ /* 0x000fe400000e0000 */
[----:B------:R-:W-:Y:S01]  /*07b0*/  UIMAD UR24, UR24, UR29, URZ ;  /* 0x0000001d181872a4 */ /* 0x000fe2000f8e023f */
[----:B------:R-:W-:Y:S01]  /*07c0*/  IMAD.MOV R4, RZ, RZ, -R4 ;  /* 0x000000ffff047224 */ /* 0x000fe200078e0a04 */
[----:B------:R-:W1:Y:S01]  /*07d0*/  SHFL.IDX PT, R3, R24, RZ, 0x1f ;  /* 0x00001fff18037589 */ /* 0x000e6200000e0000 */
[----:B------:R-:W-:Y:S01]  /*07e0*/  R2UR UR34, R2 ;  /* 0x00000000022272ca */ /* 0x000fe200000e0000 */
[----:B------:R-:W-:Y:S01]  /*07f0*/  UIADD3 UR32, URZ, -UR5, URZ ;  /* 0x800000053f207290 */ /* 0x000fe2000fffe03f */
[----:B------:R-:W-:Y:S01]  /*0800*/  IMAD.MOV.U32 R2, RZ, RZ, R4 ;  /* 0x000000ffff027224 */ /* 0x000fe200078e0004 */
[----:B------:R-:W-:-:S02]  /*0810*/  UIMAD.WIDE.U32 UR24, UR13, UR24, UR12 ;  /* 0x000000180d1872a5 */ /* 0x000fc4000f8e000c */
[----:B------:R-:W-:Y:S02]  /*0820*/  UIMAD UR32, UR32, UR28, URZ ;  /* 0x0000001c202072a4 */ /* 0x000fe4000f8e023f */
[----:B------:R-:W-:Y:S02]  /*0830*/  R2UR UR12, R2 ;  /* 0x00000000020c72ca */ /* 0x000fe400000e0000 */
[----:B------:R-:W-:Y:S01]  /*0840*/  UIMAD.WIDE.U32 UR32, UR5, UR32, UR4 ;  /* 0x00000020052072a5 */ /* 0x000fe2000f8e0004 */
[----:B------:R-:W-:Y:S01]  /*0850*/  SHF.R.U32.HI R2, RZ, 0x7, R19 ;  /* 0x00000007ff027819 */ /* 0x000fe20000011613 */
[----:B------:R-:W-:Y:S01]  /*0860*/  UMOV UR13, UR25 ;  /* 0x00000019000d7c82 */ /* 0x000fe20008000000 */
[----:B------:R-:W-:Y:S02]  /*0870*/  ULOP3.LUT UR32, URZ, UR9, URZ, 0x33, !UPT ;  /* 0x000000093f207292 */ /* 0x000fe4000f8e333f */
[----:B------:R-:W-:Y:S02]  /*0880*/  UIMAD.WIDE.U32 UR4, UR13, UR26, URZ ;  /* 0x0000001a0d0472a5 */ /* 0x000fe4000f8e003f */
[----:B------:R-:W-:Y:S01]  /*0890*/  UMOV UR19, UR33 ;  /* 0x0000002100137c82 */ /* 0x000fe20008000000 */
[----:B------:R-:W2:Y:S01]  /*08a0*/  SHFL.IDX PT, R2, R2, RZ, 0x1f ;  /* 0x00001fff02027589 */ /* 0x000ea200000e0000 */
[----:B------:R-:W-:-:S02]  /*08b0*/  UIMAD UR5, UR5, UR30, UR26 ;  /* 0x0000001e050572a4 */ /* 0x000fc4000f8e021a */
[----:B------:R-:W-:Y:S02]  /*08c0*/  UIMAD.WIDE.U32 UR24, UR19, UR34, URZ ;  /* 0x00000022131872a5 */ /* 0x000fe4000f8e003f */
[----:B------:R-:W-:Y:S02]  /*08d0*/  UISETP.GT.U32.AND UP1, UPT, UR29, UR5, UPT ;  /* 0x000000051d00728c */ /* 0x000fe4000bf24070 */
[----:B------:R-:W-:Y:S01]  /*08e0*/  UIMAD UR25, UR25, UR12, UR34 ;  /* 0x0000000c191972a4 */ /* 0x000fe2000f8e0222 */
[----:B-1----:R-:W-:Y:S01]  /*08f0*/  R2UR UR34, R3 ;  /* 0x00000000032272ca */ /* 0x002fe200000e0000 */
[----:B------:R-:W-:Y:S02]  /*0900*/  ULOP3.LUT UR33, URZ, UR10, URZ, 0x33, !UPT ;  /* 0x0000000a3f217292 */ /* 0x000fe4000f8e333f */
[----:B------:R-:W-:-:S05]  /*0910*/  UISETP.GT.U32.AND UP2, UPT, UR28, UR25, UPT ;  /* 0x000000191c00728c */ /* 0x000fca000bf44070 */
[----:B------:R-:W-:-:S04]  /*0920*/  @!UP1 UIADD3 UR5, UR5, -UR29, URZ ;  /* 0x8000001d05059290 */ /* 0x000fc8000fffe03f */
[----:B------:R-:W-:Y:S01]  /*0930*/  UISETP.GT.U32.AND UP6, UPT, UR29, UR5, UPT ;  /* 0x000000051d00728c */ /* 0x000fe2000bfc4070 */
[----:B------:R-:W-:Y:S01]  /*0940*/  ISETP.NE.AND P1, PT, RZ, UR34, PT ;  /* 0x00000022ff007c0c */ /* 0x000fe2000bf25270 */
[----:B------:R-:W-:Y:S02]  /*0950*/  @!UP2 UIADD3 UR25, UR25, -UR28, URZ ;  /* 0x8000001c1919a290 */ /* 0x000fe4000fffe03f */
[----:B------:R-:W-:Y:S01]  /*0960*/  USHF.R.S32.HI UR4, URZ, 0x1f, UR34 ;  /* 0x0000001f3f047899 */ /* 0x000fe20008011422 */
[----:B--2---:R-:W-:Y:S01]  /*0970*/  R2UR UR26, R2 ;  /* 0x00000000021a72ca */ /* 0x004fe200000e0000 */
[----:B------:R-:W-:Y:S02]  /*0980*/  UISETP.GT.U32.AND UP1, UPT, UR28, UR25, UPT ;  /* 0x000000191c00728c */ /* 0x000fe4000bf24070 */
[----:B------:R-:W-:Y:S02]  /*0990*/  UISETP.NE.AND UP2, UPT, UR10, URZ, UPT ;  /* 0x0000003f0a00728c */ /* 0x000fe4000bf45270 */
[----:B------:R-:W-:-:S02]  /*09a0*/  ULEA.HI UR4, UR4, UR34, URZ, 0x2 ;  /* 0x0000002204047291 */ /* 0x000fc4000f8f103f */
[----:B------:R-:W-:Y:S02]  /*09b0*/  @!UP6 UIADD3 UR5, UR5, -UR29, URZ ;  /* 0x8000001d0505e290 */ /* 0x000fe4000fffe03f */
[----:B------:R-:W-:Y:S02]  /*09c0*/  UISETP.GE.AND UP6, UPT, UR11, URZ, UPT ;  /* 0x0000003f0b00728c */ /* 0x000fe4000bfc6270 */
[----:B------:R-:W-:Y:S02]  /*09d0*/  @!UP5 UIADD3 UR5, -UR5, URZ, URZ ;  /* 0x0000003f0505d290 */ /* 0x000fe4000fffe13f */
[----:B------:R-:W-:Y:S02]  /*09e0*/  @!UP1 UIADD3 UR25, UR25, -UR28, URZ ;  /* 0x8000001c19199290 */ /* 0x000fe4000fffe03f */
[----:B------:R-:W-:Y:S02]  /*09f0*/  USEL UR5, UR32, UR5, !UP4 ;  /* 0x0000000520057287 */ /* 0x000fe4000e000000 */
[----:B------:R-:W-:-:S02]  /*0a00*/  ULOP3.LUT UR4, UR4, 0xfffffffc, URZ, 0xc0, !UPT ;  /* 0xfffffffc04047892 */ /* 0x000fc4000f8ec03f */
[----:B------:R-:W-:Y:S02]  /*0a10*/  UIADD3 UR5, UR18, -UR5, URZ ;  /* 0x8000000512057290 */ /* 0x000fe4000fffe03f */
[----:B------:R-:W-:Y:S02]  /*0a20*/  @!UP6 UIADD3 UR25, -UR25, URZ, URZ ;  /* 0x0000003f1919e290 */ /* 0x000fe4000fffe13f */
[----:B------:R-:W-:Y:S02]  /*0a30*/  UIADD3 UR47, UR34, -UR4, URZ ;  /* 0x80000004222f7290 */ /* 0x000fe4000fffe03f */
[----:B------:R-:W-:Y:S02]  /*0a40*/  USEL UR25, UR33, UR25, !UP2 ;  /* 0x0000001921197287 */ /* 0x000fe4000d000000 */
[----:B------:R-:W-:Y:S02]  /*0a50*/  UISETP.NE.AND UP1, UPT, UR26, URZ, UPT ;  /* 0x0000003f1a00728c */ /* 0x000fe4000bf25270 */
[----:B------:R-:W-:-:S02]  /*0a60*/  UIADD3 UR25, UR11, -UR25, URZ ;  /* 0x800000190b197290 */ /* 0x000fc4000fffe03f */
[----:B------:R-:W-:Y:S02]  /*0a70*/  UISETP.EQ.AND UP5, UPT, UR47, 0x3, !UP1 ;  /* 0x000000032f00788c */ /* 0x000fe4000cfa2270 */
[----:B------:R-:W-:Y:S02]  /*0a80*/  UIMAD UR24, UR5, UR25, URZ ;  /* 0x00000019051872a4 */ /* 0x000fe4000f8e023f */
[----:B------:R-:W-:Y:S02]  /*0a90*/  USEL UR4, UR25, UR5, !UP3 ;  /* 0x0000000519047287 */ /* 0x000fe4000d800000 */
[----:B------:R-:W-:Y:S02]  /*0aa0*/  USHF.R.S32.HI UR25, URZ, 0x1f, UR24 ;  /* 0x0000001f3f197899 */ /* 0x000fe40008011418 */
[----:B------:R-:W-:Y:S01]  /*0ab0*/  USHF.R.S32.HI UR5, URZ, 0x1f, UR4 ;  /* 0x0000001f3f057899 */ /* 0x000fe20008011404 */
[----:B------:R-:W-:Y:S01]  /*0ac0*/  IMAD.U32 R6, RZ, RZ, UR24 ;  /* 0x00000018ff067e24 */ /* 0x000fe2000f8e00ff */
[----:B------:R-:W-:Y:S01]  /*0ad0*/  USEL UR59, UR59, 0x2, UP5 ;  /* 0x000000023b3b7887 */ /* 0x000fe2000a800000 */
[----:B------:R-:W-:-:S02]  /*0ae0*/  IMAD.U32 R4, RZ, RZ, UR4 ;  /* 0x00000004ff047e24 */ /* 0x000fc4000f8e00ff */
[----:B------:R-:W-:Y:S02]  /*0af0*/  IMAD.U32 R7, RZ, RZ, UR25 ;  /* 0x00000019ff077e24 */ /* 0x000fe4000f8e00ff */
[----:B------:R-:W-:Y:S01]  /*0b00*/  IMAD.U32 R5, RZ, RZ, UR5 ;  /* 0x00000005ff057e24 */ /* 0x000fe2000f8e00ff */
[----:B------:R-:W-:Y:S06]  /*0b10*/  @P1 BRA `(.L_x_80) ;  /* 0x0000000000841947 */ /* 0x000fec0003800000 */
[----:B------:R-:W-:Y:S01]  /*0b20*/  ELECT P1, URZ, PT ;  /* 0x00000000003f782f */ /* 0x000fe20003820000 */
[----:B------:R-:W-:-:S12]  /*0b30*/  BSSY B0, `(.L_x_80) ;  /* 0x000001f000007945 */ /* 0x000fd80003800000 */
[----:B------:R-:W-:Y:S05]  /*0b40*/  @!P1 BRA `(.L_x_81) ;  /* 0x0000000000749947 */ /* 0x000fea0003800000 */
[----:B------:R-:W1:Y:S01]  /*0b50*/  S2UR UR11, SR_CgaCtaId ;  /* 0x00000000000b79c3 */ /* 0x000e620000008800 */
[----:B------:R-:W-:Y:S01]  /*0b60*/  UMOV UR4, 0x400 ;  /* 0x0000040000047882 */ /* 0x000fe20000000000 */
[----:B------:R-:W-:Y:S01]  /*0b70*/  UMOV UR5, 0x1 ;  /* 0x0000000100057882 */ /* 0x000fe20000000000 */
[----:B------:R-:W-:Y:S02]  /*0b80*/  UMOV UR24, 0x140 ;  /* 0x0000014000187882 */ /* 0x000fe40000000000 */
[----:B------:R-:W-:-:S04]  /*0b90*/  UIADD3 UR24, -UR24, 0x100000, URZ ;  /* 0x0010000018187890 */ /* 0x000fc8000fffe13f */
[----:B------:R-:W-:Y:S02]  /*0ba0*/  USHF.L.U32 UR25, UR24, 0xb, URZ ;  /* 0x0000000b18197899 */ /* 0x000fe4000800063f */
[----:B------:R-:W-:Y:S02]  /*0bb0*/  USHF.L.U32 UR24, UR24, 0x1, URZ ;  /* 0x0000000118187899 */ /* 0x000fe4000800063f */
[----:B-1----:R-:W-:Y:S02]  /*0bc0*/  ULEA UR11, UR11, UR4, 0x18 ;  /* 0x000000040b0b7291 */ /* 0x002fe4000f8ec03f */
[----:B------:R-:W-:-:S04]  /*0bd0*/  UIADD3 UR4, -UR5, 0x100000, URZ ;  /* 0x0010000005047890 */ /* 0x000fc8000fffe13f */
[----:B------:R-:W-:Y:S02]  /*0be0*/  USHF.L.U32 UR5, UR4, 0xb, URZ ;  /* 0x0000000b04057899 */ /* 0x000fe4000800063f */
[----:B------:R-:W-:Y:S01]  /*0bf0*/  USHF.L.U32 UR4, UR4, 0x1, URZ ;  /* 0x0000000104047899 */ /* 0x000fe2000800063f */
[----:B------:R-:W1:Y:S11]  /*0c00*/  FENCE.VIEW.ASYNC.S ;  /* 0x00000000000073c6 */ /* 0x000e760000000000 */
[----:B-1----:R1:W2:Y:S01]  /*0c10*/  SYNCS.EXCH.64 URZ, [UR11+0x34400], UR4 ;  /* 0x034400040b3f75b2 */ /* 0x0022a20008000100 */
[----:B------:R1:W3:Y:S01]  /*0c20*/  SYNCS.EXCH.64 URZ, [UR11+0x34440], UR24 ;  /* 0x034440180b3f75b2 */ /* 0x0002e20008000100 */
[----:B------:R1:W4:Y:S01]  /*0c30*/  SYNCS.EXCH.64 URZ, [UR11+0x34408], UR4 ;  /* 0x034408040b3f75b2 */ /* 0x0003220008000100 */
[----:B------:R1:W1:Y:S01]  /*0c40*/  SYNCS.EXCH.64 URZ, [UR11+0x34448], UR24 ;  /* 0x034448180b3f75b2 */ /* 0x0002620008000100 */
        /* <DEDUP_REMOVED lines=12> */
[----:B------:R-:W-:Y:S01]  /*0d10*/  NOP ;  /* 0x0000000000007918 */ /* 0x000fe20000000000 */
.L_x_81:
[----:B-1----:R-:W-:Y:S05]  /*0d20*/  BSYNC B0 ;  /* 0x0000000000007941 */ /* 0x002fea0003800000 */
.L_x_80:
[----:B------:R-:W1:Y:S01]  /*0d30*/  SHFL.IDX PT, R3, R24, RZ, 0x1f ;  /* 0x00001fff18037589 */ /* 0x000e6200000e0000 */
[----:B------:R-:W-:Y:S01]  /*0d40*/  UIADD3 UR18, UR26, -0x1, URZ ;  /* 0xffffffff1a127890 */ /* 0x000fe2000fffe03f */
[----:B------:R-:W-:Y:S01]  /*0d50*/  I2FP.F32.U32 R2, UR6 ;  /* 0x0000000600027c45 */ /* 0x000fe20008201000 */
[----:B------:R-:W-:Y:S01]  /*0d60*/  UISETP.LT.U32.AND UP6, UPT, UR47, 0x2, !UP1 ;  /* 0x000000022f00788c */ /* 0x000fe2000cfc1070 */
[----:B------:R-:W-:Y:S01]  /*0d70*/  NOP ;  /* 0x0000000000007918 */ /* 0x000fe20000000000 */
[----:B------:R-:W-:Y:S02]  /*0d80*/  UISETP.GE.U32.AND UP5, UPT, UR18, 0x2, UPT ;  /* 0x000000021200788c */ /* 0x000fe4000bfa6070 */
[----:B------:R-:W-:-:S04]  /*0d90*/  USEL UR43, URZ, 0x1, !UP6 ;  /* 0x000000013f2b7887 */ /* 0x000fc8000f000000 */
[----:B------:R-:W-:Y:S01]  /*0da0*/  USEL UR43, UR43, 0x2, UP5 ;  /* 0x000000022b2b7887 */ /* 0x000fe2000a800000 */
[----:B-1----:R-:W-:-:S13]  /*0db0*/  ISETP.NE.AND P1, PT, R3, RZ, PT ;  /* 0x000000ff0300720c */ /* 0x002fda0003f25270 */
[----:B------:R-:W-:Y:S05]  /*0dc0*/  @P1 BRA `(.L_x_82) ;  /* 0x0000000000681947 */ /* 0x000fea0003800000 */
[----:B------:R-:W1:Y:S01]  /*0dd0*/  S2UR UR5, SR_CgaCtaId ;  /* 0x00000000000579c3 */ /* 0x000e620000008800 */
[----:B------:R-:W-:Y:S01]  /*0de0*/  UMOV UR4, 0x400 ;  /* 0x0000040000047882 */ /* 0x000fe20000000000 */
[----:B------:R-:W-:Y:S01]  /*0df0*/  UMOV UR24, 0x1 ;  /* 0x0000000100187882 */ /* 0x000fe20000000000 */
[----:B------:R-:W-:Y:S01]  /*0e00*/  UMOV UR25, 0x2 ;  /* 0x0000000200197882 */ /* 0x000fe20000000000 */
[----:B------:R-:W-:Y:S01]  /*0e10*/  ELECT P1, URZ, PT ;  /* 0x00000000003f782f */ /* 0x000fe20003820000 */
[----:B-1----:R-:W-:Y:S02]  /*0e20*/  ULEA UR11, UR5, UR4, 0x18 ;  /* 0x00000004050b7291 */ /* 0x002fe4000f8ec03f */
[----:B------:R-:W-:-:S04]  /*0e30*/  UIADD3 UR4, -UR24, 0x100000, URZ ;  /* 0x0010000018047890 */ /* 0x000fc8000fffe13f */
[----:B------:R-:W-:Y:S02]  /*0e40*/  USHF.L.U32 UR5, UR4, 0xb, URZ ;  /* 0x0000000b04057899 */ /* 0x000fe4000800063f */
[----:B------:R-:W-:Y:S02]  /*0e50*/  USHF.L.U32 UR4, UR4, 0x1, URZ ;  /* 0x0000000104047899 */ /* 0x000fe4000800063f */
[----:B------:R-:W-:-:S04]  /*0e60*/  UIADD3 UR24, -UR25, 0x100000, URZ ;  /* 0x0010000019187890 */ /* 0x000fc8000fffe13f */
[----:B------:R-:W-:Y:S02]  /*0e70*/  USHF.L.U32 UR25, UR24, 0xb, URZ ;  /* 0x0000000b18197899 */ /* 0x000fe4000800063f */
[----:B------:R-:W-:Y:S01]  /*0e80*/  USHF.L.U32 UR24, UR24, 0x1, URZ ;  /* 0x0000000118187899 */ /* 0x000fe2000800063f */
[----:B------:R-:W1:Y:S03]  /*0e90*/  FENCE.VIEW.ASYNC.S ;  /* 0x00000000000073c6 */ /* 0x000e660000000000 */
[----:B-1----:R1:W1:Y:S08]  /*0ea0*/  SYNCS.EXCH.64 URZ, [UR11+0x34480], UR4 ;  /* 0x034480040b3f75b2 */ /* 0x0022700008000100 */
        /* <DEDUP_REMOVED lines=12> */
.L_x_82:
[----:B------:R-:W2:Y:S01]  /*0f70*/  SHFL.IDX PT, R15, R24, RZ, 0x1f ;  /* 0x00001fff180f7589 */ /* 0x000ea200000e0000 */
[----:B-1----:R-:W-:Y:S01]  /*0f80*/  ULDC UR4, c[0x0][0x154] ;  /* 0x0000550000047ab9 */ /* 0x002fe20000000800 */
[----:B------:R-:W1:Y:S01]  /*0f90*/  LDC R13, c[0x0][0x148] ;  /* 0x00005200ff0d7b82 */ /* 0x000e620000000800 */
[----:B------:R-:W-:Y:S01]  /*0fa0*/  FMUL R12, R2, UR4 ;  /* 0x00000004020c7c20 */ /* 0x000fe20008400000 */
[----:B------:R-:W-:Y:S01]  /*0fb0*/  UISETP.EQ.AND UP6, UPT, UR47, 0x2, !UP1 ;  /* 0x000000022f00788c */ /* 0x000fe2000cfc2270 */
[----:B------:R-:W-:Y:S01]  /*0fc0*/  I2FP.F32.U32 R2, UR53 ;  /* 0x0000003500027c45 */ /* 0x000fe20008201000 */
[----:B------:R-:W-:Y:S01]  /*0fd0*/  ULDC UR4, c[0x0][0x150] ;  /* 0x0000540000047ab9 */ /* 0x000fe20000000800 */
[----:B------:R-:W-:Y:S01]  /*0fe0*/  NOP ;  /* 0x0000000000007918 */ /* 0x000fe20000000000 */
[----:B------:R-:W-:Y:S01]  /*0ff0*/  USEL UR61, URZ, 0x1, !UP6 ;  /* 0x000000013f3d7887 */ /* 0x000fe2000f000000 */
[----:B------:R-:W3:Y:S01]  /*1000*/  F2I.U32.TRUNC.NTZ R12, R12 ;  /* 0x0000000c000c7305 */ /* 0x000ee2000020f000 */
[----:B------:R-:W-:-:S02]  /*1010*/  FMUL R16, R2, UR4 ;  /* 0x0000000402107c20 */ /* 0x000fc40008400000 */
[----:B------:R-:W-:Y:S01]  /*1020*/  USEL UR61, UR61, 0x2, UP5 ;  /* 0x000000023d3d7887 */ /* 0x000fe2000a800000 */
[----:B--2---:R-:W-:Y:S02]  /*1030*/  ISETP.NE.AND P1, PT, R15, RZ, PT ;  /* 0x000000ff0f00720c */ /* 0x004fe40003f25270 */
[----:B---3--:R-:W-:-:S05]  /*1040*/  IADD3 R14, -R12, RZ, RZ ;  /* 0x000000ff0c0e7210 */ /* 0x008fca0007ffe1ff */
[----:B-1----:R-:W-:-:S06]  /*1050*/  IMAD R21, R13, R14, UR6 ;  /* 0x000000060d157e24 */ /* 0x002fcc000f8e020e */
[----:B------:R-:W-:Y:S05]  /*1060*/  @P1 BRA `(.L_x_83) ;  /* 0x0000000000581947 */ /* 0x000fea0003800000 */
[----:B------:R-:W1:Y:S01]  /*1070*/  S2UR UR5, SR_CgaCtaId ;  /* 0x00000000000579c3 */ /* 0x000e620000008800 */
[----:B------:R-:W-:Y:S01]  /*1080*/  UMOV UR4, 0x400 ;  /* 0x0000040000047882 */ /* 0x000fe20000000000 */
[----:B------:R-:W-:Y:S01]  /*1090*/  UMOV UR11, 0x20 ;  /* 0x00000020000b7882 */ /* 0x000fe20000000000 */
[----:B------:R-:W-:Y:S01]  /*10a0*/  UMOV UR24, 0x80 ;  /* 0x0000008000187882 */ /* 0x000fe20000000000 */
[----:B------:R-:W-:Y:S01]  /*10b0*/  ELECT P1, URZ, PT ;  /* 0x00000000003f782f */ /* 0x000fe20003820000 */
        /* <DEDUP_REMOVED lines=10> */
[----:B------:R1:W1:Y:S01]  /*1160*/  SYNCS.EXCH.64 URZ, [UR6+0x344e8], UR4 ;  /* 0x0344e804063f75b2 */ /* 0x0002620008000100 */
[----:B------:R1:W1:Y:S01]  /*1170*/  SYNCS.EXCH.64 URZ, [UR6+0x34508], UR24 ;  /* 0x03450818063f75b2 */ /* 0x0002620008000100 */
[----:B------:R1:W1:Y:S01]  /*1180*/  SYNCS.EXCH.64 URZ, [UR6+0x344f0], UR4 ;  /* 0x0344f004063f75b2 */ /* 0x0002620008000100 */
[----:B------:R1:W1:Y:S01]  /*1190*/  SYNCS.EXCH.64 URZ, [UR6+0x34510], UR24 ;  /* 0x03451018063f75b2 */ /* 0x0002620008000100 */
[----:B------:R1:W1:Y:S01]  /*11a0*/  SYNCS.EXCH.64 URZ, [UR6+0x344f8], UR4 ;  /* 0x0344f804063f75b2 */ /* 0x0002620008000100 */
[----:B------:R1:W1:Y:S01]  /*11b0*/  SYNCS.EXCH.64 URZ, [UR6+0x34518], UR24 ;  /* 0x03451818063f75b2 */ /* 0x0002620008000100 */
[----:B------:R-:W-:Y:S01]  /*11c0*/  NOP ;  /* 0x0000000000007918 */ /* 0x000fe20000000000 */
.L_x_83:
[----:B------:R-:W4:Y:S01]  /*11d0*/  SHFL.IDX PT, R14, R24, RZ, 0x1f ;  /* 0x00001fff180e7589 */ /* 0x000f2200000e0000 */
[----:B------:R-:W-:Y:S02]  /*11e0*/  SHF.R.S32.HI R2, RZ, 0x1f, R19 ;  /* 0x0000001fff027819 */ /* 0x000fe40000011413 */
[----:B------:R-:W-:Y:S01]  /*11f0*/  ELECT P1, URZ, PT ;  /* 0x00000000003f782f */ /* 0x000fe20003820000 */
[----:B------:R-:W2:Y:S01]  /*1200*/  LDC R17, c[0x0][0x144] ;  /* 0x00005100ff117b82 */ /* 0x000ea20000000800 */
[----:B------:R-:W3:Y:S01]  /*1210*/  SHFL.IDX PT, R12, R24, RZ, 0x1f ;  /* 0x00001fff180c7589 */ /* 0x000ee200000e0000 */
[----:B------:R-:W-:Y:S02]  /*1220*/  LEA.HI R2, R2, R19, RZ, 0x7 ;  /* 0x0000001302027211 */ /* 0x000fe400078f38ff */
[----:B------:R-:W-:Y:S01]  /*1230*/  ELECT P2, URZ, PT ;  /* 0x00000000003f782f */ /* 0x000fe20003840000 */
[----:B------:R-:W3:Y:S01]  /*1240*/  F2I.U32.TRUNC.NTZ R16, R16 ;  /* 0x0000001000107305 */ /* 0x000ee2000020f000 */
[----:B------:R-:W-:Y:S01]  /*1250*/  UMOV UR11, 0x20 ;  /* 0x00000020000b7882 */ /* 0x000fe20000000000 */
[----:B------:R-:W-:Y:S01]  /*1260*/  LOP3.LUT R2, R2, 0xffffff80, RZ, 0xc0, !PT ;  /* 0xffffff8002027812 */ /* 0x000fe200078ec0ff */
[----:B-1----:R-:W-:Y:S01]  /*1270*/  UMOV UR25, 0x80 ;  /* 0x0000008000197882 */ /* 0x002fe20000000000 */
[----:B------:R-:W-:Y:S01]  /*1280*/  NOP ;  /* 0x0000000000007918 */ /* 0x000fe20000000000 */
[----:B------:R-:W-:Y:S01]  /*1290*/  IMAD.MOV.U32 R23, RZ, RZ, 0x1 ;  /* 0x00000001ff177424 */ /* 0x000fe200078e00ff */
[----:B------:R-:W-:Y:S01]  /*12a0*/  ULDC UR60, c[0x0][0xc] ;  /* 0x00000300003c7ab9 */ /* 0x000fe20000000800 */
[----:B------:R-:W-:Y:S01]  /*12b0*/  IMAD.IADD R13, R19, 0x1, -R2 ;  /* 0x00000001130d7824 */ /* 0x000fe200078e0a02 */
[----:B----4-:R-:W-:-:S04]  /*12c0*/  ISETP.NE.OR P1, PT, R14, RZ, !P1 ;  /* 0x000000ff0e00720c */ /* 0x010fc80004f25670 */
[----:B------:R-:W-:Y:S02]  /*12d0*/  SHF.R.S32.HI R14, RZ, 0x1f, R13 ;  /* 0x0000001fff0e7819 */ /* 0x000fe4000001140d */
[----:B---3--:R-:W-:Y:S02]  /*12e0*/  ISETP.NE.OR P2, PT, R12, RZ, !P2 ;  /* 0x000000ff0c00720c */ /* 0x008fe40005745670 */
[----:B------:R-:W-:Y:S02]  /*12f0*/  LEA.HI R2, R14, R13, RZ, 0x3 ;  /* 0x0000000d0e027211 */ /* 0x000fe400078f18ff */
[----:B------:R-:W-:Y:S02]  /*1300*/  SHF.R.S32.HI R12, RZ, 0x1f, R3 ;  /* 0x0000001fff0c7819 */ /* 0x000fe40000011403 */
[--C-:B------:R-:W-:Y:S02]  /*1310*/  SHF.R.S32.HI R15, RZ, 0x3, R2.reuse ;  /* 0x00000003ff0f7819 */ /* 0x100fe40000011402 */
[----:B------:R-:W-:Y:S01]  /*1320*/  SHF.R.S32.HI R2, RZ, 0x1f, R2 ;  /* 0x0000001fff027819 */ /* 0x000fe20000011402 */
[----:B------:R-:W-:Y:S01]  /*1330*/  VOTEU.ALL UP6, P1 ;  /* 0x00000000003f7886 */ /* 0x000fe200008c0000 */
[----:B------:R-:W-:-:S02]  /*1340*/  LEA.HI R12, R12, R3, RZ, 0x2 ;  /* 0x000000030c0c7211 */ /* 0x000fc400078f10ff */
[----:B------:R-:W-:Y:S01]  /*1350*/  LEA.HI R2, R2, R15, RZ, 0x2 ;  /* 0x0000000f02027211 */ /* 0x000fe200078f10ff */
[----:B------:R-:W-:Y:S01]  /*1360*/  VOTEU.ALL UP5, P2 ;  /* 0x00000000003f7886 */ /* 0x000fe200010a0000 */
[----:B------:R-:W-:Y:S01]  /*1370*/  LOP3.LUT R12, R12, 0x3ffffffc, RZ, 0xc0, !PT ;  /* 0x3ffffffc0c0c7812 */ /* 0x000fe200078ec0ff */
[----:B------:R-:W1:Y:S01]  /*1380*/  @!UP6 S2UR UR5, SR_CgaCtaId ;  /* 0x000000000005e9c3 */ /* 0x000e620000008800 */
[----:B------:R-:W-:Y:S01]  /*1390*/  LOP3.LUT R2, R2, 0xfffffffc, RZ, 0xc0, !PT ;  /* 0xfffffffc02027812 */ /* 0x000fe200078ec0ff */
[----:B------:R-:W-:Y:S02]  /*13a0*/  @!UP6 UMOV UR4, 0x400 ;  /* 0x000004000004e882 */ /* 0x000fe40000000000 */
[----:B------:R-:W-:Y:S02]  /*13b0*/  IMAD.IADD R3, R3, 0x1, -R12 ;  /* 0x0000000103037824 */ /* 0x000fe400078e0a0c */
[----:B------:R-:W-:Y:S02]  /*13c0*/  IMAD.IADD R2, R15, 0x1, -R2 ;  /* 0x000000010f027824 */ /* 0x000fe400078e0a02 */
[----:B------:R-:W3:Y:S01]  /*13d0*/  @!UP5 S2UR UR24, SR_CgaCtaId ;  /* 0x000000000018d9c3 */ /* 0x000ee20000008800 */
[----:B------:R-:W-:-:S02]  /*13e0*/  IMAD.MOV R12, RZ, RZ, -R16 ;  /* 0x000000ffff0c7224 */ /* 0x000fc400078e0a10 */
[----:B------:R-:W-:Y:S02]  /*13f0*/  IMAD R2, R3, 0x4, R2 ;  /* 0x0000000403027824 */ /* 0x000fe400078e0202 */
[----:B--2---:R-:W-:Y:S02]  /*1400*/  IMAD R12, R17, R12, UR53 ;  /* 0x00000035110c7e24 */ /* 0x004fe4000f8e020c */
[----:B------:R-:W-:Y:S01]  /*1410*/  IMAD.MOV.U32 R16, RZ, RZ, -0x1 ;  /* 0xffffffffff107424 */ /* 0x000fe200078e00ff */
[----:B------:R-:W-:-:S04]  /*1420*/  LEA.HI R3, R2, R2, RZ, 0x1 ;  /* 0x0000000202037211 */ /* 0x000fc800078f08ff */
[----:B------:R-:W-:Y:S01]  /*1430*/  LOP3.LUT R3, R3, 0xfffffffe, RZ, 0xc0, !PT ;  /* 0xfffffffe03037812 */ /* 0x000fe200078ec0ff */
[----:B-1----:R-:W-:-:S04]  /*1440*/  @!UP6 ULEA UR6, UR5, UR4, 0x18 ;  /* 0x000000040506e291 */ /* 0x002fc8000f8ec03f */
[----:B------:R-:W-:Y:S01]  /*1450*/  IMAD.IADD R3, R2, 0x1, -R3 ;  /* 0x0000000102037824 */ /* 0x000fe200078e0a03 */
[----:B------:R-:W-:-:S04]  /*1460*/  @!UP6 UIADD3 UR4, -UR11, 0x100000, URZ ;  /* 0x001000000b04e890 */ /* 0x000fc8000fffe13f */
[----:B------:R-:W-:Y:S02]  /*1470*/  @!UP6 USHF.L.U32 UR5, UR4, 0xb, URZ ;  /* 0x0000000b0405e899 */ /* 0x000fe4000800063f */
[----:B------:R-:W-:Y:S01]  /*1480*/  @!UP6 USHF.L.U32 UR4, UR4, 0x1, URZ ;  /* 0x000000010404e899 */ /* 0x000fe2000800063f */
[----:B------:R-:W-:Y:S01]  /*1490*/  VOTEU.ALL UP6, P1 ;  /* 0x00000000003f7886 */ /* 0x000fe200008c0000 */
[----:B------:R-:W-:Y:S01]  /*14a0*/  @!UP5 UMOV UR11, 0x400 ;  /* 0x00000400000bd882 */ /* 0x000fe20000000000 */
[----:B------:R-:W-:Y:S01]  /*14b0*/  ISETP.NE.AND P3, PT, R3, R12, PT ;  /* 0x0000000c0300720c */ /* 0x000fe20003f65270 */
[----:B------:R-:W-:Y:S01]  /*14c0*/  IMAD.SHL.U32 R3, R2, 0x4, RZ ;  /* 0x0000000402037824 */ /* 0x000fe200078e00ff */
[----:B---3--:R-:W-:Y:S02]  /*14d0*/  @!UP5 ULEA UR11, UR24, UR11, 0x18 ;  /* 0x0000000b180bd291 */ /* 0x008fe4000f8ec03f */
[----:B------:R-:W-:-:S04]  /*14e0*/  @!UP5 UIADD3 UR24, -UR25, 0x100000, URZ ;  /* 0x001000001918d890 */ /* 0x000fc8000fffe13f */
[----:B------:R-:W-:Y:S02]  /*14f0*/  @!UP5 USHF.L.U32 UR25, UR24, 0xb, URZ ;  /* 0x0000000b1819d899 */ /* 0x000fe4000800063f */
[----:B------:R-:W-:Y:S01]  /*1500*/  @!UP5 USHF.L.U32 UR24, UR24, 0x1, URZ ;  /* 0x000000011818d899 */ /* 0x000fe2000800063f */
[----:B------:R-:W-:Y:S01]  /*1510*/  LOP3.LUT R22, R2, 0xc, R3, 0x78, !PT ;  /* 0x0000000c02167812 */ /* 0x000fe200078e7803 */
[----:B------:R-:W-:Y:S01]  /*1520*/  VOTEU.ALL UP5, P1 ;  /* 0x00000000003f7886 */ /* 0x000fe200008a0000 */
[----:B------:R-:W1:Y:S01]  /*1530*/  LDC R3, c[0x0][0x140] ;  /* 0x00005000ff037b82 */ /* 0x000e620000000800 */
[----:B------:R-:W-:Y:S02]  /*1540*/  LOP3.LUT P1, RZ, R13, 0x7, RZ, 0xc0, !PT ;  /* 0x000000070dff7812 */ /* 0x000fe4000782c0ff */
[C---:B------:R-:W-:Y:S02]  /*1550*/  @P3 LEA.HI R2, R22.reuse, R22, RZ, 0x1 ;  /* 0x0000001616023211 */ /* 0x040fe400078f08ff */
[----:B------:R-:W-:Y:S01]  /*1560*/  ISETP.LT.U32.AND P1, PT, R22, 0x2, !P1 ;  /* 0x000000021600780c */ /* 0x000fe20004f21070 */
[----:B------:R-:W2:Y:S02]  /*1570*/  FENCE.VIEW.ASYNC.S ;  /* 0x00000000000073c6 */ /* 0x000ea40000000000 */
[----:B--2---:R-:W2:Y:S01]  /*1580*/  @!UP6 SYNCS.EXCH.64 URZ, [UR6+0x34520], UR4 ;  /* 0x03452004063fe5b2 */ /* 0x004ea20008000100 */
[----:B------:R-:W-:Y:S01]  /*1590*/  VOTEU.ALL UP6, P2 ;  /* 0x00000000003f7886 */ /* 0x000fe200010c0000 */
[----:B------:R-:W-:Y:S01]  /*15a0*/  @P3 SHF.R.S32.HI R2, RZ, 0x1, R2 ;  /* 0x00000001ff023819 */ /* 0x000fe20000011402 */
[----:B------:R3:W4:Y:S01]  /*15b0*/  @!UP5 SYNCS.EXCH.64 URZ, [UR6+0x34528], UR4 ;  /* 0x03452804063fd5b2 */ /* 0x0007220008000100 */
[----:B------:R-:W-:Y:S01]  /*15c0*/  VOTEU.ALL UP5, P2 ;  /* 0x00000000003f7886 */ /* 0x000fe200010a0000 */
[----:B------:R-:W-:Y:S01]  /*15d0*/  NOP ;  /* 0x0000000000007918 */ /* 0x000fe20000000000 */
[----:B---3--:R-:W-:Y:S01]  /*15e0*/  UMOV UR4, URZ ;  /* 0x0000003f00047c82 */ /* 0x008fe20008000000 */
[----:B------:R-:W-:Y:S01]  /*15f0*/  ULDC.U8 UR5, c[0x0][0x900] ;  /* 0x0002400000057ab9 */ /* 0x000fe20000000000 */
[----:B------:R3:W1:Y:S01]  /*1600*/  @!UP6 SYNCS.EXCH.64 URZ, [UR11+0x34530], UR24 ;  /* 0x034530180b3fe5b2 */ /* 0x0006620008000100 */
[----:B------:R-:W-:Y:S01]  /*1610*/  VOTEU.ALL UP6, P2 ;  /* 0x00000000003f7886 */ /* 0x000fe200010c0000 */
[----:B------:R3:W1:Y:S01]  /*1620*/  @!UP5 SYNCS.EXCH.64 URZ, [UR11+0x34538], UR24 ;  /* 0x034538180b3fd5b2 */ /* 0x0006620008000100 */
[----:B------:R-:W-:Y:S01]  /*1630*/  VOTEU.ALL UP5, P2 ;  /* 0x00000000003f7886 */ /* 0x000fe200010a0000 */
[----:B------:R-:W-:-:S02]  /*1640*/  @P3 ISETP.NE.AND P2, PT, R2, R21, PT ;  /* 0x000000150200320c */ /* 0x000fc40003f45270 */
[----:B------:R-:W-:Y:S02]  /*1650*/  SEL R2, RZ, 0x1, !P1 ;  /* 0x00000001ff027807 */ /* 0x000fe40004800000 */
[----:B-1----:R-:W-:Y:S02]  /*1660*/  ISETP.EQ.U32.AND P1, PT, R3, 0x1, PT ;  /* 0x000000010300780c */ /* 0x002fe40003f22070 */
[----:B------:R-:W-:-:S04]  /*1670*/  @P3 SEL R23, RZ, 0x1, P2 ;  /* 0x00000001ff173807 */ /* 0x000fc80001000000 */
[----:B------:R-:W-:Y:S01]  /*1680*/  LOP3.LUT R23, R23, R2, RZ, 0xc0, !PT ;  /* 0x0000000217177212 */ /* 0x000fe200078ec0ff */
[----:B------:R3:W1:Y:S01]  /*1690*/  @!UP6 SYNCS.EXCH.64 URZ, [UR11+0x34540], UR24 ;  /* 0x034540180b3fe5b2 */ /* 0x0006620008000100 */
[----:B------:R3:W1:Y:S01]  /*16a0*/  @!UP5 SYNCS.EXCH.64 URZ, [UR11+0x34548], UR24 ;  /* 0x034548180b3fd5b2 */ /* 0x0006620008000100 */
[----:B------:R-:W-:-:S04]  /*16b0*/  NOP ;  /* 0x0000000000007918 */ /* 0x000fc80000000000 */
[----:B--234-:R-:W-:Y:S05]  /*16c0*/  @!P1 BRA `(.L_x_84) ;  /* 0x0000000000089947 */ /* 0x01cfea0003800000 */
[----:B-1----:R-:W-:Y:S01]  /*16d0*/  UCGABAR_ARV ;  /* 0x00000000000079c7 */ /* 0x002fe20008000000 */
[----:B------:R-:W-:Y:S05]  /*16e0*/  BRA `(.L_x_85) ;  /* 0x0000000000047947 */ /* 0x000fea0003800000 */
.L_x_84:
[----:B-1----:R-:W-:Y:S01]  /*16f0*/  NOP ;  /* 0x0000000000007918 */ /* 0x002fe20000000000 */
.L_x_85:
[----:B------:R-:W-:Y:S05]  /*1700*/  @!P1 BRA `(.L_x_86) ;  /* 0x00000000000c9947 */ /* 0x000fea0003800000 */
[----:B------:R-:W-:Y:S01]  /*1710*/  UCGABAR_WAIT ;  /* 0x0000000000007dc7 */ /* 0x000fe20008000000 */
[----:B------:R-:W-:Y:S01]  /*1720*/  CCTL.IVALL ;  /* 0x00000000ff00798f */ /* 0x000fe20002000000 */
[----:B------:R-:W-:Y:S05]  /*1730*/  BRA `(.L_x_87) ;  /* 0x0000000000047947 */ /* 0x000fea0003800000 */
.L_x_86:
[----:B------:R-:W-:Y:S06]  /*1740*/  BAR.SYNC.DEFER_BLOCKING 0x0 ;  /* 0x0000000000007b1d */ /* 0x000fec0000010000 */
.L_x_87:
[----:B------:R-:W1:Y:S01]  /*1750*/  LDC.64 R26, c[0x0][0x8f8] ;  /* 0x00023e00ff1a7b82 */ /* 0x000e620000000a00 */
[----:B------:R-:W-:Y:S01]  /*1760*/  MOV R2, UR7 ;  /* 0x0000000700027c02 */ /* 0x000fe20008000f00 */
[----:B------:R-:W-:Y:S01]  /*1770*/  UMOV UR6, URZ ;  /* 0x0000003f00067c82 */ /* 0x000fe20008000000 */
[----:B------:R-:W-:Y:S01]  /*1780*/  ISETP.NE.AND P2, PT, RZ, UR5, PT ;  /* 0x00000005ff007c0c */ /* 0x000fe2000bf45270 */
[----:B------:R-:W-:Y:S01]  /*1790*/  UMOV UR5, URZ ;  /* 0x0000003f00057c82 */ /* 0x000fe20008000000 */
[----:B------:R-:W-:Y:S01]  /*17a0*/  UMOV UR11, URZ ;  /* 0x0000003f000b7c82 */ /* 0x000fe20008000000 */
[----:B------:R-:W-:Y:S01]  /*17b0*/  IMAD.MOV.U32 R17, RZ, RZ, -0x1 ;  /* 0xffffffffff117424 */ /* 0x000fe200078e00ff */
[----:B------:R-:W-:Y:S01]  /*17c0*/  P2R R21, PR, RZ, 0x4 ;  /* 0x00000004ff157803 */ /* 0x000fe20000000000 */
[----:B------:R-:W-:Y:S01]  /*17d0*/  IMAD.MOV.U32 R18, RZ, RZ, -0x1 ;  /* 0xffffffffff127424 */ /* 0x000fe200078e00ff */
[----:B-1----:R-:W-:-:S04]  /*17e0*/  ISETP.LE.U32.AND P1, PT, R26, UR8, PT ;  /* 0x000000081a007c0c */ /* 0x002fc8000bf23070 */
[----:B------:R-:W-:-:S13]  /*17f0*/  ISETP.GE.U32.AND.EX P1, PT, R2, R27, PT, P1 ;  /* 0x0000001b0200720c */ /* 0x000fda0003f26110 */
[----:B------:R-:W-:Y:S05]  /*1800*/  @P2 BRA P1, `(.L_x_88) ;  /* 0x0000001800002947 */ /* 0x000fea0000800000 */
[----:B------:R-:W-:Y:S01]  /*1810*/  IMAD.U32 R3, RZ, RZ, UR7 ;  /* 0x00000007ff037e24 */ /* 0x000fe2000f8e00ff */
[----:B------:R-:W-:Y:S01]  /*1820*/  ISETP.LE.U32.AND P1, PT, R6, UR8, PT ;  /* 0x0000000806007c0c */ /* 0x000fe2000bf23070 */
[----:B------:R-:W-:Y:S01]  /*1830*/  UMOV UR5, URZ ;  /* 0x0000003f00057c82 */ /* 0x000fe20008000000 */
[----:B------:R-:W-:Y:S01]  /*1840*/  UMOV UR6, URZ ;  /* 0x0000003f00067c82 */ /* 0x000fe20008000000 */
[----:B------:R-:W-:Y:S01]  /*1850*/  UMOV UR11, URZ ;  /* 0x0000003f000b7c82 */ /* 0x000fe20008000000 */
[----:B------:R-:W-:Y:S01]  /*1860*/  ISETP.GE.U32.AND.EX P1, PT, R3, R7, PT, P1 ;  /* 0x000000070300720c */ /* 0x000fe20003f26110 */
[----:B------:R-:W-:-:S12]  /*1870*/  UMOV UR4, URZ ;  /* 0x0000003f00047c82 */ /* 0x000fd80008000000 */
[----:B------:R-:W-:Y:S05]  /*1880*/  @!P1 BRA `(.L_x_89) ;  /* 0x0000001000cc9947 */ /* 0x000fea0003800000 */
[----:B------:R-:W-:Y:S02]  /*1890*/  VIADD R7, R9, 0x20 ;  /* 0x0000002009077836 */ /* 0x000fe40000000000 */
[----:B------:R-:W-:Y:S02]  /*18a0*/  IMAD.MOV.U32 R3, RZ, RZ, R9 ;  /* 0x000000ffff037224 */ /* 0x000fe400078e0009 */
[----:B-----5:R-:W-:Y:S01]  /*18b0*/  IMAD.MOV.U32 R12, RZ, RZ, R8 ;  /* 0x000000ffff0c7224 */ /* 0x020fe200078e0008 */
[----:B------:R-:W-:-:S13]  /*18c0*/  ISETP.GE.AND P1, PT, R7, R0, PT ;  /* 0x000000000700720c */ /* 0x000fda0003f26270 */
[----:B------:R-:W1:Y:S01]  /*18d0*/  @!P1 LDC.64 R26, c[0x0][0x918] ;  /* 0x00024600ff1a9b82 */ /* 0x000e620000000a00 */
[----:B------:R-:W-:Y:S01]  /*18e0*/  @!P1 VIADD R17, R3, 0x20 ;  /* 0x0000002003119836 */ /* 0x000fe20000000000 */
[----:B------:R-:W-:Y:S02]  /*18f0*/  UIADD3 UR16, UP5, UR16, -0x1, URZ ;  /* 0xffffffff10107890 */ /* 0x000fe4000ffbe03f */
[----:B------:R-:W-:Y:S01]  /*1900*/  UIADD3 UR14, UP6, UR14, -0x1, URZ ;  /* 0xffffffff0e0e7890 */ /* 0x000fe2000ffde03f */
[----:B------:R-:W-:Y:S01]  /*1910*/  BSSY B0, `(.L_x_90) ;  /* 0x0000051000007945 */ /* 0x000fe20003800000 */
[----:B------:R-:W-:Y:S01]  /*1920*/  UIADD3.X UR17, UR17, -0x1, URZ, UP5, !UPT ;  /* 0xffffffff11117890 */ /* 0x000fe2000affe43f */
[----:B-1----:R-:W-:-:S04]  /*1930*/  @!P1 IMAD.WIDE R26, R17, 0xc, R26 ;  /* 0x0000000c111a9825 */ /* 0x002fc800078e021a */
[----:B------:R-:W-:Y:S01]  /*1940*/  IMAD.MOV.U32 R17, RZ, RZ, R10 ;  /* 0x000000ffff117224 */ /* 0x000fe200078e000a */
[----:B------:R1:W5:Y:S04]  /*1950*/  @!P1 LDG.E R8, desc[UR38][R26.64] ;  /* 0x000000261a089981 */ /* 0x000368000c1e1900 */
[----:B------:R1:W5:Y:S01]  /*1960*/  @!P1 LDG.E R10, desc[UR38][R26.64+0x4] ;  /* 0x000004261a0a9981 */ /* 0x000362000c1e1900 */
[----:B------:R-:W-:Y:S01]  /*1970*/  ISETP.GE.AND P1, PT, R3, R0, PT ;  /* 0x000000000300720c */ /* 0x000fe20003f26270 */
[----:B------:R-:W-:Y:S01]  /*1980*/  UIADD3.X UR15, UR15, -0x1, URZ, UP6, !UPT ;  /* 0xffffffff0f0f7890 */ /* 0x000fe2000b7fe43f */
[----:B------:R-:W-:Y:S01]  /*1990*/  IMAD.MOV.U32 R6, RZ, RZ, RZ ;  /* 0x000000ffff067224 */ /* 0x000fe200078e00ff */
[----:B------:R-:W-:Y:S01]  /*19a0*/  UIADD3 UR4, UR9, -0x1, URZ ;  /* 0xffffffff09047890 */ /* 0x000fe2000fffe03f */
[----:B------:R-:W-:Y:S01]  /*19b0*/  MOV R2, RZ ;  /* 0x000000ff00027202 */ /* 0x000fe20000000f00 */
[----:B------:R-:W-:Y:S01]  /*19c0*/  UIADD3 UR5, UR10, -0x1, URZ ;  /* 0xffffffff0a057890 */ /* 0x000fe2000fffe03f */
[----:B------:R-:W-:-:S02]  /*19d0*/  IMAD.MOV.U32 R30, RZ, RZ, 0x7fffffff ;  /* 0x7fffffffff1e7424 */ /* 0x000fc400078e00ff */
[----:B------:R-:W-:-:S05]  /*19e0*/  IMAD.MOV.U32 R31, RZ, RZ, RZ ;  /* 0x000000ffff1f7224 */ /* 0x000fca00078e00ff */
[----:B-1----:R-:W-:Y:S05]  /*19f0*/  @P1 BRA `(.L_x_91) ;  /* 0x0000000400081947 */ /* 0x002fea0003800000 */
[----:B------:R-:W-:Y:S02]  /*1a00*/  PLOP3.LUT P3, PT, PT, PT, UP0, 0x80, 0x0 ;  /* 0x000000000000781c */ /* 0x000fe40003f6f008 */
[C---:B------:R-:W-:Y:S02]  /*1a10*/  IADD3 R18, P2, R17.reuse, UR16, RZ ;  /* 0x0000001011127c10 */ /* 0x040fe4000ff5e0ff */
[C---:B------:R-:W-:Y:S02]  /*1a20*/  IADD3 R30, P1, R12.reuse, UR14, RZ ;  /* 0x0000000e0c1e7c10 */ /* 0x040fe4000ff3e0ff */
[----:B------:R-:W-:Y:S02]  /*1a30*/  LEA.HI.X.SX32 R25, R17, UR17, 0x1, P2 ;  /* 0x0000001111197c11 */ /* 0x000fe400090f0eff */
[----:B------:R-:W-:-:S05]  /*1a40*/  LEA.HI.X.SX32 R31, R12, UR15, 0x1, P1 ;  /* 0x0000000f0c1f7c11 */ /* 0x000fca00088f0eff */
[----:B------:R-:W-:Y:S05]  /*1a50*/  @!P3 BRA `(.L_x_92) ;  /* 0x000000000030b947 */ /* 0x000fea0003800000 */
[----:B------:R-:W-:Y:S02]  /*1a60*/  ULDC UR6, c[0x0][0x8dc] ;  /* 0x0002370000067ab9 */ /* 0x000fe40000000800 */
[----:B------:R-:W-:-:S05]  /*1a70*/  IADD3 R17, P1, R30, UR6, RZ ;  /* 0x000000061e117c10 */ /* 0x000fca000ff3e0ff */
[----:B------:R-:W-:-:S04]  /*1a80*/  IMAD.X R31, RZ, RZ, R31, P1 ;  /* 0x000000ffff1f7224 */ /* 0x000fc800008e061f */
[----:B------:R-:W-:-:S04]  /*1a90*/  IMAD.WIDE.U32 R4, R31, UR20, RZ ;  /* 0x000000141f047c25 */ /* 0x000fc8000f8e00ff */
[----:B------:R-:W-:-:S04]  /*1aa0*/  IMAD.WIDE.U32 R26, P1, R17, UR21, R4 ;  /* 0x00000015111a7c25 */ /* 0x000fc8000f820004 */
[----:B------:R-:W-:-:S04]  /*1ab0*/  IMAD.WIDE.U32 R4, R17, UR20, RZ ;  /* 0x0000001411047c25 */ /* 0x000fc8000f8e00ff */
[----:B------:R-:W-:Y:S01]  /*1ac0*/  IMAD.X R29, RZ, RZ, RZ, P1 ;  /* 0x000000ffff1d7224 */ /* 0x000fe200008e06ff */
[----:B------:R-:W-:Y:S01]  /*1ad0*/  IADD3 RZ, P1, R5, R26, RZ ;  /* 0x0000001a05ff7210 */ /* 0x000fe20007f3e0ff */
[----:B------:R-:W-:-:S04]  /*1ae0*/  IMAD.MOV.U32 R28, RZ, RZ, R27 ;  /* 0x000000ffff1c7224 */ /* 0x000fc800078e001b */
[----:B------:R-:W-:-:S04]  /*1af0*/  IMAD.WIDE.U32.X R4, R31, UR21, R28, P1 ;  /* 0x000000151f047c25 */ /* 0x000fc800088e041c */
[----:B------:R-:W-:Y:S02]  /*1b00*/  IMAD.MOV.U32 R30, RZ, RZ, R4 ;  /* 0x000000ffff1e7224 */ /* 0x000fe400078e0004 */
[----:B------:R-:W-:-:S07]  /*1b10*/  IMAD.MOV.U32 R31, RZ, RZ, R5 ;  /* 0x000000ffff1f7224 */ /* 0x000fce00078e0005 */
.L_x_92:
[----:B------:R-:W-:Y:S05]  /*1b20*/  @!P0 BRA `(.L_x_93) ;  /* 0x0000000000308947 */ /* 0x000fea0003800000 */
[----:B------:R-:W-:Y:S02]  /*1b30*/  ULDC UR6, c[0x0][0x8f4] ;  /* 0x00023d0000067ab9 */ /* 0x000fe40000000800 */
[----:B------:R-:W-:-:S05]  /*1b40*/  IADD3 R17, P1, R18, UR6, RZ ;  /* 0x0000000612117c10 */ /* 0x000fca000ff3e0ff */
[----:B------:R-:W-:-:S04]  /*1b50*/  IMAD.X R25, RZ, RZ, R25, P1 ;  /* 0x000000ffff197224 */ /* 0x000fc800008e0619 */
[----:B------:R-:W-:-:S04]  /*1b60*/  IMAD.WIDE.U32 R4, R25, UR22, RZ ;  /* 0x0000001619047c25 */ /* 0x000fc8000f8e00ff */
[----:B------:R-:W-:-:S04]  /*1b70*/  IMAD.WIDE.U32 R26, P1, R17, UR23, R4 ;  /* 0x00000017111a7c25 */ /* 0x000fc8000f820004 */
[----:B------:R-:W-:Y:S01]  /*1b80*/  IMAD.WIDE.U32 R4, R17, UR22, RZ ;  /* 0x0000001611047c25 */ /* 0x000fe2000f8e00ff */
[----:B------:R-:W-:-:S03]  /*1b90*/  MOV R28, R27 ;  /* 0x0000001b001c7202 */ /* 0x000fc60000000f00 */
[----:B------:R-:W-:Y:S01]  /*1ba0*/  IMAD.X R29, RZ, RZ, RZ, P1 ;  /* 0x000000ffff1d7224 */ /* 0x000fe200008e06ff */
[----:B------:R-:W-:-:S05]  /*1bb0*/  IADD3 RZ, P1, R5, R26, RZ ;  /* 0x0000001a05ff7210 */ /* 0x000fca0007f3e0ff */
[----:B------:R-:W-:-:S04]  /*1bc0*/  IMAD.WIDE.U32.X R4, R25, UR23, R28, P1 ;  /* 0x0000001719047c25 */ /* 0x000fc800088e041c */
[----:B------:R-:W-:Y:S02]  /*1bd0*/  IMAD.MOV.U32 R18, RZ, RZ, R4 ;  /* 0x000000ffff127224 */ /* 0x000fe400078e0004 */
[----:B------:R-:W-:-:S07]  /*1be0*/  IMAD.MOV.U32 R25, RZ, RZ, R5 ;  /* 0x000000ffff197224 */ /* 0x000fce00078e0005 */
.L_x_93:
[----:B------:R-:W-:Y:S02]  /*1bf0*/  SHF.R.U64 R5, R30, UR27, R31 ;  /* 0x0000001b1e057c19 */ /* 0x000fe4000800121f */
[----:B------:R-:W-:-:S03]  /*1c00*/  SHF.R.U64 R4, R18, UR31, R25 ;  /* 0x0000001f12047c19 */ /* 0x000fc60008001219 */
[----:B------:R-:W-:Y:S02]  /*1c10*/  VIADD R25, R5, UR4 ;  /* 0x0000000405197c36 */ /* 0x000fe40008000000 */
[----:B------:R-:W-:-:S03]  /*1c20*/  VIADD R18, R4, UR5 ;  /* 0x0000000504127c36 */ /* 0x000fc60008000000 */
[----:B------:R-:W-:Y:S02]  /*1c30*/  IABS R17, R25 ;  /* 0x0000001900117213 */ /* 0x000fe40000000000 */
[----:B------:R-:W-:-:S03]  /*1c40*/  IABS R12, R18 ;  /* 0x00000012000c7213 */ /* 0x000fc60000000000 */
[----:B------:R-:W-:-:S04]  /*1c50*/  IMAD.HI.U32 R4, R17, UR13, RZ ;  /* 0x0000000d11047c27 */ /* 0x000fc8000f8e00ff */
[----:B------:R-:W-:-:S04]  /*1c60*/  IMAD.HI.U32 R5, R12, UR19, RZ ;  /* 0x000000130c057c27 */ /* 0x000fc8000f8e00ff */
[----:B------:R-:W-:Y:S02]  /*1c70*/  IMAD R4, R4, UR30, R17 ;  /* 0x0000001e04047c24 */ /* 0x000fe4000f8e0211 */
[----:B------:R-:W-:Y:S01]  /*1c80*/  IMAD R5, R5, UR12, R12 ;  /* 0x0000000c05057c24 */ /* 0x000fe2000f8e020c */
[----:B------:R-:W-:Y:S01]  /*1c90*/  MOV R12, UR33 ;  /* 0x00000021000c7c02 */ /* 0x000fe20008000f00 */
[----:B------:R-:W-:Y:S01]  /*1ca0*/  IMAD.U32 R17, RZ, RZ, UR32 ;  /* 0x00000020ff117e24 */ /* 0x000fe2000f8e00ff */
[----:B------:R-:W-:Y:S02]  /*1cb0*/  ISETP.LT.U32.AND P1, PT, R4, UR29, PT ;  /* 0x0000001d04007c0c */ /* 0x000fe4000bf21070 */
[----:B------:R-:W-:-:S11]  /*1cc0*/  ISETP.LT.U32.AND P2, PT, R5, UR28, PT ;  /* 0x0000001c05007c0c */ /* 0x000fd6000bf41070 */
[----:B------:R-:W-:Y:S01]  /*1cd0*/  @!P1 VIADD R4, R4, -UR29 ;  /* 0x8000001d04049c36 */ /* 0x000fe20008000000 */
[----:B------:R-:W-:Y:S01]  /*1ce0*/  ISETP.GE.AND P1, PT, R18, RZ, PT ;  /* 0x000000ff1200720c */ /* 0x000fe20003f26270 */
[----:B------:R-:W-:Y:S01]  /*1cf0*/  @!P2 VIADD R5, R5, -UR28 ;  /* 0x8000001c0505ac36 */ /* 0x000fe20008000000 */
[----:B------:R-:W-:Y:S02]  /*1d00*/  ISETP.GE.AND P2, PT, R25, RZ, PT ;  /* 0x000000ff1900720c */ /* 0x000fe40003f46270 */
[----:B------:R-:W-:Y:S02]  /*1d10*/  ISETP.LT.U32.AND P3, PT, R4, UR29, PT ;  /* 0x0000001d04007c0c */ /* 0x000fe4000bf61070 */
[----:B------:R-:W-:-:S11]  /*1d20*/  ISETP.LT.U32.AND P4, PT, R5, UR28, PT ;  /* 0x0000001c05007c0c */ /* 0x000fd6000bf81070 */
[----:B------:R-:W-:Y:S01]  /*1d30*/  @!P3 VIADD R4, R4, -UR29 ;  /* 0x8000001d0404bc36 */ /* 0x000fe20008000000 */
[----:B------:R-:W-:Y:S01]  /*1d40*/  PLOP3.LUT P3, PT, PT, PT, UP4, 0x80, 0x0 ;  /* 0x000000000000781c */ /* 0x000fe20003f6f048 */
[----:B------:R-:W-:Y:S01]  /*1d50*/  @!P4 VIADD R5, R5, -UR28 ;  /* 0x8000001c0505cc36 */ /* 0x000fe20008000000 */
[----:B------:R-:W-:Y:S01]  /*1d60*/  PLOP3.LUT P4, PT, PT, PT, UP2, 0x80, 0x0 ;  /* 0x000000000000781c */ /* 0x000fe20003f8f028 */
[----:B------:R-:W-:Y:S02]  /*1d70*/  @!P2 IMAD.MOV R4, RZ, RZ, -R4 ;  /* 0x000000ffff04a224 */ /* 0x000fe400078e0a04 */
[----:B------:R-:W-:Y:S01]  /*1d80*/  @!P1 IMAD.MOV R5, RZ, RZ, -R5 ;  /* 0x000000ffff059224 */ /* 0x000fe200078e0a05 */
[----:B------:R-:W-:Y:S02]  /*1d90*/  PLOP3.LUT P1, PT, PT, PT, UP3, 0x80, 0x0 ;  /* 0x000000000000781c */ /* 0x000fe40003f2f038 */
[----:B------:R-:W-:Y:S02]  /*1da0*/  SEL R4, R17, R4, !P3 ;  /* 0x0000000411047207 */ /* 0x000fe40005800000 */
[----:B------:R-:W-:-:S03]  /*1db0*/  SEL R5, R12, R5, !P4 ;  /* 0x000000050c057207 */ /* 0x000fc60006000000 */
[----:B------:R-:W-:Y:S02]  /*1dc0*/  IMAD.IADD R30, R25, 0x1, -R4 ;  /* 0x00000001191e7824 */ /* 0x000fe400078e0a04 */
[----:B------:R-:W-:-:S05]  /*1dd0*/  IMAD.IADD R5, R18, 0x1, -R5 ;  /* 0x0000000112057824 */ /* 0x000fca00078e0a05 */
[----:B------:R-:W-:Y:S01]  /*1de0*/  SEL R4, R5, R30, !P1 ;  /* 0x0000001e05047207 */ /* 0x000fe20004800000 */
[----:B------:R-:W-:-:S03]  /*1df0*/  IMAD R30, R30, R5, RZ ;  /* 0x000000051e1e7224 */ /* 0x000fc600078e02ff */
[----:B------:R-:W-:Y:S02]  /*1e00*/  SHF.R.S32.HI R5, RZ, 0x1f, R4 ;  /* 0x0000001fff057819 */ /* 0x000fe40000011404 */
[----:B------:R-:W-:-:S07]  /*1e10*/  SHF.R.S32.HI R31, RZ, 0x1f, R30 ;  /* 0x0000001fff1f7819 */ /* 0x000fce000001141e */
.L_x_91:
[----:B------:R-:W-:Y:S05]  /*1e20*/  BSYNC B0 ;  /* 0x0000000000007941 */ /* 0x000fea0003800000 */
.L_x_90:
[----:B------:R-:W1:Y:S01]  /*1e30*/  SHFL.UP PT, R17, R30, 0x1, RZ ;  /* 0x042000001e117989 */ /* 0x000e6200000e00ff */
[C---:B------:R-:W-:Y:S02]  /*1e40*/  ISETP.NE.AND P2, PT, R9.reuse, RZ, PT ;  /* 0x000000ff0900720c */ /* 0x040fe40003f45270 */
[C---:B------:R-:W-:Y:S01]  /*1e50*/  ISETP.GE.U32.AND P3, PT, R9.reuse, 0x2, PT ;  /* 0x000000020900780c */ /* 0x040fe20003f66070 */
[----:B------:R-:W2:Y:S01]  /*1e60*/  SHFL.UP PT, R12, R31, 0x1, RZ ;  /* 0x042000001f0c7989 */ /* 0x000ea200000e00ff */
[C---:B------:R-:W-:Y:S02]  /*1e70*/  ISETP.GE.U32.AND P4, PT, R9.reuse, 0x4, PT ;  /* 0x000000040900780c */ /* 0x040fe40003f86070 */
[C---:B------:R-:W-:Y:S02]  /*1e80*/  ISETP.GE.U32.AND P5, PT, R9.reuse, 0x8, PT ;  /* 0x000000080900780c */ /* 0x040fe40003fa6070 */
[----:B------:R-:W-:Y:S02]  /*1e90*/  ISETP.GE.U32.AND P6, PT, R9, 0x10, PT ;  /* 0x000000100900780c */ /* 0x000fe40003fc6070 */
[----:B-1----:R-:W-:-:S02]  /*1ea0*/  SEL R17, R17, RZ, P2 ;  /* 0x000000ff11117207 */ /* 0x002fc40001000000 */
[----:B--2---:R-:W-:Y:S02]  /*1eb0*/  SEL R12, R12, RZ, P2 ;  /* 0x000000ff0c0c7207 */ /* 0x004fe40001000000 */
[----:B------:R-:W-:-:S05]  /*1ec0*/  IADD3 R26, P1, R17, R30, RZ ;  /* 0x0000001e111a7210 */ /* 0x000fca0007f3e0ff */
[----:B------:R-:W-:Y:S01]  /*1ed0*/  IMAD.X R25, R12, 0x1, R31, P1 ;  /* 0x000000010c197824 */ /* 0x000fe200008e061f */
[----:B------:R-:W1:Y:S04]  /*1ee0*/  SHFL.UP PT, R17, R26, 0x2, RZ ;  /* 0x044000001a117989 */ /* 0x000e6800000e00ff */
[----:B------:R-:W2:Y:S01]  /*1ef0*/  SHFL.UP PT, R12, R25, 0x2, RZ ;  /* 0x04400000190c7989 */ /* 0x000ea200000e00ff */
[----:B-1----:R-:W-:-:S04]  /*1f00*/  SEL R17, R17, RZ, P3 ;  /* 0x000000ff11117207 */ /* 0x002fc80001800000 */
[----:B------:R-:W-:Y:S02]  /*1f10*/  IADD3 R18, P1, R17, R26, RZ ;  /* 0x0000001a11127210 */ /* 0x000fe40007f3e0ff */
[----:B--2---:R-:W-:-:S03]  /*1f20*/  SEL R12, R12, RZ, P3 ;  /* 0x000000ff0c0c7207 */ /* 0x004fc60001800000 */
[----:B------:R-:W1:Y:S02]  /*1f30*/  SHFL.UP PT, R17, R18, 0x4, RZ ;  /* 0x0480000012117989 */ /* 0x000e6400000e00ff */
[----:B------:R-:W-:-:S05]  /*1f40*/  IMAD.X R27, R12, 0x1, R25, P1 ;  /* 0x000000010c1b7824 */ /* 0x000fca00008e0619 */
        /* <DEDUP_REMOVED lines=15> */
[----:B--2---:R-:W-:-:S05]  /*2040*/  SEL R12, R12, RZ, P6 ;  /* 0x000000ff0c0c7207 */ /* 0x004fca0003000000 */
[----:B------:R-:W-:Y:S01]  /*2050*/  IMAD.X R25, R12, 0x1, R27, P1 ;  /* 0x000000010c197824 */ /* 0x000fe200008e061b */
[----:B------:R-:W-:-:S04]  /*2060*/  ISETP.GT.U32.AND P1, PT, R17, UR8, PT ;  /* 0x0000000811007c0c */ /* 0x000fc8000bf24070 */
[----:B------:R-:W-:-:S13]  /*2070*/  ISETP.GT.U32.AND.EX P1, PT, R25, UR7, PT, P1 ;  /* 0x0000000719007c0c */ /* 0x000fda000bf24110 */
[----:B------:R-:W-:-:S04]  /*2080*/  VOTE.ANY R12, PT, P1 ;  /* 0x00000000000c7806 */ /* 0x000fc800008e0100 */
[----:B------:R-:W-:-:S13]  /*2090*/  ISETP.NE.AND P1, PT, R12, RZ, PT ;  /* 0x000000ff0c00720c */ /* 0x000fda0003f25270 */
[----:B------:R-:W-:Y:S05]  /*20a0*/  @P1 BRA `(.L_x_94) ;  /* 0x0000000800701947 */ /* 0x000fea0003800000 */
[----:B------:R-:W1:Y:S01]  /*20b0*/  LDC R0, c[0x0][0x910] ;  /* 0x00024400ff007b82 */ /* 0x000e620000000800 */
[----:B------:R-:W-:Y:S01]  /*20c0*/  MOV R28, R17 ;  /* 0x00000011001c7202 */ /* 0x000fe20000000f00 */
[----:B------:R-:W-:Y:S01]  /*20d0*/  IMAD.MOV.U32 R29, RZ, RZ, R25 ;  /* 0x000000ffff1d7224 */ /* 0x000fe200078e0019 */
[----:B------:R-:W-:Y:S01]  /*20e0*/  ULDC UR19, c[0x0][0x8f4] ;  /* 0x00023d0000137ab9 */ /* 0x000fe20000000800 */
[----:B------:R-:W-:Y:S01]  /*20f0*/  ULDC UR6, c[0x0][0x8dc] ;  /* 0x0002370000067ab9 */ /* 0x000fe20000000800 */
[----:B------:R-:W-:Y:S01]  /*2100*/  ULDC UR22, c[0x0][0x8d8] ;  /* 0x0002360000167ab9 */ /* 0x000fe20000000800 */
[----:B------:R-:W-:Y:S01]  /*2110*/  ULDC UR23, c[0x0][0x8f0] ;  /* 0x00023c0000177ab9 */ /* 0x000fe20000000800 */
[----:B------:R-:W-:Y:S01]  /*2120*/  ULDC.64 UR12, c[0x0][0x8d0] ;  /* 0x00023400000c7ab9 */ /* 0x000fe20000000a00 */
[----:B------:R-:W-:-:S05]  /*2130*/  ULDC.64 UR20, c[0x0][0x8e8] ;  /* 0x00023a0000147ab9 */ /* 0x000fca0000000a00 */
.L_x_99:
[----:B------:R-:W-:Y:S02]  /*2140*/  IMAD.MOV.U32 R3, RZ, RZ, R7 ;  /* 0x000000ffff037224 */ /* 0x000fe400078e0007 */
[----:B------:R-:W-:Y:S02]  /*2150*/  VIADD R7, R7, 0x20 ;  /* 0x0000002007077836 */ /* 0x000fe40000000000 */
[----:B-----5:R-:W-:-:S03]  /*2160*/  IMAD.MOV.U32 R12, RZ, RZ, R8 ;  /* 0x000000ffff0c7224 */ /* 0x020fc600078e0008 */
[----:B-1----:R-:W-:-:S13]  /*2170*/  ISETP.GE.AND P1, PT, R7, R0, PT ;  /* 0x000000000700720c */ /* 0x002fda0003f26270 */
[----:B------:R-:W1:Y:S01]  /*2180*/  @!P1 LDC.64 R26, c[0x0][0x918] ;  /* 0x00024600ff1a9b82 */ /* 0x000e620000000a00 */
[----:B------:R-:W-:Y:S01]  /*2190*/  @!P1 VIADD R17, R3, 0x20 ;  /* 0x0000002003119836 */ /* 0x000fe20000000000 */
[----:B------:R2:W3:Y:S01]  /*21a0*/  SHFL.IDX PT, R2, R29, 0x1f, 0x1f ;  /* 0x03e01f001d027f89 */ /* 0x0004e200000e0000 */
[----:B------:R-:W-:Y:S03]  /*21b0*/  BSSY B0, `(.L_x_95) ;  /* 0x0000066000007945 */ /* 0x000fe60003800000 */
[----:B------:R2:W4:Y:S01]  /*21c0*/  SHFL.IDX PT, R6, R28, 0x1f, 0x1f ;  /* 0x03e01f001c067f89 */ /* 0x00052200000e0000 */
[----:B-1----:R-:W-:-:S04]  /*21d0*/  @!P1 IMAD.WIDE R26, R17, 0xc, R26 ;  /* 0x0000000c111a9825 */ /* 0x002fc800078e021a */
[----:B------:R-:W-:Y:S01]  /*21e0*/  IMAD.MOV.U32 R17, RZ, RZ, R10 ;  /* 0x000000ffff117224 */ /* 0x000fe200078e000a */
[----:B------:R2:W5:Y:S04]  /*21f0*/  @!P1 LDG.E R8, desc[UR38][R26.64] ;  /* 0x000000261a089981 */ /* 0x000568000c1e1900 */
[----:B------:R2:W5:Y:S01]  /*2200*/  @!P1 LDG.E R10, desc[UR38][R26.64+0x4] ;  /* 0x000004261a0a9981 */ /* 0x000562000c1e1900 */
[----:B------:R-:W-:Y:S01]  /*2210*/  ISETP.GE.AND P1, PT, R3, R0, PT ;  /* 0x000000000300720c */ /* 0x000fe20003f26270 */
[----:B------:R-:W-:Y:S02]  /*2220*/  IMAD.MOV.U32 R30, RZ, RZ, 0x7fffffff ;  /* 0x7fffffffff1e7424 */ /* 0x000fe400078e00ff */
[----:B------:R-:W-:-:S10]  /*2230*/  IMAD.MOV.U32 R31, RZ, RZ, RZ ;  /* 0x000000ffff1f7224 */ /* 0x000fd400078e00ff */
[----:B--234-:R-:W-:Y:S05]  /*2240*/  @P1 BRA `(.L_x_96) ;  /* 0x0000000400701947 */ /* 0x01cfea0003800000 */
[----:B------:R-:W-:Y:S02]  /*2250*/  IABS R33, R20 ;  /* 0x0000001400217213 */ /* 0x000fe40000000000 */
[C---:B------:R-:W-:Y:S02]  /*2260*/  IADD3 R18, P1, R12.reuse, UR14, RZ ;  /* 0x0000000e0c127c10 */ /* 0x040fe4000ff3e0ff */
[----:B------:R-:W1:Y:S02]  /*2270*/  I2F.RP R4, R33 ;  /* 0x0000002100047306 */ /* 0x000e640000209400 */
[----:B------:R-:W-:Y:S02]  /*2280*/  LEA.HI.X.SX32 R25, R12, UR15, 0x1, P1 ;  /* 0x0000000f0c197c11 */ /* 0x000fe400088f0eff */
[----:B------:R-:W-:-:S04]  /*2290*/  IADD3 R12, P1, R17, UR16, RZ ;  /* 0x00000010110c7c10 */ /* 0x000fc8000ff3e0ff */
[----:B------:R-:W-:Y:S02]  /*22a0*/  LEA.HI.X.SX32 R17, R17, UR17, 0x1, P1 ;  /* 0x0000001111117c11 */ /* 0x000fe400088f0eff */
[----:B------:R-:W-:Y:S01]  /*22b0*/  PLOP3.LUT P1, PT, PT, PT, UP0, 0x80, 0x0 ;  /* 0x000000000000781c */ /* 0x000fe20003f2f008 */
[----:B-1----:R-:W1:Y:S02]  /*22c0*/  MUFU.RCP R4, R4 ;  /* 0x0000000400047308 */ /* 0x002e640000001000 */
[----:B-1----:R-:W-:-:S06]  /*22d0*/  VIADD R5, R4, 0xffffffe ;  /* 0x0ffffffe04057836 */ /* 0x002fcc0000000000 */
[----:B------:R-:W1:Y:S02]  /*22e0*/  F2I.FTZ.U32.TRUNC.NTZ R35, R5 ;  /* 0x0000000500237305 */ /* 0x000e64000021f000 */
[----:B-1----:R-:W-:Y:S02]  /*22f0*/  IADD3 R30, RZ, -R35, RZ ;  /* 0x80000023ff1e7210 */ /* 0x002fe40007ffe0ff */
[----:B------:R-:W-:Y:S05]  /*2300*/  @!P1 BRA `(.L_x_97) ;  /* 0x00000000002c9947 */ /* 0x000fea0003800000 */
        /* <DEDUP_REMOVED lines=11> */
.L_x_97:
        /* <DEDUP_REMOVED lines=10> */
[----:B------:R-:W-:Y:S01]  /*2460*/  IMAD.MOV.U32 R12, RZ, RZ, R4 ;  /* 0x000000ffff0c7224 */ /* 0x000fe200078e0004 */
[----:B------:R-:W-:-:S07]  /*2470*/  MOV R17, R5 ;  /* 0x0000000500117202 */ /* 0x000fce0000000f00 */
.L_x_98:
[----:B------:R-:W-:Y:S01]  /*2480*/  SHF.R.U64 R12, R12, UR23, R17 ;  /* 0x000000170c0c7c19 */ /* 0x000fe20008001211 */
[----:B------:R-:W-:Y:S01]  /*2490*/  IMAD.MOV.U32 R4, RZ, RZ, R30 ;  /* 0x000000ffff047224 */ /* 0x000fe200078e001e */
[----:B------:R-:W-:Y:S02]  /*24a0*/  IABS R5, R20 ;  /* 0x0000001400057213 */ /* 0x000fe40000000000 */
[----:B------:R-:W-:Y:S01]  /*24b0*/  SHF.R.U64 R18, R18, UR22, R25 ;  /* 0x0000001612127c19 */ /* 0x000fe20008001219 */
[----:B------:R-:W-:Y:S01]  /*24c0*/  VIADD R17, R12, UR5 ;  /* 0x000000050c117c36 */ /* 0x000fe20008000000 */
[----:B------:R-:W-:Y:S01]  /*24d0*/  IABS R30, R11 ;  /* 0x0000000b001e7213 */ /* 0x000fe20000000000 */
[----:B------:R-:W-:Y:S02]  /*24e0*/  IMAD R12, R4, R33, RZ ;  /* 0x00000021040c7224 */ /* 0x000fe400078e02ff */
[----:B------:R-:W-:Y:S01]  /*24f0*/  IMAD.MOV R27, RZ, RZ, -R5 ;  /* 0x000000ffff1b7224 */ /* 0x000fe200078e0a05 */
[----:B------:R-:W-:Y:S01]  /*2500*/  IABS R26, R17 ;  /* 0x00000011001a7213 */ /* 0x000fe20000000000 */
[----:B------:R-:W-:-:S02]  /*2510*/  IMAD.MOV.U32 R4, RZ, RZ, RZ ;  /* 0x000000ffff047224 */ /* 0x000fc400078e00ff */
[----:B------:R-:W-:Y:S02]  /*2520*/  IMAD.MOV.U32 R5, RZ, RZ, R35 ;  /* 0x000000ffff057224 */ /* 0x000fe400078e0023 */
[----:B------:R-:W-:Y:S02]  /*2530*/  VIADD R18, R18, UR4 ;  /* 0x0000000412127c36 */ /* 0x000fe40008000000 */
[----:B------:R-:W-:-:S03]  /*2540*/  IMAD.HI.U32 R4, R35, R12, R4 ;  /* 0x0000000c23047227 */ /* 0x000fc600078e0004 */
[----:B------:R-:W-:Y:S01]  /*2550*/  IABS R29, R18 ;  /* 0x00000012001d7213 */ /* 0x000fe20000000000 */
[----:B------:R-:W-:Y:S01]  /*2560*/  IMAD.MOV.U32 R5, RZ, RZ, R26 ;  /* 0x000000ffff057224 */ /* 0x000fe200078e001a */
[----:B------:R-:W-:Y:S01]  /*2570*/  IABS R26, R11 ;  /* 0x0000000b001a7213 */ /* 0x000fe20000000000 */
[----:B------:R-:W-:Y:S02]  /*2580*/  IMAD.MOV.U32 R12, RZ, RZ, R27 ;  /* 0x000000ffff0c7224 */ /* 0x000fe400078e001b */
[----:B------:R-:W-:Y:S01]  /*2590*/  IMAD.HI.U32 R4, R4, R5, RZ ;  /* 0x0000000504047227 */ /* 0x000fe200078e00ff */
[----:B------:R-:W1:Y:S03]  /*25a0*/  I2F.RP R27, R26 ;  /* 0x0000001a001b7306 */ /* 0x000e660000209400 */
[----:B------:R-:W-:-:S05]  /*25b0*/  IMAD R12, R4, R12, R5 ;  /* 0x0000000c040c7224 */ /* 0x000fca00078e0205 */
[----:B------:R-:W-:Y:S01]  /*25c0*/  ISETP.GT.U32.AND P1, PT, R33, R12, PT ;  /* 0x0000000c2100720c */ /* 0x000fe20003f24070 */
[----:B-1----:R-:W1:-:S12]  /*25d0*/  MUFU.RCP R27, R27 ;  /* 0x0000001b001b7308 */ /* 0x002e580000001000 */
[----:B------:R-:W-:Y:S02]  /*25e0*/  @!P1 IMAD.IADD R12, R12, 0x1, -R33 ;  /* 0x000000010c0c9824 */ /* 0x000fe400078e0a21 */
[----:B-1----:R-:W-:-:S04]  /*25f0*/  VIADD R4, R27, 0xffffffe ;  /* 0x0ffffffe1b047836 */ /* 0x002fc80000000000 */
[----:B------:R1:W2:Y:S02]  /*2600*/  F2I.FTZ.U32.TRUNC.NTZ R5, R4 ;  /* 0x0000000400057305 */ /* 0x0002a4000021f000 */
[----:B-1----:R-:W-:Y:S01]  /*2610*/  IMAD.MOV.U32 R4, RZ, RZ, RZ ;  /* 0x000000ffff047224 */ /* 0x002fe200078e00ff */
[----:B--2---:R-:W-:-:S05]  /*2620*/  IADD3 R28, RZ, -R5, RZ ;  /* 0x80000005ff1c7210 */ /* 0x004fca0007ffe0ff */
[----:B------:R-:W-:-:S04]  /*2630*/  IMAD.MOV.U32 R25, RZ, RZ, R28 ;  /* 0x000000ffff197224 */ /* 0x000fc800078e001c */
[----:B------:R-:W-:-:S04]  /*2640*/  IMAD R25, R25, R26, RZ ;  /* 0x0000001a19197224 */ /* 0x000fc800078e02ff */
[----:B------:R-:W-:-:S04]  /*2650*/  IMAD.HI.U32 R28, R5, R25, R4 ;  /* 0x00000019051c7227 */ /* 0x000fc800078e0004 */
[----:B------:R-:W-:Y:S02]  /*2660*/  IMAD.MOV.U32 R5, RZ, RZ, R29 ;  /* 0x000000ffff057224 */ /* 0x000fe400078e001d */
[----:B------:R-:W-:Y:S02]  /*2670*/  IMAD.MOV R25, RZ, RZ, -R30 ;  /* 0x000000ffff197224 */ /* 0x000fe400078e0a1e */
[----:B------:R-:W-:-:S04]  /*2680*/  IMAD.HI.U32 R4, R28, R5, RZ ;  /* 0x000000051c047227 */ /* 0x000fc800078e00ff */
[----:B------:R-:W-:-:S05]  /*2690*/  IMAD R5, R4, R25, R5 ;  /* 0x0000001904057224 */ /* 0x000fca00078e0205 */
[----:B------:R-:W-:-:S13]  /*26a0*/  ISETP.GT.U32.AND P1, PT, R26, R5, PT ;  /* 0x000000051a00720c */ /* 0x000fda0003f24070 */
[----:B------:R-:W-:Y:S01]  /*26b0*/  @!P1 IMAD.IADD R5, R5, 0x1, -R26 ;  /* 0x0000000105059824 */ /* 0x000fe200078e0a1a */
[----:B------:R-:W-:-:S13]  /*26c0*/  ISETP.GT.U32.AND P1, PT, R33, R12, PT ;  /* 0x0000000c2100720c */ /* 0x000fda0003f24070 */
[----:B------:R-:W-:Y:S01]  /*26d0*/  @!P1 IMAD.IADD R12, R12, 0x1, -R33 ;  /* 0x000000010c0c9824 */ /* 0x000fe200078e0a21 */
[----:B------:R-:W-:-:S03]  /*26e0*/  ISETP.GT.U32.AND P1, PT, R26, R5, PT ;  /* 0x000000051a00720c */ /* 0x000fc60003f24070 */
[----:B------:R-:W-:-:S10]  /*26f0*/  IMAD.MOV.U32 R4, RZ, RZ, R12 ;  /* 0x000000ffff047224 */ /* 0x000fd400078e000c */
[----:B------:R-:W-:Y:S01]  /*2700*/  @!P1 IMAD.IADD R5, R5, 0x1, -R26 ;  /* 0x0000000105059824 */ /* 0x000fe200078e0a1a */
[----:B------:R-:W-:-:S13]  /*2710*/  ISETP.GE.AND P1, PT, R17, RZ, PT ;  /* 0x000000ff1100720c */ /* 0x000fda0003f26270 */
[----:B------:R-:W-:Y:S02]  /*2720*/  @!P1 IADD3 R4, -R4, RZ, RZ ;  /* 0x000000ff04049210 */ /* 0x000fe40007ffe1ff */
[----:B------:R-:W-:-:S13]  /*2730*/  ISETP.GE.AND P1, PT, R18, RZ, PT ;  /* 0x000000ff1200720c */ /* 0x000fda0003f26270 */
[----:B------:R-:W-:Y:S01]  /*2740*/  @!P1 IMAD.MOV R5, RZ, RZ, -R5 ;  /* 0x000000ffff059224 */ /* 0x000fe200078e0a05 */
[----:B------:R-:W-:-:S13]  /*2750*/  ISETP.NE.AND P1, PT, RZ, UR10, PT ;  /* 0x0000000aff007c0c */ /* 0x000fda000bf25270 */
[----:B------:R-:W-:Y:S02]  /*2760*/  @!P1 LOP3.LUT R4, RZ, UR10, RZ, 0x33, !PT ;  /* 0x0000000aff049c12 */ /* 0x000fe4000f8e33ff */
[----:B------:R-:W-:-:S03]  /*2770*/  ISETP.NE.AND P1, PT, RZ, UR9, PT ;  /* 0x00000009ff007c0c */ /* 0x000fc6000bf25270 */
[----:B------:R-:W-:-:S10]  /*2780*/  IMAD.IADD R4, R17, 0x1, -R4 ;  /* 0x0000000111047824 */ /* 0x000fd400078e0a04 */
[----:B------:R-:W-:Y:S02]  /*2790*/  @!P1 LOP3.LUT R5, RZ, UR9, RZ, 0x33, !PT ;  /* 0x00000009ff059c12 */ /* 0x000fe4000f8e33ff */
[----:B------:R-:W-:-:S03]  /*27a0*/  PLOP3.LUT P1, PT, PT, PT, UP3, 0x80, 0x0 ;  /* 0x000000000000781c */ /* 0x000fc60003f2f038 */
[----:B------:R-:W-:-:S04]  /*27b0*/  IMAD.IADD R5, R18, 0x1, -R5 ;  /* 0x0000000112057824 */ /* 0x000fc800078e0a05 */
[CC--:B------:R-:W-:Y:S01]  /*27c0*/  IMAD R30, R4.reuse, R5.reuse, RZ ;  /* 0x00000005041e7224 */ /* 0x0c0fe200078e02ff */
[----:B------:R-:W-:-:S04]  /*27d0*/  SEL R17, R4, R5, !P1 ;  /* 0x0000000504117207 */ /* 0x000fc80004800000 */
[--C-:B------:R-:W-:Y:S01]  /*27e0*/  SHF.R.S32.HI R5, RZ, 0x1f, R17.reuse ;  /* 0x0000001fff057819 */ /* 0x100fe20000011411 */
[----:B------:R-:W-:Y:S01]  /*27f0*/  IMAD.MOV.U32 R4, RZ, RZ, R17 ;  /* 0x000000ffff047224 */ /* 0x000fe200078e0011 */
[----:B------:R-:W-:-:S07]  /*2800*/  SHF.R.S32.HI R31, RZ, 0x1f, R30 ;  /* 0x0000001fff1f7819 */ /* 0x000fce000001141e */
.L_x_96:
[----:B------:R-:W-:Y:S05]  /*2810*/  BSYNC B0 ;  /* 0x0000000000007941 */ /* 0x000fea0003800000 */
.L_x_95:
[----:B------:R-:W1:Y:S04]  /*2820*/  SHFL.UP PT, R17, R30, 0x1, RZ ;  /* 0x042000001e117989 */ /* 0x000e6800000e00ff */
[----:B------:R-:W2:Y:S01]  /*2830*/  SHFL.UP PT, R12, R31, 0x1, RZ ;  /* 0x042000001f0c7989 */ /* 0x000ea200000e00ff */
[----:B-1----:R-:W-:Y:S02]  /*2840*/  SEL R17, R17, RZ, P2 ;  /* 0x000000ff11117207 */ /* 0x002fe40001000000 */
[----:B--2---:R-:W-:Y:S02]  /*2850*/  SEL R12, R12, RZ, P2 ;  /* 0x000000ff0c0c7207 */ /* 0x004fe40001000000 */
[----:B------:R-:W-:-:S05]  /*2860*/  IADD3 R18, P1, R17, R30, RZ ;  /* 0x0000001e11127210 */ /* 0x000fca0007f3e0ff */
[----:B------:R-:W-:Y:S01]  /*2870*/  IMAD.X R27, R12, 0x1, R31, P1 ;  /* 0x000000010c1b7824 */ /* 0x000fe200008e061f */
        /* <DEDUP_REMOVED lines=24> */
[----:B------:R-:W-:-:S04]  /*2a00*/  IADD3 R28, P1, R17, R6, RZ ;  /* 0x00000006111c7210 */ /* 0x000fc80007f3e0ff */
[----:B------:R-:W-:Y:S02]  /*2a10*/  IADD3.X R29, R25, R2, RZ, P1, !PT ;  /* 0x00000002191d7210 */ /* 0x000fe40000ffe4ff */
[----:B------:R-:W-:-:S04]  /*2a20*/  ISETP.GT.U32.AND P1, PT, R28, UR8, PT ;  /* 0x000000081c007c0c */ /* 0x000fc8000bf24070 */
[----:B------:R-:W-:-:S13]  /*2a30*/  ISETP.GT.U32.AND.EX P1, PT, R29, UR7, PT, P1 ;  /* 0x000000071d007c0c */ /* 0x000fda000bf24110 */
[----:B------:R-:W-:-:S04]  /*2a40*/  VOTE.ANY R12, PT, P1 ;  /* 0x00000000000c7806 */ /* 0x000fc800008e0100 */
[----:B------:R-:W-:-:S13]  /*2a50*/  ISETP.NE.AND P1, PT, R12, RZ, PT ;  /* 0x000000ff0c00720c */ /* 0x000fda0003f25270 */
[----:B------:R-:W-:Y:S05]  /*2a60*/  @!P1 BRA `(.L_x_99) ;  /* 0xfffffff400b49947 */ /* 0x000fea000383ffff */
.L_x_94:
[----:B------:R-:W1:Y:S08]  /*2a70*/  BREV R12, R12 ;  /* 0x0000000c000c7301 */ /* 0x000e700000000000 */
[----:B-1----:R-:W1:Y:S02]  /*2a80*/  FLO.U32.SH R7, R12 ;  /* 0x0000000c00077300 */ /* 0x002e6400000e0400 */
[----:B-1----:R-:W1:Y:S02]  /*2a90*/  SHFL.IDX PT, R3, R3, R7, 0x1f ;  /* 0x00001f0703037589 */ /* 0x002e6400000e0000 */
[----:B-1----:R-:W-:-:S13]  /*2aa0*/  R2UR UR4, R3 ;  /* 0x00000000030472ca */ /* 0x002fda00000e0000 */
[----:B------:R-:W-:-:S05]  /*2ab0*/  VIADD R29, R9, UR4 ;  /* 0x00000004091d7c36 */ /* 0x000fca0008000000 */
[----:B------:R-:W-:-:S13]  /*2ac0*/  ISETP.GE.AND P1, PT, R29, R0, PT ;  /* 0x000000001d00720c */ /* 0x000fda0003f26270 */
[----:B------:R-:W1:Y:S02]  /*2ad0*/  @!P1 LDC.64 R26, c[0x0][0x918] ;  /* 0x00024600ff1a9b82 */ /* 0x000e640000000a00 */
[----:B-1----:R-:W-:-:S05]  /*2ae0*/  @!P1 IMAD.WIDE R26, R29, 0xc, R26 ;  /* 0x0000000c1d1a9825 */ /* 0x002fca00078e021a */
[----:B-----5:R1:W5:Y:S04]  /*2af0*/  @!P1 LDG.E R8, desc[UR38][R26.64] ;  /* 0x000000261a089981 */ /* 0x020368000c1e1900 */
[----:B------:R1:W5:Y:S01]  /*2b00*/  @!P1 LDG.E R10, desc[UR38][R26.64+0x4] ;  /* 0x000004261a0a9981 */ /* 0x000362000c1e1900 */
[----:B------:R-:W-:-:S03]  /*2b10*/  IADD3 R18, P1, P2, R17, R6, -R30 ;  /* 0x0000000611127210 */ /* 0x000fc60007a3e81e */
[----:B------:R-:W-:Y:S01]  /*2b20*/  SHFL.IDX PT, R6, R30, R7, 0x1f ;  /* 0x00001f071e067589 */ /* 0x000fe200000e0000 */
[----:B------:R-:W-:-:S03]  /*2b30*/  IADD3.X R28, R25, R2, ~R31, P1, P2 ;  /* 0x00000002191c7210 */ /* 0x000fc60000fe4c1f */
[----:B------:R-:W2:Y:S04]  /*2b40*/  SHFL.IDX PT, R18, R18, R7, 0x1f ;  /* 0x00001f0712127589 */ /* 0x000ea800000e0000 */
[----:B------:R-:W3:Y:S04]  /*2b50*/  SHFL.IDX PT, R28, R28, R7, 0x1f ;  /* 0x00001f071c1c7589 */ /* 0x000ee800000e0000 */
[----:B------:R-:W4:Y:S04]  /*2b60*/  SHFL.IDX PT, R2, R31, R7, 0x1f ;  /* 0x00001f071f027589 */ /* 0x000f2800000e0000 */
[----:B------:R-:W1:Y:S04]  /*2b70*/  SHFL.IDX PT, R5, R5, R7, 0x1f ;  /* 0x00001f0705057589 */ /* 0x000e6800000e0000 */
[----:B------:R4:W1:Y:S01]  /*2b80*/  SHFL.IDX PT, R4, R4, R7, 0x1f ;  /* 0x00001f0704047589 */ /* 0x00086200000e0000 */
[----:B--2---:R-:W-:-:S02]  /*2b90*/  R2UR UR5, R18 ;  /* 0x00000000120572ca */ /* 0x004fc400000e0000 */
[----:B---3--:R-:W-:Y:S01]  /*2ba0*/  R2UR UR6, R28 ;  /* 0x000000001c0672ca */ /* 0x008fe200000e0000 */
[----:B----4-:R-:W-:-:S14]  /*2bb0*/  IMAD.MOV.U32 R7, RZ, RZ, R2 ;  /* 0x000000ffff077224 */ /* 0x010fdc00078e0002 */
.L_x_89:
[----:B------:R-:W-:Y:S01]  /*2bc0*/  ISETP.LE.AND P1, PT, R0, UR4, PT ;  /* 0x0000000400007c0c */ /* 0x000fe2000bf23270 */
[----:B------:R-:W-:Y:S02]  /*2bd0*/  IMAD.MOV.U32 R17, RZ, RZ, -0x1 ;  /* 0xffffffffff117424 */ /* 0x000fe400078e00ff */
[----:B------:R-:W-:-:S10]  /*2be0*/  IMAD.MOV.U32 R18, RZ, RZ, -0x1 ;  /* 0xffffffffff127424 */ /* 0x000fd400078e00ff */
[----:B------:R-:W-:Y:S05]  /*2bf0*/  @P1 BRA `(.L_x_88) ;  /* 0x0000000400041947 */ /* 0x000fea0003800000 */
[----:B------:R-:W-:Y:S01]  /*2c00*/  UIADD3 UR14, UP2, -UR5, UR8, URZ ;  /* 0x00000008050e7290 */ /* 0x000fe2000ff5e13f */
[----:B------:R-:W2:Y:S01]  /*2c10*/  S2UR UR17, SR_CTAID.Y ;  /* 0x00000000001179c3 */ /* 0x000ea20000002600 */
[----:B------:R-:W-:Y:S01]  /*2c20*/  ULDC UR16, c[0x0][0x8c0] ;  /* 0x0002300000107ab9 */ /* 0x000fe20000000800 */
[----:B------:R-:W-:Y:S01]  /*2c30*/  ULDC UR20, c[0x0][0x8b0] ;  /* 0x00022c0000147ab9 */ /* 0x000fe20000000800 */
[----:B------:R-:W-:Y:S01]  /*2c40*/  UIADD3.X UR11, ~UR6, UR7, URZ, UP2, !UPT ;  /* 0x00000007060b7290 */ /* 0x000fe200097fe53f */
[--C-:B-1----:R-:W-:Y:S01]  /*2c50*/  SHF.R.U32.HI R27, RZ, UR20, R5.reuse ;  /* 0x00000014ff1b7c19 */ /* 0x102fe20008011605 */
[----:B------:R-:W-:Y:S01]  /*2c60*/  ULDC UR19, c[0x0][0x904] ;  /* 0x0002410000137ab9 */ /* 0x000fe20000000800 */
[----:B------:R-:W-:Y:S01]  /*2c70*/  ULDC UR12, c[0x0][0x8a8] ;  /* 0x00022a00000c7ab9 */ /* 0x000fe20000000800 */
[----:B------:R-:W-:Y:S01]  /*2c80*/  USHF.R.U32.HI UR15, URZ, UR16, UR11 ;  /* 0x000000103f0f7299 */ /* 0x000fe2000801160b */
[----:B------:R-:W-:Y:S01]  /*2c90*/  SHF.R.U64 R26, R4, UR20, R5 ;  /* 0x00000014041a7c19 */ /* 0x000fe20008001205 */
[----:B------:R-:W-:-:S02]  /*2ca0*/  USHF.R.U64 UR14, UR14, UR16, UR11 ;  /* 0x000000100e0e7299 */ /* 0x000fc4000800120b */
[----:B------:R-:W-:Y:S02]  /*2cb0*/  USHF.R.U32.HI UR13, URZ, UR20, UR15 ;  /* 0x000000143f0d7299 */ /* 0x000fe4000801160f */
[----:B------:R-:W-:Y:S02]  /*2cc0*/  UIADD3 UR12, UR12, -0x1, URZ ;  /* 0xffffffff0c0c7890 */ /* 0x000fe4000fffe03f */
[----:B------:R-:W-:Y:S02]  /*2cd0*/  USHF.R.U32.HI UR21, URZ, UR19, UR13 ;  /* 0x000000133f157299 */ /* 0x000fe4000801160d */
[----:B------:R-:W-:Y:S02]  /*2ce0*/  USHF.R.U64 UR15, UR14, UR20, UR15 ;  /* 0x000000140e0f7299 */ /* 0x000fe4000800120f */
[----:B------:R-:W-:Y:S02]  /*2cf0*/  ULOP3.LUT UR14, UR14, UR12, URZ, 0xc0, !UPT ;  /* 0x0000000c0e0e7292 */ /* 0x000fe4000f8ec03f */
[----:B------:R-:W-:Y:S01]  /*2d00*/  LOP3.LUT R0, R27, UR21, RZ, 0xfc, !PT ;  /* 0x000000151b007c12 */ /* 0x000fe2000f8efcff */
[----:B------:R-:W-:-:S02]  /*2d10*/  USHF.R.U64 UR13, UR15, UR19, UR13 ;  /* 0x000000130f0d7299 */ /* 0x000fc4000800120d */
[----:B--2---:R-:W-:Y:S01]  /*2d20*/  USEL UR11, UR53, UR17, !UP3 ;  /* 0x00000011350b7287 */ /* 0x004fe2000d800000 */
[----:B------:R-:W-:-:S13]  /*2d30*/  ISETP.NE.U32.AND P1, PT, R0, RZ, PT ;  /* 0x000000ff0000720c */ /* 0x000fda0003f25070 */
[----:B------:R-:W-:Y:S05]  /*2d40*/  @!P1 BRA `(.L_x_100) ;  /* 0x0000000000149947 */ /* 0x000fea0003800000 */
[----:B------:R-:W-:-:S07]  /*2d50*/  MOV R12, 0x2d70 ;  /* 0x00002d70000c7802 */ /* 0x000fce0000000f00 */
[----:B-----5:R-:W-:Y:S05]  /*2d60*/  CALL.REL.NOINC `($__internal_0_$__cuda_sm20_div_u64) ;  /* 0x000000cc00487944 */ /* 0x020fea0003c00000 */
[----:B------:R-:W-:-:S04]  /*2d70*/  IMAD.MOV R12, RZ, RZ, -R0 ;  /* 0x000000ffff0c7224 */ /* 0x000fc800078e0a00 */
[----:B------:R-:W-:Y:S01]  /*2d80*/  IMAD R12, R26, R12, UR13 ;  /* 0x0000000d1a0c7e24 */ /* 0x000fe2000f8e020c */
[----:B------:R-:W-:Y:S06]  /*2d90*/  BRA `(.L_x_101) ;  /* 0x0000000000507947 */ /* 0x000fec0003800000 */
.L_x_100:
[----:B------:R-:W1:Y:S01]  /*2da0*/  I2F.U32.RP R0, R26 ;  /* 0x0000001a00007306 */ /* 0x000e620000209000 */
[----:B------:R-:W-:-:S07]  /*2db0*/  ISETP.NE.U32.AND P3, PT, R26, RZ, PT ;  /* 0x000000ff1a00720c */ /* 0x000fce0003f65070 */
[----:B-1----:R-:W1:Y:S02]  /*2dc0*/  MUFU.RCP R0, R0 ;  /* 0x0000000000007308 */ /* 0x002e640000001000 */
[----:B-1----:R-:W-:-:S06]  /*2dd0*/  VIADD R2, R0, 0xffffffe ;  /* 0x0ffffffe00027836 */ /* 0x002fcc0000000000 */
[----:B------:R1:W2:Y:S02]  /*2de0*/  F2I.FTZ.U32.TRUNC.NTZ R3, R2 ;  /* 0x0000000200037305 */ /* 0x0002a4000021f000 */
[----:B-1----:R-:W-:Y:S02]  /*2df0*/  IMAD.MOV.U32 R2, RZ, RZ, RZ ;  /* 0x000000ffff027224 */ /* 0x002fe400078e00ff */
[----:B--2---:R-:W-:-:S04]  /*2e00*/  IMAD.MOV R17, RZ, RZ, -R3 ;  /* 0x000000ffff117224 */ /* 0x004fc800078e0a03 */
[----:B------:R-:W-:-:S04]  /*2e10*/  IMAD R17, R17, R26, RZ ;  /* 0x0000001a11117224 */ /* 0x000fc800078e02ff */
[----:B------:R-:W-:-:S06]  /*2e20*/  IMAD.HI.U32 R3, R3, R17, R2 ;  /* 0x0000001103037227 */ /* 0x000fcc00078e0002 */
[----:B------:R-:W-:-:S04]  /*2e30*/  IMAD.HI.U32 R0, R3, UR13, RZ ;  /* 0x0000000d03007c27 */ /* 0x000fc8000f8e00ff */
[----:B------:R-:W-:-:S04]  /*2e40*/  IMAD.MOV R3, RZ, RZ, -R0 ;  /* 0x000000ffff037224 */ /* 0x000fc800078e0a00 */
[----:B------:R-:W-:-:S05]  /*2e50*/  IMAD R3, R26, R3, UR13 ;  /* 0x0000000d1a037e24 */ /* 0x000fca000f8e0203 */
[----:B------:R-:W-:-:S13]  /*2e60*/  ISETP.GE.U32.AND P1, PT, R3, R26, PT ;  /* 0x0000001a0300720c */ /* 0x000fda0003f26070 */
[----:B------:R-:W-:Y:S01]  /*2e70*/  @P1 IADD3 R3, R3, -R26, RZ ;  /* 0x8000001a03031210 */ /* 0x000fe20007ffe0ff */
[----:B------:R-:W-:-:S03]  /*2e80*/  @P1 VIADD R0, R0, 0x1 ;  /* 0x0000000100001836 */ /* 0x000fc60000000000 */
[----:B------:R-:W-:-:S13]  /*2e90*/  ISETP.GE.U32.AND P2, PT, R3, R26, PT ;  /* 0x0000001a0300720c */ /* 0x000fda0003f46070 */
[----:B------:R-:W-:Y:S01]  /*2ea0*/  @P2 VIADD R0, R0, 0x1 ;  /* 0x0000000100002836 */ /* 0x000fe20000000000 */
[----:B------:R-:W-:-:S05]  /*2eb0*/  @!P3 LOP3.LUT R0, RZ, R26, RZ, 0x33, !PT ;  /* 0x0000001aff00b212 */ /* 0x000fca00078e33ff */
[----:B------:R-:W-:-:S04]  /*2ec0*/  IMAD.MOV R12, RZ, RZ, -R0 ;  /* 0x000000ffff0c7224 */ /* 0x000fc800078e0a00 */
[----:B------:R-:W-:-:S07]  /*2ed0*/  IMAD R12, R26, R12, UR13 ;  /* 0x0000000d1a0c7e24 */ /* 0x000fce000f8e020c */
.L_x_101:
[----:B------:R-:W1:Y:S01]  /*2ee0*/  LDC R25, c[0x0][0x8a8] ;  /* 0x00022a00ff197b82 */ /* 0x000e620000000800 */
[----:B------:R-:W-:Y:S01]  /*2ef0*/  ULDC UR13, c[0x0][0x904] ;  /* 0x00024100000d7ab9 */ /* 0x000fe20000000800 */
[----:B------:R-:W-:Y:S01]  /*2f00*/  UMOV UR12, 0xffffffff ;  /* 0xffffffff000c7882 */ /* 0x000fe20000000000 */
[----:B------:R-:W-:Y:S01]  /*2f10*/  PLOP3.LUT P1, PT, PT, PT, UP3, 0x80, 0x0 ;  /* 0x000000000000781c */ /* 0x000fe20003f2f038 */
[----:B------:R-:W-:-:S04]  /*2f20*/  USHF.L.U32 UR12, UR12, UR13, URZ ;  /* 0x0000000d0c0c7299 */ /* 0x000fc8000800063f */
[----:B------:R-:W2:Y:S02]  /*2f30*/  LDC R17, c[0x0][0x8b8] ;  /* 0x00022e00ff117b82 */ /* 0x000ea40000000800 */
[----:B------:R-:W-:Y:S01]  /*2f40*/  LOP3.LUT R2, RZ, UR12, RZ, 0x33, !PT ;  /* 0x0000000cff027c12 */ /* 0x000fe2000f8e33ff */
[----:B------:R-:W-:Y:S02]  /*2f50*/  UMOV UR12, 0x1 ;  /* 0x00000001000c7882 */ /* 0x000fe40000000000 */
[----:B------:R-:W-:Y:S01]  /*2f60*/  USHF.L.U32 UR12, UR12, UR13, URZ ;  /* 0x0000000d0c0c7299 */ /* 0x000fe2000800063f */
[----:B------:R-:W-:Y:S02]  /*2f70*/  LOP3.LUT R3, R2, UR15, RZ, 0xc0, !PT ;  /* 0x0000000f02037c12 */ /* 0x000fe4000f8ec0ff */
[----:B------:R-:W-:Y:S02]  /*2f80*/  @P1 IMAD.U32 R18, RZ, RZ, UR4 ;  /* 0x00000004ff121e24 */ /* 0x000fe4000f8e00ff */
[----:B------:R-:W-:-:S02]  /*2f90*/  @!P1 IMAD.U32 R18, RZ, RZ, UR4 ;  /* 0x00000004ff129e24 */ /* 0x000fc4000f8e00ff */
[----:B------:R-:W-:Y:S02]  /*2fa0*/  IMAD R0, R0, UR12, R3 ;  /* 0x0000000c00007c24 */ /* 0x000fe4000f8e0203 */
[----:B-1----:R-:W-:-:S04]  /*2fb0*/  IMAD R12, R12, R25, UR14 ;  /* 0x0000000e0c0c7e24 */ /* 0x002fc8000f8e0219 */
[----:B------:R-:W-:Y:S02]  /*2fc0*/  @P1 IMAD.MOV.U32 R16, RZ, RZ, R12 ;  /* 0x000000ffff101224 */ /* 0x000fe400078e000c */
[----:B--2---:R-:W-:Y:S01]  /*2fd0*/  IMAD R17, R0, R17, UR11 ;  /* 0x0000000b00117e24 */ /* 0x004fe2000f8e0211 */
[----:B------:R-:W-:-:S03]  /*2fe0*/  UMOV UR11, 0x1 ;  /* 0x00000001000b7882 */ /* 0x000fc60000000000 */
[----:B------:R-:W-:Y:S02]  /*2ff0*/  @!P1 IMAD.MOV.U32 R16, RZ, RZ, R17 ;  /* 0x000000ffff109224 */ /* 0x000fe400078e0011 */
[----:B------:R-:W-:-:S07]  /*3000*/  @!P1 IMAD.MOV.U32 R17, RZ, RZ, R12 ;  /* 0x000000ffff119224 */ /* 0x000fce00078e000c */
.L_x_88:
[----:B------:R-:W-:-:S13]  /*3010*/  ISETP.NE.AND P1, PT, RZ, UR11, PT ;  /* 0x0000000bff007c0c */ /* 0x000fda000bf25270 */
[----:B------:R-:W-:Y:S05]  /*3020*/  @!P1 EXIT ;  /* 0x000000000000994d */ /* 0x000fea0003800000 */
[----:B------:R-:W2:Y:S02]  /*3030*/  LDC.64 R28, c[0x0][0x290] ;  /* 0x0000a400ff1c7b82 */ /* 0x000ea40000000a00 */
[----:B--2---:R-:W-:-:S06]  /*3040*/  IMAD.WIDE R36, R18, 0xc, R28 ;  /* 0x0000000c12247825 */ /* 0x004fcc00078e021c */
[----:B------:R2:W5:Y:S01]  /*3050*/  LDG.E R36, desc[UR38][R36.64+0x8] ;  /* 0x0000082624247981 */ /* 0x000562000c1e1900 */
[----:B------:R-:W-:Y:S01]  /*3060*/  UISETP.NE.AND UP2, UPT, UR26, 0x2, UPT ;  /* 0x000000021a00788c */ /* 0x000fe2000bf45270 */
[----:B------:R-:W3:Y:S01]  /*3070*/  S2UR UR42, SR_CgaCtaId ;  /* 0x00000000002a79c3 */ /* 0x000ee20000008800 */
[----:B------:R-:W-:Y:S01]  /*3080*/  UMOV UR40, URZ ;  /* 0x0000003f00287c82 */ /* 0x000fe20008000000 */
[----:B------:R-:W-:Y:S01]  /*3090*/  UMOV UR41, URZ ;  /* 0x0000003f00297c82 */ /* 0x000fe20008000000 */
[----:B-1----:R-:W-:Y:S01]  /*30a0*/  SHF.R.S32.HI R27, RZ, 0x1f, R18 ;  /* 0x0000001fff1b7819 */ /* 0x002fe20000011412 */
[----:B------:R-:W-:Y:S01]  /*30b0*/  IMAD.MOV.U32 R2, RZ, RZ, RZ ;  /* 0x000000ffff027224 */ /* 0x000fe200078e00ff */
[----:B------:R-:W-:Y:S02]  /*30c0*/  PLOP3.LUT P1, PT, PT, PT, UP2, 0x80, 0x0 ;  /* 0x000000000000781c */ /* 0x000fe40003f2f028 */
[----:B------:R-:W-:-:S11]  /*30d0*/  MOV R26, R18 ;  /* 0x00000012001a7202 */ /* 0x000fd60000000f00 */
[----:B--2---:R-:W-:Y:S05]  /*30e0*/  @P1 BRA `(.L_x_102) ;  /* 0x0000000000ac1947 */ /* 0x004fea0003800000 */
[----:B-----5:R-:W-:Y:S01]  /*30f0*/  R2UR UR11, R36 ;  /* 0x00000000240b72ca */ /* 0x020fe200000e0000 */
[----:B------:R-:W-:-:S04]  /*3100*/  ULOP3.LUT UR13, UR59, 0x1, URZ, 0xfc, !UPT ;  /* 0x000000013b0d7892 */ /* 0x000fc8000f8efc3f */
[----:B------:R-:W-:-:S06]  /*3110*/  UISETP.NE.AND UP2, UPT, UR13, 0x3, UPT ;  /* 0x000000030d00788c */ /* 0x000fcc000bf45270 */
[----:B------:R-:W-:Y:S02]  /*3120*/  PLOP3.LUT P2, PT, PT, PT, UP2, 0x80, 0x0 ;  /* 0x000000000000781c */ /* 0x000fe40003f4f028 */
[----:B------:R-:W-:-:S04]  /*3130*/  UIADD3 UR11, UR11, 0x7f, URZ ;  /* 0x0000007f0b0b7890 */ /* 0x000fc8000fffe03f */
[----:B------:R-:W-:-:S04]  /*3140*/  USHF.R.S32.HI UR12, URZ, 0x1f, UR11 ;  /* 0x0000001f3f0c7899 */ /* 0x000fc8000801140b */
[----:B------:R-:W-:-:S04]  /*3150*/  ULEA.HI UR12, UR12, UR11, URZ, 0x7 ;  /* 0x0000000b0c0c7291 */ /* 0x000fc8000f8f383f */
[----:B------:R-:W-:Y:S01]  /*3160*/  USHF.R.S32.HI UR40, URZ, 0x7, UR12 ;  /* 0x000000073f287899 */ /* 0x000fe2000801140c */
[----:B------:R-:W-:Y:S11]  /*3170*/  @!P2 BRA `(.L_x_103) ;  /* 0x000000000004a947 */ /* 0x000ff60003800000 */
[----:B---3--:R-:W-:Y:S01]  /*3180*/  BPT.TRAP 0x1 ;  /* 0x000000040000795c */ /* 0x008fe20000300000 */
.L_x_103:
[----:B------:R-:W-:Y:S01]  /*3190*/  UMOV UR11, 0x400 ;  /* 0x00000400000b7882 */ /* 0x000fe20000000000 */
[----:B------:R-:W-:Y:S01]  /*31a0*/  SHF.L.U32 R0, RZ, 0x1f, RZ ;  /* 0x0000001fff007819 */ /* 0x000fe200000006ff */
[----:B---3--:R-:W-:-:S09]  /*31b0*/  ULEA UR11, UR42, UR11, 0x18 ;  /* 0x0000000b2a0b7291 */ /* 0x008fd2000f8ec03f */
[----:B------:R-:W1:Y:S02]  /*31c0*/  SYNCS.PHASECHK.TRANS64.TRYWAIT P1, [UR11+0x34400], R0 ;  /* 0x03440000ff0075a7 */ /* 0x000e64000802014b */
[----:B-1----:R-:W-:Y:S05]  /*31d0*/  @!P1 BRA `(.L_x_104) ;  /* 0x000000b400b09947 */ /* 0x002fea0003800000 */
.L_x_354:
[----:B------:R-:W2:Y:S01]  /*31e0*/  LDS.128 R32, [UR11+0x34550] ;  /* 0x0345500bff207984 */ /* 0x000ea20008000c00 */
[----:B------:R-:W-:Y:S01]  /*31f0*/  @!PT LDS RZ, [RZ] ;  /* 0x00000000fffff984 */ /* 0x000fe20000000800 */
[----:B------:R-:W-:Y:S01]  /*3200*/  @!PT LDS RZ, [RZ] ;  /* 0x00000000fffff984 */ /* 0x000fe20000000800 */
[----:B------:R-:W-:Y:S01]  /*3210*/  @!PT LDS RZ, [RZ] ;  /* 0x00000000fffff984 */ /* 0x000fe20000000800 */
[----:B------:R-:W-:Y:S01]  /*3220*/  @!PT LDS RZ, [RZ] ;  /* 0x00000000fffff984 */ /* 0x000fe20000000800 */
[----:B------:R3:W-:Y:S06]  /*3230*/  MEMBAR.ALL.CTA ;  /* 0x0000000000007992 */ /* 0x0007ec0000008000 */
[----:B---3--:R-:W3:Y:S01]  /*3240*/  FENCE.VIEW.ASYNC.S ;  /* 0x00000000000073c6 */ /* 0x008ee20000000000 */
[----:B--2---:R-:W-:Y:S02]  /*3250*/  IMAD.MOV.U32 R18, RZ, RZ, R34 ;  /* 0x000000ffff127224 */ /* 0x004fe400078e0022 */
[----:B------:R-:W-:-:S02]  /*3260*/  IMAD.MOV.U32 R17, RZ, RZ, R33 ;  /* 0x000000ffff117224 */ /* 0x000fc400078e0021 */
[----:B------:R-:W-:Y:S01]  /*3270*/  IMAD.MOV.U32 R16, RZ, RZ, R32 ;  /* 0x000000ffff107224 */ /* 0x000fe200078e0020 */
[----:B---3--:R-:W-:Y:S06]  /*3280*/  @!P2 BRA `(.L_x_105) ;  /* 0x000000000004a947 */ /* 0x008fec0003800000 */
[----:B------:R-:W-:Y:S01]  /*3290*/  BPT.TRAP 0x1 ;  /* 0x000000040000795c */ /* 0x000fe20000300000 */
.L_x_105:
[----:B------:R-:W-:Y:S01]  /*32a0*/  UIADD3 UR11, UR11, 0x34440, URZ ;  /* 0x000344400b0b7890 */ /* 0x000fe2000fffe03f */
[----:B------:R-:W-:-:S03]  /*32b0*/  ISETP.NE.AND P1, PT, R35, RZ, PT ;  /* 0x000000ff2300720c */ /* 0x000fc60003f25270 */
[----:B------:R-:W-:-:S09]  /*32c0*/  UPRMT UR11, UR42, 0x654, UR11 ;  /* 0x000006542a0b7896 */ /* 0x000fd2000800000b */
[----:B------:R-:W-:Y:S01]  /*32d0*/  SYNCS.ARRIVE.TRANS64.RED.A1T0 RZ, [UR11], RZ ;  /* 0x000000ffffff79a7 */ /* 0x000fe2000810040b */
[----:B------:R-:W-:Y:S05]  /*32e0*/  @!P1 EXIT ;  /* 0x000000000000994d */ /* 0x000fea0003800000 */
[----:B------:R-:W-:-:S06]  /*32f0*/  IMAD.WIDE R36, R18, 0xc, R28 ;  /* 0x0000000c12247825 */ /* 0x000fcc00078e021c */
[----:B------:R2:W5:Y:S01]  /*3300*/  LDG.E R36, desc[UR38][R36.64+0x8] ;  /* 0x0000082624247981 */ /* 0x000562000c1e1900 */
[----:B------:R-:W-:Y:S01]  /*3310*/  UISETP.GE.U32.AND UP2, UPT, UR40, 0x6, UPT ;  /* 0x000000062800788c */ /* 0x000fe2000bf46070 */
[--C-:B------:R-:W-:Y:S01]  /*3320*/  SHF.R.S32.HI R27, RZ, 0x1f, R18.reuse ;  /* 0x0000001fff1b7819 */ /* 0x100fe20000011412 */
[----:B------:R-:W-:Y:S01]  /*3330*/  UIMAD.WIDE.U32 UR12, UR40, -0x55555555, URZ ;  /* 0xaaaaaaab280c78a5 */ /* 0x000fe2000f8e003f */
[----:B------:R-:W-:Y:S01]  /*3340*/  IMAD.MOV.U32 R2, RZ, RZ, 0x1 ;  /* 0x00000001ff027424 */ /* 0x000fe200078e00ff */
[----:B------:R-:W-:Y:S01]  /*3350*/  UMOV UR41, URZ ;  /* 0x0000003f00297c82 */ /* 0x000fe20008000000 */
[----:B------:R-:W-:Y:S01]  /*3360*/  IMAD.MOV.U32 R26, RZ, RZ, R18 ;  /* 0x000000ffff1a7224 */ /* 0x000fe200078e0012 */
[----:B------:R-:W-:-:S04]  /*3370*/  USHF.R.U32.HI UR12, URZ, 0x2, UR13 ;  /* 0x000000023f0c7899 */ /* 0x000fc8000801160d */
[----:B------:R-:W-:Y:S02]  /*3380*/  UIMAD UR40, UR12, -0x6, UR40 ;  /* 0xfffffffa0c2878a4 */ /* 0x000fe4000f8e0228 */
[----:B--2---:R-:W-:-:S12]  /*3390*/  @UP2 ULOP3.LUT UR41, UR12, 0x1, URZ, 0xc0, !UPT ;  /* 0x000000010c292892 */ /* 0x004fd8000f8ec03f */
.L_x_102:
[----:B------:R-:W-:-:S04]  /*33a0*/  IMAD.WIDE.U32 R28, R26, 0xc, R28 ;  /* 0x0000000c1a1c7825 */ /* 0x000fc800078e001c */
[----:B------:R-:W-:Y:S02]  /*33b0*/  IMAD R27, R27, 0xc, RZ ;  /* 0x0000000c1b1b7824 */ /* 0x000fe400078e02ff */
[----:B------:R-:W-:Y:S02]  /*33c0*/  IMAD.MOV.U32 R26, RZ, RZ, R28 ;  /* 0x000000ffff1a7224 */ /* 0x000fe400078e001c */
[----:B------:R-:W-:-:S05]  /*33d0*/  IMAD.IADD R27, R29, 0x1, R27 ;  /* 0x000000011d1b7824 */ /* 0x000fca00078e021b */
[----:B-1----:R1:W5:Y:S04]  /*33e0*/  LDG.E R3, desc[UR38][R26.64+0x4] ;  /* 0x000004261a037981 */ /* 0x002368000c1e1900 */
[----:B------:R1:W5:Y:S01]  /*33f0*/  LDG.E R0, desc[UR38][R26.64] ;  /* 0x000000261a007981 */ /* 0x000362000c1e1900 */
[----:B------:R-:W-:-:S13]  /*3400*/  PLOP3.LUT P1, PT, PT, PT, UP1, 0x80, 0x0 ;  /* 0x000000000000781c */ /* 0x000fda0003f2f018 */
[----:B-1----:R-:W-:Y:S05]  /*3410*/  @!P1 BRA `(.L_x_106) ;  /* 0x00000058002c9947 */ /* 0x002fea0003800000 */
[----:B------:R-:W-:-:S06]  /*3420*/  UISETP.GT.U32.AND UP0, UPT, UR18, 0x1, UPT ;  /* 0x000000011200788c */ /* 0x000fcc000bf04070 */
[----:B------:R-:W-:-:S13]  /*3430*/  PLOP3.LUT P0, PT, PT, PT, UP0, 0x80, 0x0 ;  /* 0x000000000000781c */ /* 0x000fda0003f0f008 */
[----:B---3--:R-:W-:Y:S05]  /*3440*/  @P0 EXIT ;  /* 0x000000000000094d */ /* 0x008fea0003800000 */
.L_x_107:
[----:B------:R-:W-:-:S08]  /*3450*/  NOP ;  /* 0x0000000000007918 */ /* 0x000fd00000000000 */
[----:B------:R-:W1:Y:S02]  /*3460*/  USETMAXREG.TRY_ALLOC.CTAPOOL UP0, 0xe8 ;  /* 0x000000e8000079c8 */ /* 0x000e640008000600 */
[----:B-1----:R-:W-:-:S13]  /*3470*/  PLOP3.LUT P0, PT, PT, PT, UP0, 0x80, 0x0 ;  /* 0x000000000000781c */ /* 0x002fda0003f0f008 */
[----:B------:R-:W-:Y:S05]  /*3480*/  @!P0 BRA `(.L_x_107) ;  /* 0xfffffffc00f08947 */ /* 0x000fea000383ffff */
[----:B------:R-:W1:Y:S01]  /*3490*/  SHFL.IDX PT, R24, R24, RZ, 0x1f ;  /* 0x00001fff18187589 */ /* 0x000e6200000e0000 */
[----:B------:R-:W2:Y:S01]  /*34a0*/  S2UR UR4, SR_CTAID.Y ;  /* 0x00000000000479c3 */ /* 0x000ea20000002600 */
[----:B------:R-:W-:Y:S01]  /*34b0*/  UMOV UR36, URZ ;  /* 0x0000003f00247c82 */ /* 0x000fe20008000000 */
[----:B------:R-:W-:Y:S01]  /*34c0*/  UMOV UR37, URZ ;  /* 0x0000003f00257c82 */ /* 0x000fe20008000000 */
[----:B-1----:R-:W-:Y:S01]  /*34d0*/  LOP3.LUT P0, RZ, R24, 0x3, RZ, 0xc0, !PT ;  /* 0x0000000318ff7812 */ /* 0x002fe2000780c0ff */
[----:B--2---:R-:W-:-:S12]  /*34e0*/  UIMAD UR4, UR4, UR60, UR53 ;  /* 0x0000003c040472a4 */ /* 0x004fd8000f8e0235 */
[----:B------:R-:W-:Y:S05]  /*34f0*/  @P0 BRA `(.L_x_108) ;  /* 0x0000000000a40947 */ /* 0x000fea0003800000 */
[----:B------:R-:W-:Y:S01]  /*3500*/  ELECT P0, URZ, PT ;  /* 0x00000000003f782f */ /* 0x000fe20003800000 */
[----:B------:R-:W-:-:S12]  /*3510*/  BSSY B0, `(.L_x_109) ;  /* 0x0000020000007945 */ /* 0x000fd80003800000 */
[----:B------:R-:W-:Y:S05]  /*3520*/  @!P0 BRA `(.L_x_110) ;  /* 0x0000000000788947 */ /* 0x000fea0003800000 */
[----:B------:R-:W1:Y:S01]  /*3530*/  S2UR UR6, SR_CgaCtaId ;  /* 0x00000000000679c3 */ /* 0x000e620000008800 */
[----:B------:R-:W-:Y:S01]  /*3540*/  UISETP.NE.AND UP0, UPT, UR26, 0x1, UPT ;  /* 0x000000011a00788c */ /* 0x000fe2000bf05270 */
[----:B------:R-:W-:-:S06]  /*3550*/  UMOV UR5, 0x400 ;  /* 0x0000040000057882 */ /* 0x000fcc0000000000 */
[----:B------:R-:W2:Y:S08]  /*3560*/  LDC.64 R4, c[0x0][0x700] ;  /* 0x0001c000ff047b82 */ /* 0x000eb00000000a00 */
[----:B------:R-:W2:Y:S08]  /*3570*/  LDC.64 R6, c[0x0][0x708] ;  /* 0x0001c200ff067b82 */ /* 0x000eb00000000a00 */
[----:B-----5:R-:W3:Y:S01]  /*3580*/  LDC.64 R8, c[0x0][0x710] ;  /* 0x0001c400ff087b82 */ /* 0x020ee20000000a00 */
[----:B-1----:R-:W-:-:S04]  /*3590*/  ULEA UR5, UR6, UR5, 0x18 ;  /* 0x0000000506057291 */ /* 0x002fc8000f8ec03f */
[----:B------:R-:W-:Y:S02]  /*35a0*/  UIADD3 UR6, UR5, 0x80, URZ ;  /* 0x0000008005067890 */ /* 0x000fe4000fffe03f */
[----:B------:R-:W-:Y:S01]  /*35b0*/  @!UP0 UIADD3 UR6, UR5, URZ, URZ ;  /* 0x0000003f05068290 */ /* 0x000fe2000fffe03f */
[----:B------:R-:W3:Y:S08]  /*35c0*/  LDC.64 R10, c[0x0][0x718] ;  /* 0x0001c600ff0a7b82 */ /* 0x000ef00000000a00 */
[----:B------:R-:W1:Y:S01]  /*35d0*/  LDC.64 R24, c[0x0][0x720] ;  /* 0x0001c800ff187b82 */ /* 0x000e620000000a00 */
[----:B--2---:R2:W-:Y:S07]  /*35e0*/  STS.128 [UR6+0x34780], R4 ;  /* 0x03478004ff007988 */ /* 0x0045ee0008000c06 */
[----:B------:R-:W1:Y:S08]  /*35f0*/  LDC.64 R26, c[0x0][0x728] ;  /* 0x0001ca00ff1a7b82 */ /* 0x000e700000000a00 */
[----:B------:R-:W4:Y:S01]  /*3600*/  LDC.64 R28, c[0x0][0x730] ;  /* 0x0001cc00ff1c7b82 */ /* 0x000f220000000a00 */
[----:B---3--:R2:W-:Y:S07]  /*3610*/  STS.128 [UR6+0x34790], R8 ;  /* 0x03479008ff007988 */ /* 0x0085ee0008000c06 */
[----:B------:R-:W4:Y:S08]  /*3620*/  LDC.64 R30, c[0x0][0x738] ;  /* 0x0001ce00ff1e7b82 */ /* 0x000f300000000a00 */
[----:B------:R-:W3:Y:S01]  /*3630*/  LDC.64 R32, c[0x0][0x740] ;  /* 0x0001d000ff207b82 */ /* 0x000ee20000000a00 */
[----:B-1----:R2:W-:Y:S07]  /*3640*/  STS.128 [UR6+0x347a0], R24 ;  /* 0x0347a018ff007988 */ /* 0x0025ee0008000c06 */
[----:B------:R-:W3:Y:S08]  /*3650*/  LDC.64 R34, c[0x0][0x748] ;  /* 0x0001d200ff227b82 */ /* 0x000ef00000000a00 */
[----:B------:R-:W1:Y:S01]  /*3660*/  LDC.64 R36, c[0x0][0x750] ;  /* 0x0001d400ff247b82 */ /* 0x000e620000000a00 */
[----:B----4-:R2:W-:Y:S07]  /*3670*/  STS.128 [UR6+0x347b0], R28 ;  /* 0x0347b01cff007988 */ /* 0x0105ee0008000c06 */
[----:B------:R-:W1:Y:S08]  /*3680*/  LDC.64 R38, c[0x0][0x758] ;  /* 0x0001d600ff267b82 */ /* 0x000e700000000a00 */
[----:B------:R-:W4:Y:S01]  /*3690*/  LDC.64 R40, c[0x0][0x760] ;  /* 0x0001d800ff287b82 */ /* 0x000f220000000a00 */
[----:B---3--:R2:W-:Y:S07]  /*36a0*/  STS.128 [UR6+0x347c0], R32 ;  /* 0x0347c020ff007988 */ /* 0x0085ee0008000c06 */
[----:B------:R-:W4:Y:S08]  /*36b0*/  LDC.64 R42, c[0x0][0x768] ;  /* 0x0001da00ff2a7b82 */ /* 0x000f300000000a00 */
[----:B------:R-:W3:Y:S01]  /*36c0*/  LDC.64 R44, c[0x0][0x770] ;  /* 0x0001dc00ff2c7b82 */ /* 0x000ee20000000a00 */
[----:B-1----:R2:W-:Y:S07]  /*36d0*/  STS.128 [UR6+0x347d0], R36 ;  /* 0x0347d024ff007988 */ /* 0x0025ee0008000c06 */
[----:B------:R-:W3:Y:S01]  /*36e0*/  LDC.64 R46, c[0x0][0x778] ;  /* 0x0001de00ff2e7b82 */ /* 0x000ee20000000a00 */
[----:B----4-:R2:W-:Y:S04]  /*36f0*/  STS.128 [UR6+0x347e0], R40 ;  /* 0x0347e028ff007988 */ /* 0x0105e80008000c06 */
[----:B---3--:R2:W-:Y:S02]  /*3700*/  STS.128 [UR6+0x347f0], R44 ;  /* 0x0347f02cff007988 */ /* 0x0085e40008000c06 */
.L_x_110:
[----:B------:R-:W-:Y:S05]  /*3710*/  BSYNC B0 ;  /* 0x0000000000007941 */ /* 0x000fea0003800000 */
.L_x_109:
[----:B------:R-:W-:Y:S01]  /*3720*/  UISETP.NE.AND UP0, UPT, UR26, 0x1, UPT ;  /* 0x000000011a00788c */ /* 0x000fe2000bf05270 */
[----:B------:R-:W-:Y:S01]  /*3730*/  NOP ;  /* 0x0000000000007918 */ /* 0x000fe20000000000 */
[----:B------:R-:W-:Y:S01]  /*3740*/  ULDC UR5, c[0x0][0x884] ;  /* 0x0002210000057ab9 */ /* 0x000fe20000000800 */
[----:B------:R-:W-:Y:S01]  /*3750*/  ULDC.64 UR36, c[0x0][0x800] ;  /* 0x0002000000247ab9 */ /* 0x000fe20000000a00 */
[----:B------:R-:W-:-:S04]  /*3760*/  USEL UR5, UR5, URZ, UP0 ;  /* 0x0000003f05057287 */ /* 0x000fc80008000000 */
[----:B------:R-:W-:-:S04]  /*3770*/  UIADD3 UR5, UR4, UR5, URZ ;  /* 0x0000000504057290 */ /* 0x000fc8000fffe03f */
[----:B------:R-:W-:-:S12]  /*3780*/  UIMAD.WIDE UR36, UR5, 0x80, UR36 ;  /* 0x00000080052478a5 */ /* 0x000fd8000f8e0224 */
.L_x_108:
[----:B------:R-:W-:-:S13]  /*3790*/  ISETP.NE.AND P0, PT, RZ, UR47, PT ;  /* 0x0000002fff007c0c */ /* 0x000fda000bf05270 */
[----:B------:R-:W-:Y:S05]  /*37a0*/  @P0 BRA `(.L_x_111) ;  /* 0x00000004000c0947 */ /* 0x000fea0003800000 */
[----:B------:R-:W-:Y:S01]  /*37b0*/  ELECT P0, URZ, PT ;  /* 0x00000000003f782f */ /* 0x000fe20003800000 */
[----:B------:R-:W-:-:S12]  /*37c0*/  BSSY B0, `(.L_x_112) ;  /* 0x000002c000007945 */ /* 0x000fd80003800000 */
[----:B------:R-:W-:Y:S05]  /*37d0*/  @!P0 BRA `(.L_x_113) ;  /* 0x0000000000a88947 */ /* 0x000fea0003800000 */
[----:B--2---:R-:W1:Y:S08]  /*37e0*/  LDC.64 R6, c[0x0][0x820] ;  /* 0x00020800ff067b82 */ /* 0x004e700000000a00 */
[----:B------:R-:W2:Y:S01]  /*37f0*/  LDC.64 R4, c[0x0][0x818] ;  /* 0x00020600ff047b82 */ /* 0x000ea20000000a00 */
[----:B-1----:R-:W-:-:S06]  /*3800*/  IMAD.WIDE R6, R18, 0x8, R6 ;  /* 0x0000000812067825 */ /* 0x002fcc00078e0206 */
[----:B------:R-:W3:Y:S01]  /*3810*/  LDG.E.64 R6, desc[UR38][R6.64] ;  /* 0x0000002606067981 */ /* 0x000ee2000c1e1b00 */
[----:B--2---:R-:W-:-:S06]  /*3820*/  IMAD.WIDE R4, R18, 0x8, R4 ;  /* 0x0000000812047825 */ /* 0x004fcc00078e0204 */
[----:B------:R-:W2:Y:S01]  /*3830*/  LDG.E.64 R4, desc[UR38][R4.64] ;  /* 0x0000002604047981 */ /* 0x000ea2000c1e1b00 */
[----:B------:R-:W1:Y:S01]  /*3840*/  S2UR UR5, SR_CgaCtaId ;  /* 0x00000000000579c3 */ /* 0x000e620000008800 */
[----:B------:R-:W-:Y:S01]  /*3850*/  UISETP.NE.AND UP0, UPT, UR26, 0x1, UPT ;  /* 0x000000011a00788c */ /* 0x000fe2000bf05270 */
[----:B-----5:R-:W-:Y:S01]  /*3860*/  CS2R R10, SRZ ;  /* 0x00000000000a7805 */ /* 0x020fe2000001ff00 */
[----:B------:R-:W-:Y:S02]  /*3870*/  UMOV UR4, 0x400 ;  /* 0x0000040000047882 */ /* 0x000fe40000000000 */
[----:B-1----:R-:W-:-:S04]  /*3880*/  ULEA UR4, UR5, UR4, 0x18 ;  /* 0x0000000405047291 */ /* 0x002fc8000f8ec03f */
[----:B------:R-:W-:-:S03]  /*3890*/  UIADD3 UR5, UR4, 0x80, URZ ;  /* 0x0000008004057890 */ /* 0x000fc6000fffe03f */
[----:B------:R-:W-:-:S04]  /*38a0*/  @!UP0 UIADD3 UR5, UR4, URZ, URZ ;  /* 0x0000003f04058290 */ /* 0x000fc8000fffe03f */
[----:B------:R-:W-:-:S05]  /*38b0*/  UIADD3 UR4, UR5, 0x34780, URZ ;  /* 0x0003478005047890 */ /* 0x000fca000fffe03f */
[----:B------:R-:W1:Y:S01]  /*38c0*/  LDS R8, [UR5+0x3479c] ;  /* 0x03479c05ff087984 */ /* 0x000e620008000800 */
[----:B------:R-:W-:-:S03]  /*38d0*/  IMAD.U32 R20, RZ, RZ, UR4 ;  /* 0x00000004ff147e24 */ /* 0x000fc6000f8e00ff */
[----:B------:R-:W-:Y:S02]  /*38e0*/  STS [UR5+0x347b0], RZ ;  /* 0x0347b0ffff007988 */ /* 0x000fe40008000805 */
[----:B------:R-:W-:-:S05]  /*38f0*/  SHF.R.U64 R20, R20, 0x4, RZ ;  /* 0x0000000414147819 */ /* 0x000fca00000012ff */
[----:B------:R-:W-:Y:S04]  /*3900*/  STS [UR5+0x34790], R20 ;  /* 0x03479014ff007988 */ /* 0x000fe80008000805 */
[----:B------:R-:W-:Y:S01]  /*3910*/  STS [UR5+0x34794], R20 ;  /* 0x03479414ff007988 */ /* 0x000fe20008000805 */
[C---:B---3--:R-:W-:Y:S01]  /*3920*/  SHF.L.U64.HI R19, R6.reuse, 0x1, R7 ;  /* 0x0000000106137819 */ /* 0x048fe20000010207 */
[----:B------:R-:W-:-:S03]  /*3930*/  IMAD.SHL.U32 R6, R6, 0x2, RZ ;  /* 0x0000000206067824 */ /* 0x000fc600078e00ff */
[----:B------:R-:W-:-:S04]  /*3940*/  LOP3.LUT R19, R19, 0x1fffffff, RZ, 0xc0, !PT ;  /* 0x1fffffff13137812 */ /* 0x000fc800078ec0ff */
[----:B------:R-:W-:Y:S01]  /*3950*/  SHF.R.U32.HI R7, RZ, 0x4, R19 ;  /* 0x00000004ff077819 */ /* 0x000fe20000011613 */
[----:B--2---:R-:W-:Y:S03]  /*3960*/  STS.64 [UR5+0x34780], R4 ;  /* 0x03478004ff007988 */ /* 0x004fe60008000a05 */
[----:B-1----:R-:W-:-:S05]  /*3970*/  LOP3.LUT R8, R8, 0xf, R7, 0xb8, !PT ;  /* 0x0000000f08087812 */ /* 0x002fca00078eb807 */
[----:B------:R1:W-:Y:S04]  /*3980*/  STS [UR5+0x3479c], R8 ;  /* 0x03479c08ff007988 */ /* 0x0003e80008000805 */
[----:B------:R-:W2:Y:S01]  /*3990*/  LDS R7, [UR5+0x3479c] ;  /* 0x03479c05ff077984 */ /* 0x000ea20008000800 */
[----:B-1----:R-:W-:Y:S02]  /*39a0*/  IADD3 R8, R0, -0x1, RZ ;  /* 0xffffffff00087810 */ /* 0x002fe40007ffe0ff */
[----:B------:R-:W-:-:S04]  /*39b0*/  LOP3.LUT R0, R6, 0xfffffffe, RZ, 0xc0, !PT ;  /* 0xfffffffe06007812 */ /* 0x000fc800078ec0ff */
[----:B------:R-:W-:-:S05]  /*39c0*/  SHF.R.U64 R0, R0, 0x4, R19 ;  /* 0x0000000400007819 */ /* 0x000fca0000001213 */
[----:B------:R-:W-:Y:S01]  /*39d0*/  STS [UR5+0x3478c], R0 ;  /* 0x03478c00ff007988 */ /* 0x000fe20008000805 */
[----:B--2---:R-:W-:-:S05]  /*39e0*/  LOP3.LUT R7, R7, 0xf0, RZ, 0xb8, !PT ;  /* 0x000000f007077812 */ /* 0x004fca00078eb8ff */
[----:B------:R-:W-:Y:S04]  /*39f0*/  STS [UR5+0x3479c], R7 ;  /* 0x03479c07ff007988 */ /* 0x000fe80008000805 */
[----:B------:R-:W1:Y:S02]  /*3a00*/  LDS R9, [UR5+0x3479c] ;  /* 0x03479c05ff097984 */ /* 0x000e640008000800 */
[----:B-1----:R-:W-:Y:S01]  /*3a10*/  LOP3.LUT R21, R9, 0xf00, RZ, 0xb8, !PT ;  /* 0x00000f0009157812 */ /* 0x002fe200078eb8ff */
[----:B------:R-:W-:-:S04]  /*3a20*/  VIADD R9, R3, 0xffffffff ;  /* 0xffffffff03097836 */ /* 0x000fc80000000000 */
[----:B------:R-:W-:Y:S04]  /*3a30*/  STS.64 [UR5+0x34798], R20 ;  /* 0x03479814ff007988 */ /* 0x000fe80008000a05 */
[----:B------:R-:W1:Y:S04]  /*3a40*/  LDS R12, [UR5+0x3479c] ;  /* 0x03479c05ff0c7984 */ /* 0x000e680008000800 */
[----:B------:R3:W-:Y:S01]  /*3a50*/  STS.128 [UR5+0x347a0], R8 ;  /* 0x0347a008ff007988 */ /* 0x0007e20008000c05 */
[----:B-1----:R-:W-:-:S05]  /*3a60*/  LOP3.LUT R12, R12, 0xf000, RZ, 0xb8, !PT ;  /* 0x0000f0000c0c7812 */ /* 0x002fca00078eb8ff */
[----:B------:R3:W-:Y:S02]  /*3a70*/  STS [UR5+0x3479c], R12 ;  /* 0x03479c0cff007988 */ /* 0x0007e40008000805 */
.L_x_113:
[----:B------:R-:W-:Y:S05]  /*3a80*/  BSYNC B0 ;  /* 0x0000000000007941 */ /* 0x000fea0003800000 */
.L_x_112:
[----:B------:R-:W-:Y:S01]  /*3a90*/  ELECT P0, URZ, PT ;  /* 0x00000000003f782f */ /* 0x000fe20003800000 */
[----:B------:R-:W-:Y:S01]  /*3aa0*/  NOP ;  /* 0x0000000000007918 */ /* 0x000fe20000000000 */
[----:B------:R-:W-:Y:S11]  /*3ab0*/  BSSY B0, `(.L_x_114) ;  /* 0x0000004000007945 */ /* 0x000ff60003800000 */
[----:B------:R-:W-:Y:S05]  /*3ac0*/  @!P0 BRA `(.L_x_115) ;  /* 0x0000000000088947 */ /* 0x000fea0003800000 */
[----:B------:R0:W-:Y:S01]  /*3ad0*/  UTMACMDFLUSH ;  /* 0x00000000000079b7 */ /* 0x0001e20000000000 */
[----:B------:R-:W-:-:S04]  /*3ae0*/  DEPBAR.LE SB0, 0x0 ;  /* 0x000080000000791a */ /* 0x000fc80000000000 */
.L_x_115:
[----:B------:R-:W-:Y:S05]  /*3af0*/  BSYNC B0 ;  /* 0x0000000000007941 */ /* 0x000fea0003800000 */
.L_x_114:
[----:B------:R-:W1:Y:S01]  /*3b00*/  S2UR UR5, SR_CgaCtaId ;  /* 0x00000000000579c3 */ /* 0x000e620000008800 */
[----:B-----5:R-:W4:Y:S01]  /*3b10*/  S2R R0, SR_LANEID ;  /* 0x0000000000007919 */ /* 0x020f220000000000 */
[----:B------:R-:W-:Y:S01]  /*3b20*/  UISETP.NE.AND UP0, UPT, UR26, 0x1, UPT ;  /* 0x000000011a00788c */ /* 0x000fe2000bf05270 */
[----:B------:R-:W-:Y:S02]  /*3b30*/  UMOV UR4, 0x400 ;  /* 0x0000040000047882 */ /* 0x000fe40000000000 */
[----:B-1----:R-:W-:-:S04]  /*3b40*/  ULEA UR4, UR5, UR4, 0x18 ;  /* 0x0000000405047291 */ /* 0x002fc8000f8ec03f */
[----:B------:R-:W-:-:S04]  /*3b50*/  UIADD3 UR5, UR4, 0x80, URZ ;  /* 0x0000008004057890 */ /* 0x000fc8000fffe03f */
[----:B------:R-:W-:Y:S01]  /*3b60*/  @!UP0 UIADD3 UR5, UR4, URZ, URZ ;  /* 0x0000003f04058290 */ /* 0x000fe2000fffe03f */
[----:B----4-:R-:W-:-:S05]  /*3b70*/  IMAD.SHL.U32 R0, R0, 0x4, RZ ;  /* 0x0000000400007824 */ /* 0x010fca00078e00ff */
[----:B------:R-:W-:Y:S01]  /*3b80*/  IMAD.U32 R3, RZ, RZ, UR5 ;  /* 0x00000005ff037e24 */ /* 0x000fe2000f8e00ff */
[----:B--2---:R-:W-:-:S04]  /*3b90*/  IADD3 R4, P0, R0, UR36, RZ ;  /* 0x0000002400047c10 */ /* 0x004fc8000ff1e0ff */
[----:B------:R-:W-:Y:S01]  /*3ba0*/  IADD3 R3, R0, 0x34780, R3 ;  /* 0x0003478000037810 */ /* 0x000fe20007ffe003 */
[----:B------:R-:W-:-:S05]  /*3bb0*/  IMAD.X R5, RZ, RZ, UR37, P0 ;  /* 0x00000025ff057e24 */ /* 0x000fca00080e06ff */
[----:B------:R-:W1:Y:S04]  /*3bc0*/  LDS R3, [R3] ;  /* 0x0000000003037984 */ /* 0x000e680000000800 */
[----:B-1----:R1:W5:Y:S02]  /*3bd0*/  ATOMG.E.EXCH.STRONG.GPU PT, RZ, [R4], R3 ;  /* 0x0000000304ff73a8 */ /* 0x00236400041ee100 */
.L_x_111:
[----:B------:R-:W4:Y:S01]  /*3be0*/  S2UR UR58, SR_CgaCtaId ;  /* 0x00000000003a79c3 */ /* 0x000f220000008800 */
[----:B-----5:R-:W-:Y:S01]  /*3bf0*/  IMAD.SHL.U32 R0, R13, 0x40, RZ ;  /* 0x000000400d007824 */ /* 0x020fe200078e00ff */
[CC--:B-12---:R-:W-:Y:S01]  /*3c00*/  LEA.HI R4, R14.reuse, R13.reuse, RZ, 0x5 ;  /* 0x0000000d0e047211 */ /* 0x0c6fe200078f28ff */
[----:B------:R-:W-:Y:S01]  /*3c10*/  UMOV UR50, 0x400 ;  /* 0x0000040000327882 */ /* 0x000fe20000000000 */
[-C--:B------:R-:W-:Y:S01]  /*3c20*/  LEA.HI R14, R14, R13.reuse, RZ, 0x4 ;  /* 0x0000000d0e0e7211 */ /* 0x080fe200078f20ff */
[----:B------:R-:W-:Y:S01]  /*3c30*/  IMAD.SHL.U32 R15, R15, 0x8, RZ ;  /* 0x000000080f0f7824 */ /* 0x000fe200078e00ff */
[----:B------:R-:W-:Y:S01]  /*3c40*/  LOP3.LUT R3, R0, 0x40, RZ, 0xc0, !PT ;  /* 0x0000004000037812 */ /* 0x000fe200078ec0ff */
[----:B------:R-:W-:Y:S01]  /*3c50*/  UISETP.NE.AND UP1, UPT, UR26, 0x1, UPT ;  /* 0x000000011a00788c */ /* 0x000fe2000bf25270 */
[----:B------:R-:W-:Y:S01]  /*3c60*/  LEA.HI R0, R13, R13, RZ, 0x1 ;  /* 0x0000000d0d007211 */ /* 0x000fe200078f08ff */
[----:B------:R-:W-:Y:S01]  /*3c70*/  USHF.L.U32 UR48, UR18, 0x3, URZ ;  /* 0x0000000312307899 */ /* 0x000fe2000800063f */
[----:B------:R-:W-:Y:S01]  /*3c80*/  SHF.R.U32.HI R4, RZ, 0x1, R4 ;  /* 0x00000001ff047819 */ /* 0x000fe20000011604 */
[----:B------:R-:W-:Y:S01]  /*3c90*/  UISETP.NE.AND UP0, UPT, UR18, URZ, UPT ;  /* 0x0000003f1200728c */ /* 0x000fe2000bf05270 */
[----:B------:R-:W-:Y:S01]  /*3ca0*/  SHF.R.S32.HI R0, RZ, 0x1, R0 ;  /* 0x00000001ff007819 */ /* 0x000fe20000011400 */
[----:B------:R-:W-:Y:S01]  /*3cb0*/  ULOP3.LUT UR55, UR48, 0x8, URZ, 0xc0, !UPT ;  /* 0x0000000830377892 */ /* 0x000fe2000f8ec03f */
[----:B------:R-:W-:Y:S01]  /*3cc0*/  SHF.R.S32.HI R5, RZ, 0x4, R14 ;  /* 0x00000004ff057819 */ /* 0x000fe2000001140e */
[----:B------:R-:W-:Y:S01]  /*3cd0*/  USEL UR4, URZ, 0x1, UP0 ;  /* 0x000000013f047887 */ /* 0x000fe20008000000 */
[----:B------:R-:W-:Y:S01]  /*3ce0*/  LOP3.LUT R4, R3, 0x30, R4, 0xf8, !PT ;  /* 0x0000003003047812 */ /* 0x000fe200078ef804 */
[----:B------:R-:W-:Y:S01]  /*3cf0*/  IMAD.SHL.U32 R0, R0, 0x80, RZ ;  /* 0x0000008000007824 */ /* 0x000fe200078e00ff */
[----:B------:R-:W-:Y:S01]  /*3d00*/  LEA.HI R14, R14, R5, RZ, 0x1 ;  /* 0x000000050e0e7211 */ /* 0x000fe200078f08ff */
[----:B------:R-:W-:Y:S01]  /*3d10*/  VIADD R153, R13, 0x1f ;  /* 0x0000001f0d997836 */ /* 0x000fe20000000000 */
[----:B------:R-:W-:Y:S01]  /*3d20*/  LOP3.LUT R15, R4, 0x8, R15, 0xf8, !PT ;  /* 0x00000008040f7812 */ /* 0x000fe200078ef80f */
[----:B------:R-:W-:Y:S01]  /*3d30*/  IMAD.MOV.U32 R154, RZ, RZ, RZ ;  /* 0x000000ffff9a7224 */ /* 0x000fe200078e00ff */
[----:B------:R-:W-:Y:S01]  /*3d40*/  LOP3.LUT R0, R0, 0x180, RZ, 0xc0, !PT ;  /* 0x0000018000007812 */ /* 0x000fe200078ec0ff */
[----:B------:R-:W-:Y:S01]  /*3d50*/  IMAD.U32 R156, RZ, RZ, UR4 ;  /* 0x00000004ff9c7e24 */ /* 0x000fe2000f8e00ff */
[----:B----4-:R-:W-:Y:S01]  /*3d60*/  ULEA UR50, UR58, UR50, 0x18 ;  /* 0x000000323a327291 */ /* 0x010fe2000f8ec03f */
[----:B------:R-:W-:Y:S01]  /*3d70*/  LOP3.LUT R14, R14, 0x7ffffe, RZ, 0xc0, !PT ;  /* 0x007ffffe0e0e7812 */ /* 0x000fe200078ec0ff */
[----:B------:R-:W-:Y:S01]  /*3d80*/  ULOP3.LUT UR49, UR43, 0x1, URZ, 0xfc, !UPT ;  /* 0x000000012b317892 */ /* 0x000fe2000f8efc3f */
[----:B------:R-:W-:Y:S01]  /*3d90*/  LOP3.LUT R3, R0, R3, RZ, 0xfc, !PT ;  /* 0x0000000300037212 */ /* 0x000fe200078efcff */
[----:B------:R-:W-:-:S02]  /*3da0*/  UIADD3 UR51, UR50, 0x34530, URZ ;  /* 0x0003453032337890 */ /* 0x000fc4000fffe03f */
[----:B------:R-:W-:Y:S01]  /*3db0*/  IMAD.IADD R14, R5, 0x1, -R14 ;  /* 0x00000001050e7824 */ /* 0x000fe200078e0a0e */
[----:B------:R-:W-:Y:S01]  /*3dc0*/  SHF.R.U32.HI R3, RZ, 0x3, R3 ;  /* 0x00000003ff037819 */ /* 0x000fe20000011603 */
[----:B------:R-:W-:Y:S02]  /*3dd0*/  UIADD3 UR5, UR48, UR51, URZ ;  /* 0x0000003330057290 */ /* 0x000fe4000fffe03f */
[----:B------:R-:W-:Y:S01]  /*3de0*/  UIADD3 UR52, UR50, 0x80, URZ ;  /* 0x0000008032347890 */ /* 0x000fe2000fffe03f */
[----:B------:R-:W-:Y:S01]  /*3df0*/  LOP3.LUT R3, R3, R15, R0, 0x1e, !PT ;  /* 0x0000000f03037212 */ /* 0x000fe200078e1e00 */
[----:B------:R-:W-:Y:S01]  /*3e00*/  @!UP1 UIADD3 UR52, UR50, URZ, URZ ;  /* 0x0000003f32349290 */ /* 0x000fe2000fffe03f */
[----:B------:R-:W-:Y:S01]  /*3e10*/  IMAD.MOV.U32 R0, RZ, RZ, 0x1 ;  /* 0x00000001ff007424 */ /* 0x000fe200078e00ff */
[----:B------:R-:W-:Y:S01]  /*3e20*/  MOV R4, UR5 ;  /* 0x0000000500047c02 */ /* 0x000fe20008000f00 */
[----:B------:R-:W-:Y:S01]  /*3e30*/  ULOP3.LUT UR54, UR59, 0x1, URZ, 0xfc, !UPT ;  /* 0x000000013b367892 */ /* 0x000fe2000f8efc3f */
[----:B------:R-:W-:Y:S01]  /*3e40*/  IMAD R152, R14, 0x200, R3 ;  /* 0x000002000e987824 */ /* 0x000fe200078e0203 */
[----:B------:R-:W-:-:S02]  /*3e50*/  ULOP3.LUT UR56, UR61, 0x1, URZ, 0xfc, !UPT ;  /* 0x000000013d387892 */ /* 0x000fc4000f8efc3f */
[----:B------:R-:W-:Y:S02]  /*3e60*/  ULOP3.LUT UR57, UR48, 0x8, URZ, 0xc, !UPT ;  /* 0x0000000830397892 */ /* 0x000fe4000f8e0c3f */
[----:B------:R-:W-:Y:S02]  /*3e70*/  ULOP3.LUT UR55, UR55, 0x18, URZ, 0x3c, !UPT ;  /* 0x0000001837377892 */ /* 0x000fe4000f8e3c3f */
[----:B------:R-:W-:-:S12]  /*3e80*/  UIADD3 UR52, UR52, 0x34780, URZ ;  /* 0x0003478034347890 */ /* 0x000fd8000fffe03f */
.L_x_199:
[----:B--2---:R-:W1:Y:S02]  /*3e90*/  LDC.64 R4, c[0x0][0x290] ;  /* 0x0000a400ff047b82 */ /* 0x004e640000000a00 */
[----:B-1----:R-:W-:-:S05]  /*3ea0*/  IMAD.WIDE R4, R18, 0xc, R4 ;  /* 0x0000000c12047825 */ /* 0x002fca00078e0204 */
[----:B---3--:R-:W2:Y:S01]  /*3eb0*/  LDG.E R8, desc[UR38][R4.64+0x8] ;  /* 0x0000082604087981 */ /* 0x008ea2000c1e1900 */
[----:B------:R-:W-:Y:S01]  /*3ec0*/  SHF.L.U32 R7, R156, 0x1f, RZ ;  /* 0x0000001f9c077819 */ /* 0x000fe200000006ff */
[----:B------:R-:W-:Y:S02]  /*3ed0*/  IMAD.U32 R10, RZ, RZ, UR51 ;  /* 0x00000033ff0a7e24 */ /* 0x000fe4000f8e00ff */
[----:B------:R-:W-:Y:S02]  /*3ee0*/  IMAD.MOV.U32 R155, RZ, RZ, R18 ;  /* 0x000000ffff9b7224 */ /* 0x000fe400078e0012 */
[----:B------:R-:W1:Y:S01]  /*3ef0*/  SYNCS.PHASECHK.TRANS64.TRYWAIT P0, [R10+UR48], R7 ;  /* 0x000000070a0075a7 */ /* 0x000e620008000170 */
[----:B--2---:R-:W-:-:S05]  /*3f00*/  VIADD R3, R8, 0x7f ;  /* 0x0000007f08037836 */ /* 0x004fca0000000000 */
[----:B------:R-:W-:-:S04]  /*3f10*/  SHF.R.S32.HI R6, RZ, 0x1f, R3 ;  /* 0x0000001fff067819 */ /* 0x000fc80000011403 */
[----:B------:R-:W-:Y:S01]  /*3f20*/  LEA.HI R6, R6, R3, RZ, 0x7 ;  /* 0x0000000306067211 */ /* 0x000fe200078f38ff */
[----:B-1----:R-:W-:Y:S06]  /*3f30*/  @!P0 BRA `(.L_x_116) ;  /* 0x000000a800708947 */ /* 0x002fec0003800000 */
.L_x_355:
[----:B------:R-:W-:Y:S01]  /*3f40*/  ISETP.GE.AND P0, PT, R8, 0x1, PT ;  /* 0x000000010800780c */ /* 0x000fe20003f06270 */
[----:B------:R-:W-:Y:S01]  /*3f50*/  UMOV UR9, UR40 ;  /* 0x0000002800097c82 */ /* 0x000fe20008000000 */
[----:B------:R-:W-:Y:S01]  /*3f60*/  UMOV UR8, URZ ;  /* 0x0000003f00087c82 */ /* 0x000fe20008000000 */
[----:B------:R-:W-:Y:S01]  /*3f70*/  SHF.R.S32.HI R19, RZ, 0x1f, R18 ;  /* 0x0000001fff137819 */ /* 0x000fe20000011412 */
[----:B-1----:R-:W-:Y:S01]  /*3f80*/  IMAD.U32 R7, RZ, RZ, UR41 ;  /* 0x00000029ff077e24 */ /* 0x002fe2000f8e00ff */
[----:B------:R-:W-:Y:S02]  /*3f90*/  CS2R R86, SRZ ;  /* 0x0000000000567805 */ /* 0x000fe4000001ff00 */
[----:B------:R-:W-:Y:S02]  /*3fa0*/  CS2R R88, SRZ ;  /* 0x0000000000587805 */ /* 0x000fe4000001ff00 */
[----:B------:R-:W-:Y:S02]  /*3fb0*/  CS2R R90, SRZ ;  /* 0x00000000005a7805 */ /* 0x000fe4000001ff00 */
[----:B------:R-:W-:-:S02]  /*3fc0*/  CS2R R92, SRZ ;  /* 0x00000000005c7805 */ /* 0x000fc4000001ff00 */
[----:B------:R-:W-:Y:S02]  /*3fd0*/  CS2R R94, SRZ ;  /* 0x00000000005e7805 */ /* 0x000fe4000001ff00 */
[----:B------:R-:W-:Y:S02]  /*3fe0*/  CS2R R96, SRZ ;  /* 0x0000000000607805 */ /* 0x000fe4000001ff00 */
        /* <DEDUP_REMOVED lines=58> */
[----:B------:R-:W-:Y:S01]  /*4390*/  SHF.R.S32.HI R6, RZ, 0x7, R6 ;  /* 0x00000007ff067819 */ /* 0x000fe20000011406 */
[----:B------:R-:W-:Y:S06]  /*43a0*/  @!P0 BRA `(.L_x_117) ;  /* 0x0000000400348947 */ /* 0x000fec0003800000 */
[----:B------:R-:W-:-:S06]  /*43b0*/  UISETP.NE.AND UP0, UPT, UR49, 0x3, UPT ;  /* 0x000000033100788c */ /* 0x000fcc000bf05270 */
[----:B------:R-:W-:-:S13]  /*43c0*/  PLOP3.LUT P1, PT, PT, PT, UP0, 0x80, 0x0 ;  /* 0x000000000000781c */ /* 0x000fda0003f2f008 */
[----:B------:R-:W-:Y:S05]  /*43d0*/  @!P1 BRA `(.L_x_118) ;  /* 0x0000000000049947 */ /* 0x000fea0003800000 */
[----:B------:R-:W-:Y:S01]  /*43e0*/  BPT.TRAP 0x1 ;  /* 0x000000040000795c */ /* 0x000fe20000300000 */
.L_x_118:
[----:B------:R-:W-:Y:S01]  /*43f0*/  ULEA UR4, UR40, UR50, 0x3 ;  /* 0x0000003228047291 */ /* 0x000fe2000f8e183f */
[----:B------:R-:W-:-:S05]  /*4400*/  IMAD.U32 R3, RZ, RZ, UR41 ;  /* 0x00000029ff037e24 */ /* 0x000fca000f8e00ff */
[----:B------:R-:W-:-:S04]  /*4410*/  SHF.L.U32 R3, R3, 0x1f, RZ ;  /* 0x0000001f03037819 */ /* 0x000fc800000006ff */
[----:B------:R1:W2:Y:S01]  /*4420*/  SYNCS.PHASECHK.TRANS64.TRYWAIT P0, [UR4+0x34480], R3 ;  /* 0x03448003ff0075a7 */ /* 0x0002a20008000144 */
[----:B------:R-:W-:Y:S05]  /*4430*/  @!P1 BRA `(.L_x_119) ;  /* 0x0000000000049947 */ /* 0x000fea0003800000 */
[----:B------:R-:W-:Y:S01]  /*4440*/  BPT.TRAP 0x1 ;  /* 0x000000040000795c */ /* 0x000fe20000300000 */
.L_x_119:
[----:B--2---:R-:W-:Y:S05]  /*4450*/  @P0 BRA `(.L_x_120) ;  /* 0x0000000000080947 */ /* 0x004fea0003800000 */
[----:B------:R-:W2:Y:S02]  /*4460*/  SYNCS.PHASECHK.TRANS64.TRYWAIT P0, [UR4+0x34480], R3 ;  /* 0x03448003ff0075a7 */ /* 0x000ea40008000144 */
[----:B--2---:R-:W-:Y:S05]  /*4470*/  @!P0 BRA `(.L_x_121) ;  /* 0x000000a4003c8947 */ /* 0x004fea0003800000 */
.L_x_120:
[----:B------:R-:W-:Y:S01]  /*4480*/  UIADD3 UR5, UR50, 0x18000, URZ ;  /* 0x0001800032057890 */ /* 0x000fe2000fffe03f */
[----:B------:R-:W-:Y:S01]  /*4490*/  WARPGROUP.ARRIVE ;  /* 0x00000000000079c5 */ /* 0x000fe20000000000 */
[----:B------:R-:W-:Y:S02]  /*44a0*/  USHF.R.U32.HI UR4, URZ, 0x4, UR50 ;  /* 0x000000043f047899 */ /* 0x000fe40008011632 */
[----:B------:R-:W-:Y:S02]  /*44b0*/  USHF.R.U32.HI UR5, URZ, 0x4, UR5 ;  /* 0x000000043f057899 */ /* 0x000fe40008011605 */
[----:B------:R-:W-:Y:S02]  /*44c0*/  ULOP3.LUT UR4, UR4, 0x3fff, URZ, 0xc0, !UPT ;  /* 0x00003fff04047892 */ /* 0x000fe4000f8ec03f */
[----:B------:R-:W-:Y:S02]  /*44d0*/  ULOP3.LUT UR5, UR5, 0x3fff, URZ, 0xc0, !UPT ;  /* 0x00003fff05057892 */ /* 0x000fe4000f8ec03f */
[----:B------:R-:W-:-:S02]  /*44e0*/  ULOP3.LUT UR4, UR4, 0x10000, URZ, 0xfc, !UPT ;  /* 0x0001000004047892 */ /* 0x000fc4000f8efc3f */
[----:B------:R-:W-:Y:S02]  /*44f0*/  ULOP3.LUT UR5, UR5, 0x10000, URZ, 0xfc, !UPT ;  /* 0x0001000005057892 */ /* 0x000fe4000f8efc3f */
[----:B------:R-:W-:Y:S02]  /*4500*/  ULEA UR8, UR40, UR4, 0xa ;  /* 0x0000000428087291 */ /* 0x000fe4000f8e503f */
[----:B------:R-:W-:Y:S01]  /*4510*/  ULEA UR9, UR40, UR5, 0xa ;  /* 0x0000000528097291 */ /* 0x000fe2000f8e503f */
[----:B------:R-:W-:Y:S02]  /*4520*/  UMOV UR7, 0x40000040 ;  /* 0x4000004000077882 */ /* 0x000fe40000000000 */
[----:B------:R-:W-:Y:S02]  /*4530*/  UMOV UR5, 0x40000040 ;  /* 0x4000004000057882 */ /* 0x000fe40000000000 */
[----:B------:R-:W-:Y:S02]  /*4540*/  UMOV UR4, UR8 ;  /* 0x0000000800047c82 */ /* 0x000fe40008000000 */
[----:B------:R-:W-:-:S02]  /*4550*/  UMOV UR6, UR9 ;  /* 0x0000000900067c82 */ /* 0x000fc40008000000 */
[----:B------:R-:W-:Y:S01]  /*4560*/  QGMMA.64x128x32.F32.E4M3.E5M2 R88, gdesc[UR4], RZ, !UPT, gsb0 ;  /* 0x01e00000045879f3 */ /* 0x000fe2000c0028ff */
[----:B------:R-:W-:Y:S01]  /*4570*/  UIADD3 UR4, UR8, 0x200, URZ ;  /* 0x0000020008047890 */ /* 0x000fe2000fffe03f */
[----:B------:R-:W-:Y:S01]  /*4580*/  UMOV UR5, 0x40000040 ;  /* 0x4000004000057882 */ /* 0x000fe20000000000 */
[----:B------:R-:W-:Y:S02]  /*4590*/  WARPGROUP.DEPBAR.LE gsb0, 0x0 ;  /* 0x00008000000079c5 */ /* 0x000fe40000010000 */
[----:B------:R-:W-:-:S07]  /*45a0*/  WARPGROUP.ARRIVE ;  /* 0x00000000000079c5 */ /* 0x000fce0000000000 */
[----:B------:R-:W-:Y:S01]  /*45b0*/  QGMMA.64x128x32.F32.E4M3.E5M2 R24, gdesc[UR4], RZ, !UPT, gsb0 ;  /* 0x01e00000041879f3 */ /* 0x000fe2000c0028ff */
[----:B------:R-:W-:Y:S02]  /*45c0*/  UIADD3 UR4, UR8, 0x2, URZ ;  /* 0x0000000208047890 */ /* 0x000fe4000fffe03f */
[----:B------:R-:W-:Y:S01]  /*45d0*/  UIADD3 UR6, UR9, 0x2, URZ ;  /* 0x0000000209067890 */ /* 0x000fe2000fffe03f */
[----:B------:R-:W-:Y:S01]  /*45e0*/  UMOV UR5, 0x40000040 ;  /* 0x4000004000057882 */ /* 0x000fe20000000000 */
[----:B------:R-:W-:Y:S01]  /*45f0*/  UMOV UR7, 0x40000040 ;  /* 0x4000004000077882 */ /* 0x000fe20000000000 */
[----:B------:R-:W-:Y:S02]  /*4600*/  WARPGROUP.DEPBAR.LE gsb0, 0x0 ;  /* 0x00008000000079c5 */ /* 0x000fe40000010000 */
[----:B------:R-:W-:-:S06]  /*4610*/  WARPGROUP.ARRIVE ;  /* 0x00000000000079c5 */ /* 0x000fcc0000000000 */
[----:B------:R-:W-:Y:S01]  /*4620*/  QGMMA.64x128x32.F32.E4M3.E5M2 R88, gdesc[UR4], R88, gsb0 ;  /* 0x01e00000045879f3 */ /* 0x000fe20008002858 */
[----:B------:R-:W-:Y:S01]  /*4630*/  UIADD3 UR4, UR8, 0x202, URZ ;  /* 0x0000020208047890 */ /* 0x000fe2000fffe03f */
[----:B------:R-:W-:Y:S01]  /*4640*/  UMOV UR5, 0x40000040 ;  /* 0x4000004000057882 */ /* 0x000fe20000000000 */
[----:B------:R-:W-:Y:S02]  /*4650*/  WARPGROUP.DEPBAR.LE gsb0, 0x0 ;  /* 0x00008000000079c5 */ /* 0x000fe40000010000 */
[----:B------:R-:W-:-:S07]  /*4660*/  WARPGROUP.ARRIVE ;  /* 0x00000000000079c5 */ /* 0x000fce0000000000 */
[----:B------:R-:W-:Y:S01]  /*4670*/  QGMMA.64x128x32.F32.E4M3.E5M2 R24, gdesc[UR4], R24, gsb0 ;  /* 0x01e00000041879f3 */ /* 0x000fe20008002818 */
        /* <DEDUP_REMOVED lines=16> */
[----:B------:R-:W-:-:S04]  /*4780*/  UIADD3 UR9, UR40, 0x1, URZ ;  /* 0x0000000128097890 */ /* 0x000fc8000fffe03f */
[----:B------:R-:W-:-:S04]  /*4790*/  UISETP.NE.AND UP0, UPT, UR9, 0x6, UPT ;  /* 0x000000060900788c */ /* 0x000fc8000bf05270 */
[----:B------:R-:W-:Y:S01]  /*47a0*/  USEL UR9, UR9, URZ, UP0 ;  /* 0x0000003f09097287 */ /* 0x000fe20008000000 */
[----:B------:R-:W-:Y:S02]  /*47b0*/  WARPGROUP.DEPBAR.LE gsb0, 0x0 ;  /* 0x00008000000079c5 */ /* 0x000fe40000010000 */
[----:B------:R-:W-:-:S06]  /*47c0*/  WARPGROUP.ARRIVE ;  /* 0x00000000000079c5 */ /* 0x000fcc0000000000 */
[----:B------:R-:W-:Y:S01]  /*47d0*/  QGMMA.64x128x32.F32.E4M3.E5M2 R88, gdesc[UR4], R88, gsb0 ;  /* 0x01e00000045879f3 */ /* 0x000fe20008002858 */
[----:B------:R-:W-:Y:S01]  /*47e0*/  UIADD3 UR4, UR8, 0x206, URZ ;  /* 0x0000020608047890 */ /* 0x000fe2000fffe03f */
[----:B------:R-:W-:Y:S02]  /*47f0*/  UMOV UR5, 0x40000040 ;  /* 0x4000004000057882 */ /* 0x000fe40000000000 */
[----:B------:R-:W-:Y:S01]  /*4800*/  UMOV UR8, 0x1 ;  /* 0x0000000100087882 */ /* 0x000fe20000000000 */
[----:B------:R-:W-:Y:S02]  /*4810*/  WARPGROUP.DEPBAR.LE gsb0, 0x0 ;  /* 0x00008000000079c5 */ /* 0x000fe40000010000 */
[----:B------:R-:W-:-:S06]  /*4820*/  WARPGROUP.ARRIVE ;  /* 0x00000000000079c5 */ /* 0x000fcc0000000000 */
[----:B------:R-:W-:Y:S01]  /*4830*/  QGMMA.64x128x32.F32.E4M3.E5M2 R24, gdesc[UR4], R24, gsb0 ;  /* 0x01e00000041879f3 */ /* 0x000fe20008002818 */
[----:B------:R-:W-:-:S04]  /*4840*/  USEL UR4, URZ, 0x1, UP0 ;  /* 0x000000013f047887 */ /* 0x000fc80008000000 */
[----:B------:R-:W-:-:S06]  /*4850*/  ULOP3.LUT UR4, UR41, UR4, URZ, 0x3c, !UPT ;  /* 0x0000000429047292 */ /* 0x000fcc000f8e3c3f */
[----:B------:R-:W-:Y:S01]  /*4860*/  MOV R7, UR4 ;  /* 0x0000000400077c02 */ /* 0x000fe20008000f00 */
[----:B------:R-:W-:-:S06]  /*4870*/  WARPGROUP.DEPBAR.LE gsb0, 0x0 ;  /* 0x00008000000079c5 */ /* 0x000fcc0000010000 */
.L_x_117:
[----:B-12---:R-:W-:-:S05]  /*4880*/  VIMNMX R3, R6, 0x1, PT ;  /* 0x0000000106037848 */ /* 0x006fca0003fe0100 */
[----:B------:R-:W-:-:S05]  /*4890*/  IMAD.IADD R6, R6, 0x1, -R3 ;  /* 0x0000000106067824 */ /* 0x000fca00078e0a03 */
[----:B------:R-:W-:-:S13]  /*48a0*/  ISETP.GE.AND P0, PT, R6, 0x1, PT ;  /* 0x000000010600780c */ /* 0x000fda0003f06270 */
[----:B------:R-:W-:Y:S05]  /*48b0*/  @!P0 BRA `(.L_x_122) ;  /* 0x0000000400788947 */ /* 0x000fea0003800000 */
[----:B------:R-:W-:Y:S02]  /*48c0*/  IMAD.MOV.U32 R3, RZ, RZ, R6 ;  /* 0x000000ffff037224 */ /* 0x000fe400078e0006 */
[----:B------:R-:W-:-:S07]  /*48d0*/  IMAD.U32 R4, RZ, RZ, UR40 ;  /* 0x00000028ff047e24 */ /* 0x000fce000f8e00ff */
.L_x_129:
[----:B------:R-:W-:-:S06]  /*48e0*/  UISETP.NE.AND UP0, UPT, UR49, 0x3, UPT ;  /* 0x000000033100788c */ /* 0x000fcc000bf05270 */
[----:B------:R-:W-:-:S13]  /*48f0*/  PLOP3.LUT P1, PT, PT, PT, UP0, 0x80, 0x0 ;  /* 0x000000000000781c */ /* 0x000fda0003f2f008 */
[----:B------:R-:W-:Y:S05]  /*4900*/  @!P1 BRA `(.L_x_123) ;  /* 0x0000000000049947 */ /* 0x000fea0003800000 */
[----:B------:R-:W-:Y:S01]  /*4910*/  BPT.TRAP 0x1 ;  /* 0x000000040000795c */ /* 0x000fe20000300000 */
.L_x_123:
[----:B------:R-:W-:Y:S01]  /*4920*/  ULEA UR4, UR9, UR50, 0x3 ;  /* 0x0000003209047291 */ /* 0x000fe2000f8e183f */
[----:B------:R-:W-:-:S08]  /*4930*/  SHF.L.U32 R5, R7, 0x1f, RZ ;  /* 0x0000001f07057819 */ /* 0x000fd000000006ff */
[----:B------:R1:W2:Y:S01]  /*4940*/  SYNCS.PHASECHK.TRANS64.TRYWAIT P0, [UR4+0x34480], R5 ;  /* 0x03448005ff0075a7 */ /* 0x0002a20008000144 */
[----:B------:R-:W-:Y:S05]  /*4950*/  @!P1 BRA `(.L_x_124) ;  /* 0x0000000000049947 */ /* 0x000fea0003800000 */
[----:B------:R-:W-:Y:S01]  /*4960*/  BPT.TRAP 0x1 ;  /* 0x000000040000795c */ /* 0x000fe20000300000 */
.L_x_124:
[----:B--2---:R-:W-:Y:S05]  /*4970*/  @P0 BRA `(.L_x_125) ;  /* 0x0000000000080947 */ /* 0x004fea0003800000 */
[----:B------:R-:W2:Y:S02]  /*4980*/  SYNCS.PHASECHK.TRANS64.TRYWAIT P0, [UR4+0x34480], R5 ;  /* 0x03448005ff0075a7 */ /* 0x000ea40008000144 */
[----:B--2---:R-:W-:Y:S05]  /*4990*/  @!P0 BRA `(.L_x_126) ;  /* 0x000000a0000c8947 */ /* 0x004fea0003800000 */
.L_x_125:
        /* <DEDUP_REMOVED lines=8> */
[----:B------:R-:W-:Y:S02]  /*4a20*/  UISETP.NE.U32.AND UP0, UPT, UR8, URZ, UPT ;  /* 0x0000003f0800728c */ /* 0x000fe4000bf05070 */
[----:B------:R-:W-:Y:S02]  /*4a30*/  ULEA UR10, UR9, UR4, 0xa ;  /* 0x00000004090a7291 */ /* 0x000fe4000f8e503f */
[----:B------:R-:W-:Y:S01]  /*4a40*/  ULEA UR11, UR9, UR5, 0xa ;  /* 0x00000005090b7291 */ /* 0x000fe2000f8e503f */
[----:B------:R-:W-:Y:S02]  /*4a50*/  UMOV UR7, 0x40000040 ;  /* 0x4000004000077882 */ /* 0x000fe40000000000 */
[----:B------:R-:W-:Y:S02]  /*4a60*/  UMOV UR5, 0x40000040 ;  /* 0x4000004000057882 */ /* 0x000fe40000000000 */
[----:B------:R-:W-:-:S02]  /*4a70*/  UMOV UR4, UR10 ;  /* 0x0000000a00047c82 */ /* 0x000fc40008000000 */
[----:B------:R-:W-:Y:S02]  /*4a80*/  UMOV UR6, UR11 ;  /* 0x0000000b00067c82 */ /* 0x000fe40008000000 */
[----:B------:R-:W-:Y:S01]  /*4a90*/  QGMMA.64x128x32.F32.E4M3.E5M2 R88, gdesc[UR4], R88, UP0, gsb0 ;  /* 0x01e00000045879f3 */ /* 0x000fe2000b802858 */
[----:B------:R-:W-:Y:S01]  /*4aa0*/  UIADD3 UR4, UR10, 0x200, URZ ;  /* 0x000002000a047890 */ /* 0x000fe2000fffe03f */
[----:B------:R-:W-:Y:S01]  /*4ab0*/  UMOV UR5, 0x40000040 ;  /* 0x4000004000057882 */ /* 0x000fe20000000000 */
[----:B------:R-:W-:Y:S02]  /*4ac0*/  WARPGROUP.DEPBAR.LE gsb0, 0x0 ;  /* 0x00008000000079c5 */ /* 0x000fe40000010000 */
[----:B------:R-:W-:-:S07]  /*4ad0*/  WARPGROUP.ARRIVE ;  /* 0x00000000000079c5 */ /* 0x000fce0000000000 */
[----:B------:R-:W-:Y:S01]  /*4ae0*/  QGMMA.64x128x32.F32.E4M3.E5M2 R24, gdesc[UR4], R24, UP0, gsb0 ;  /* 0x01e00000041879f3 */ /* 0x000fe2000b802818 */
[----:B------:R-:W-:Y:S02]  /*4af0*/  UIADD3 UR4, UR10, 0x2, URZ ;  /* 0x000000020a047890 */ /* 0x000fe4000fffe03f */
[----:B------:R-:W-:Y:S01]  /*4b00*/  UIADD3 UR6, UR11, 0x2, URZ ;  /* 0x000000020b067890 */ /* 0x000fe2000fffe03f */
[----:B------:R-:W-:Y:S01]  /*4b10*/  UMOV UR5, 0x40000040 ;  /* 0x4000004000057882 */ /* 0x000fe20000000000 */
[----:B------:R-:W-:Y:S01]  /*4b20*/  UMOV UR7, 0x40000040 ;  /* 0x4000004000077882 */ /* 0x000fe20000000000 */
[----:B------:R-:W-:Y:S02]  /*4b30*/  WARPGROUP.DEPBAR.LE gsb0, 0x0 ;  /* 0x00008000000079c5 */ /* 0x000fe40000010000 */
[----:B------:R-:W-:-:S06]  /*4b40*/  WARPGROUP.ARRIVE ;  /* 0x00000000000079c5 */ /* 0x000fcc0000000000 */
        /* <DEDUP_REMOVED lines=29> */
[----:B------:R-:W-:Y:S03]  /*4d20*/  QGMMA.64x128x32.F32.E4M3.E5M2 R24, gdesc[UR4], R24, UP0, gsb0 ;  /* 0x01e00000041879f3 */ /* 0x000fe6000b802818 */
[----:B------:R-:W-:Y:S02]  /*4d30*/  WARPGROUP.DEPBAR.LE gsb0, 0x0 ;  /* 0x00008000000079c5 */ /* 0x000fe40000010000 */
[----:B------:R-:W-:Y:S05]  /*4d40*/  @!P1 BRA `(.L_x_127) ;  /* 0x0000000000049947 */ /* 0x000fea0003800000 */
[----:B------:R-:W-:Y:S01]  /*4d50*/  BPT.TRAP 0x1 ;  /* 0x000000040000795c */ /* 0x000fe20000300000 */
.L_x_127:
[----:B------:R-:W-:Y:S01]  /*4d60*/  ISETP.NE.AND P0, PT, R23, RZ, PT ;  /* 0x000000ff1700720c */ /* 0x000fe20003f05270 */
[----:B------:R-:W-:-:S12]  /*4d70*/  UISETP.GT.U32.AND UP0, UPT, UR43, 0x1, UPT ;  /* 0x000000012b00788c */ /* 0x000fd8000bf04070 */
[----:B-12---:R-:W-:-:S05]  /*4d80*/  @P0 LEA R5, R4, UR50, 0x3 ;  /* 0x0000003204050c11 */ /* 0x006fca000f8e18ff */
[----:B------:R-:W-:-:S05]  /*4d90*/  @P0 VIADD R5, R5, 0x344b0 ;  /* 0x000344b005050836 */ /* 0x000fca0000000000 */
[----:B------:R-:W-:-:S04]  /*4da0*/  @P0 PRMT R5, R22, 0x654, R5 ;  /* 0x0000065416050816 */ /* 0x000fc80000000005 */
[----:B------:R1:W-:Y:S01]  /*4db0*/  @P0 SYNCS.ARRIVE.TRANS64.RED.A1T0 RZ, [R5+URZ], RZ ;  /* 0x000000ff05ff09a7 */ /* 0x0003e2000810043f */
[----:B------:R-:W-:-:S13]  /*4dc0*/  PLOP3.LUT P0, PT, PT, PT, UP0, 0x80, 0x0 ;  /* 0x000000000000781c */ /* 0x000fda0003f0f008 */
[----:B-1----:R-:W-:Y:S05]  /*4dd0*/  @P0 BRA `(.L_x_128) ;  /* 0x0000000000040947 */ /* 0x002fea0003800000 */
[----:B------:R-:W-:Y:S01]  /*4de0*/  BPT.TRAP 0x1 ;  /* 0x000000040000795c */ /* 0x000fe20000300000 */
.L_x_128:
[----:B------:R-:W-:Y:S01]  /*4df0*/  UIADD3 UR9, UR9, 0x1, URZ ;  /* 0x0000000109097890 */ /* 0x000fe2000fffe03f */
[C---:B------:R-:W-:Y:S01]  /*4e00*/  ISETP.GT.AND P1, PT, R3.reuse, 0x1, PT ;  /* 0x000000010300780c */ /* 0x040fe20003f24270 */
[----:B------:R-:W-:Y:S02]  /*4e10*/  VIADD R4, R4, 0x1 ;  /* 0x0000000104047836 */ /* 0x000fe40000000000 */
[----:B------:R-:W-:Y:S01]  /*4e20*/  UISETP.NE.AND UP0, UPT, UR9, 0x6, UPT ;  /* 0x000000060900788c */ /* 0x000fe2000bf05270 */
[----:B------:R-:W-:Y:S02]  /*4e30*/  VIADD R3, R3, 0xffffffff ;  /* 0xffffffff03037836 */ /* 0x000fe40000000000 */
[C---:B------:R-:W-:Y:S01]  /*4e40*/  ISETP.NE.AND P0, PT, R4.reuse, 0x6, PT ;  /* 0x000000060400780c */ /* 0x040fe20003f05270 */
[----:B------:R-:W-:Y:S02]  /*4e50*/  USEL UR4, URZ, 0x1, UP0 ;  /* 0x000000013f047887 */ /* 0x000fe40008000000 */
[----:B------:R-:W-:Y:S01]  /*4e60*/  USEL UR9, UR9, URZ, UP0 ;  /* 0x0000003f09097287 */ /* 0x000fe20008000000 */
[----:B------:R-:W-:-:S03]  /*4e70*/  SEL R4, R4, RZ, P0 ;  /* 0x000000ff04047207 */ /* 0x000fc60000000000 */
[----:B------:R-:W-:Y:S01]  /*4e80*/  LOP3.LUT R7, R7, UR4, RZ, 0x3c, !PT ;  /* 0x0000000407077c12 */ /* 0x000fe2000f8e3cff */
[----:B------:R-:W-:Y:S07]  /*4e90*/  @P1 BRA `(.L_x_129) ;  /* 0xfffffff800901947 */ /* 0x000fee000383ffff */
.L_x_122:
[----:B------:R-:W-:Y:S01]  /*4ea0*/  ISETP.GE.AND P0, PT, R8, 0x1, PT ;  /* 0x000000010800780c */ /* 0x000fe20003f06270 */
[----:B------:R-:W-:-:S04]  /*4eb0*/  IMAD.U32 R3, RZ, RZ, UR57 ;  /* 0x00000039ff037e24 */ /* 0x000fc8000f8e00ff */
[----:B------:R1:W-:Y:S08]  /*4ec0*/  SYNCS.ARRIVE.TRANS64.A1T0 RZ, [R3+UR51], RZ ;  /* 0x000000ff03ff79a7 */ /* 0x0003f00008100033 */
[----:B-1----:R-:W-:Y:S05]  /*4ed0*/  @!P0 BRA `(.L_x_130) ;  /* 0x0000000000448947 */ /* 0x002fea0003800000 */
[----:B------:R-:W-:-:S06]  /*4ee0*/  UISETP.NE.AND UP0, UPT, UR49, 0x3, UPT ;  /* 0x000000033100788c */ /* 0x000fcc000bf05270 */
[----:B------:R-:W-:-:S13]  /*4ef0*/  PLOP3.LUT P0, PT, PT, PT, UP0, 0x80, 0x0 ;  /* 0x000000000000781c */ /* 0x000fda0003f0f008 */
[----:B------:R-:W-:Y:S05]  /*4f00*/  @!P0 BRA `(.L_x_131) ;  /* 0x0000000000048947 */ /* 0x000fea0003800000 */
[----:B------:R-:W-:Y:S01]  /*4f10*/  BPT.TRAP 0x1 ;  /* 0x000000040000795c */ /* 0x000fe20000300000 */
.L_x_131:
[----:B------:R-:W-:Y:S01]  /*4f20*/  ISETP.NE.AND P0, PT, R23, RZ, PT ;  /* 0x000000ff1700720c */ /* 0x000fe20003f05270 */
[----:B------:R-:W-:-:S12]  /*4f30*/  UISETP.GT.U32.AND UP0, UPT, UR43, 0x1, UPT ;  /* 0x000000012b00788c */ /* 0x000fd8000bf04070 */
[----:B------:R-:W-:-:S04]  /*4f40*/  @P0 VIADD R3, R6, UR40 ;  /* 0x0000002806030c36 */ /* 0x000fc80008000000 */
[----:B------:R-:W-:-:S05]  /*4f50*/  @P0 IMAD.WIDE.U32 R4, R3, -0x55555555, RZ ;  /* 0xaaaaaaab03040825 */ /* 0x000fca00078e00ff */
[----:B------:R-:W-:-:S05]  /*4f60*/  @P0 SHF.R.U32.HI R4, RZ, 0x2, R5 ;  /* 0x00000002ff040819 */ /* 0x000fca0000011605 */
[----:B------:R-:W-:-:S05]  /*4f70*/  @P0 IMAD R3, R4, -0x6, R3 ;  /* 0xfffffffa04030824 */ /* 0x000fca00078e0203 */
[----:B------:R-:W-:-:S05]  /*4f80*/  @P0 LEA R3, R3, UR50, 0x3 ;  /* 0x0000003203030c11 */ /* 0x000fca000f8e18ff */
[----:B------:R-:W-:-:S05]  /*4f90*/  @P0 VIADD R3, R3, 0x344b0 ;  /* 0x000344b003030836 */ /* 0x000fca0000000000 */
[----:B------:R-:W-:-:S04]  /*4fa0*/  @P0 PRMT R3, R22, 0x654, R3 ;  /* 0x0000065416030816 */ /* 0x000fc80000000003 */
[----:B------:R1:W-:Y:S01]  /*4fb0*/  @P0 SYNCS.ARRIVE.TRANS64.RED.A1T0 RZ, [R3+URZ], RZ ;  /* 0x000000ff03ff09a7 */ /* 0x0003e2000810043f */
[----:B------:R-:W-:-:S13]  /*4fc0*/  PLOP3.LUT P0, PT, PT, PT, UP0, 0x80, 0x0 ;  /* 0x000000000000781c */ /* 0x000fda0003f0f008 */
[----:B-1----:R-:W-:Y:S05]  /*4fd0*/  @P0 BRA `(.L_x_130) ;  /* 0x0000000000040947 */ /* 0x002fea0003800000 */
[----:B------:R-:W-:Y:S01]  /*4fe0*/  BPT.TRAP 0x1 ;  /* 0x000000040000795c */ /* 0x000fe20000300000 */
.L_x_130:
[----:B------:R-:W-:Y:S02]  /*4ff0*/  SHF.L.U32 R3, R156, 0x1f, RZ ;  /* 0x0000001f9c037819 */ /* 0x000fe400000006ff */
[----:B------:R-:W-:Y:S02]  /*5000*/  R2UR UR4, R8 ;  /* 0x00000000080472ca */ /* 0x000fe400000e0000 */
[----:B------:R-:W1:Y:S11]  /*5010*/  SYNCS.PHASECHK.TRANS64.TRYWAIT P0, [R10+UR48+0x10], R3 ;  /* 0x000010030a0075a7 */ /* 0x000e760008000170 */
[----:B------:R-:W-:-:S04]  /*5020*/  UIADD3 UR4, UR4, 0x7f, URZ ;  /* 0x0000007f04047890 */ /* 0x000fc8000fffe03f */
[----:B------:R-:W-:-:S04]  /*5030*/  USHF.R.S32.HI UR5, URZ, 0x1f, UR4 ;  /* 0x0000001f3f057899 */ /* 0x000fc80008011404 */
[----:B------:R-:W-:-:S04]  /*5040*/  ULEA.HI UR5, UR5, UR4, URZ, 0x7 ;  /* 0x0000000405057291 */ /* 0x000fc8000f8f383f */
[----:B------:R-:W-:Y:S01]  /*5050*/  USHF.R.S32.HI UR5, URZ, 0x7, UR5 ;  /* 0x000000073f057899 */ /* 0x000fe20008011405 */
[----:B-1----:R-:W-:Y:S11]  /*5060*/  @!P0 BRA `(.L_x_132) ;  /* 0x0000009800708947 */ /* 0x002ff60003800000 */
.L_x_356:
[----:B------:R-:W-:Y:S01]  /*5070*/  UIADD3 UR40, UR5, UR40, URZ ;  /* 0x0000002805287290 */ /* 0x000fe2000fffe03f */
[----:B------:R-:W-:Y:S01]  /*5080*/  LOP3.LUT P0, RZ, R0, 0xff, RZ, 0xc0, !PT ;  /* 0x000000ff00ff7812 */ /* 0x000fe2000780c0ff */
[----:B------:R-:W-:Y:S02]  /*5090*/  UISETP.GE.U32.AND UP1, UPT, UR5, 0x6, UPT ;  /* 0x000000060500788c */ /* 0x000fe4000bf26070 */
[----:B------:R-:W-:-:S04]  /*50a0*/  UISETP.GT.U32.AND UP0, UPT, UR40, 0x5, UPT ;  /* 0x000000052800788c */ /* 0x000fc8000bf04070 */
[----:B------:R-:W-:Y:S02]  /*50b0*/  UISETP.LT.U32.AND UP0, UPT, UR5, 0x6, UP0 ;  /* 0x000000060500788c */ /* 0x000fe40008701070 */
[----:B------:R-:W-:Y:S02]  /*50c0*/  UIMAD.WIDE.U32 UR4, UR40, -0x55555555, URZ ;  /* 0xaaaaaaab280478a5 */ /* 0x000fe4000f8e003f */
[----:B------:R-:W-:Y:S02]  /*50d0*/  USEL UR6, URZ, 0x1, !UP0 ;  /* 0x000000013f067887 */ /* 0x000fe4000c000000 */
[----:B------:R-:W-:Y:S02]  /*50e0*/  USHF.R.U32.HI UR4, URZ, 0x2, UR5 ;  /* 0x000000023f047899 */ /* 0x000fe40008011605 */
[----:B------:R-:W-:Y:S02]  /*50f0*/  ULOP3.LUT UR41, UR41, UR6, URZ, 0x3c, !UPT ;  /* 0x0000000629297292 */ /* 0x000fe4000f8e3c3f */
[----:B------:R-:W-:-:S02]  /*5100*/  UIMAD UR40, UR4, -0x6, UR40 ;  /* 0xfffffffa042878a4 */ /* 0x000fc4000f8e0228 */
[----:B------:R-:W-:Y:S01]  /*5110*/  @UP1 ULOP3.LUT UR41, UR41, 0x1, UR4, 0x78, !UPT ;  /* 0x0000000129291892 */ /* 0x000fe2000f8e7804 */
[----:B------:R-:W-:Y:S11]  /*5120*/  @!P0 BRA `(.L_x_133) ;  /* 0x00000000000c8947 */ /* 0x000ff60003800000 */
[----:B------:R-:W-:-:S04]  /*5130*/  DEPBAR {5,4,3,2,1,0} ;  /* 0x0000003f0000791a */ /* 0x000fc80000000000 */
[----:B------:R2:W-:Y:S02]  /*5140*/  UTMACCTL.IV [UR36] ;  /* 0x00000000240079b9 */ /* 0x0005e40008000000 */
[----:B--2---:R-:W-:Y:S01]  /*5150*/  NOP ;  /* 0x0000000000007918 */ /* 0x004fe20000000000 */
.L_x_133:
[----:B------:R-:W-:Y:S01]  /*5160*/  UIADD3 UR4, UR50, 0x30000, URZ ;  /* 0x0003000032047890 */ /* 0x000fe2000fffe03f */
[----:B------:R-:W-:Y:S02]  /*5170*/  R2UR UR45, R16 ;  /* 0x00000000102d72ca */ /* 0x000fe400000e0000 */
[----:B------:R-:W-:Y:S01]  /*5180*/  R2UR UR46, R17 ;  /* 0x00000000112e72ca */ /* 0x000fe200000e0000 */
[----:B------:R-:W-:-:S06]  /*5190*/  ULOP3.LUT UP0, URZ, UR4, 0x3ff, URZ, 0xc0, !UPT ;  /* 0x000003ff043f7892 */ /* 0x000fcc000f80c03f */
[----:B------:R-:W-:-:S04]  /*51a0*/  PLOP3.LUT P0, PT, PT, PT, UP0, 0x80, 0x0 ;  /* 0x000000000000781c */ /* 0x000fc80003f0f008 */
[----:B------:R-:W-:Y:S02]  /*51b0*/  USHF.L.U32 UR45, UR45, 0x7, URZ ;  /* 0x000000072d2d7899 */ /* 0x000fe4000800063f */
[----:B------:R-:W-:-:S07]  /*51c0*/  USHF.L.U32 UR46, UR46, 0x7, URZ ;  /* 0x000000072e2e7899 */ /* 0x000fce000800063f */
[----:B------:R-:W-:Y:S05]  /*51d0*/  @!P0 BRA `(.L_x_134) ;  /* 0x00000000007c8947 */ /* 0x000fea0003800000 */
[----:B------:R-:W-:Y:S01]  /*51e0*/  MOV R16, 0xb8 ;  /* 0x000000b800107802 */ /* 0x000fe20000000f00 */
[----:B------:R-:W-:Y:S01]  /*51f0*/  ULDC.64 UR4, c[0x4][0xa8] ;  /* 0x01002a0000047ab9 */ /* 0x000fe20000000a00 */
[----:B------:R-:W-:Y:S01]  /*5200*/  ULDC.64 UR6, c[0x4][0x48] ;  /* 0x0100120000067ab9 */ /* 0x000fe20000000a00 */
[----:B-1----:R-:W-:Y:S01]  /*5210*/  MOV R4, UR4 ;  /* 0x0000000400047c02 */ /* 0x002fe20008000f00 */
[----:B------:R1:W2:Y:S01]  /*5220*/  LDC.64 R14, c[0x4][R16] ;  /* 0x01000000100e7b82 */ /* 0x0002a20000000a00 */
[----:B------:R-:W-:Y:S01]  /*5230*/  IMAD.U32 R5, RZ, RZ, UR5 ;  /* 0x00000005ff057e24 */ /* 0x000fe2000f8e00ff */
[----:B------:R-:W-:Y:S01]  /*5240*/  ULDC.64 UR4, c[0x4][0xb0] ;  /* 0x01002c0000047ab9 */ /* 0x000fe20000000a00 */
[----:B------:R-:W-:Y:S02]  /*5250*/  IMAD.U32 R10, RZ, RZ, UR6 ;  /* 0x00000006ff0a7e24 */ /* 0x000fe4000f8e00ff */
[----:B------:R-:W-:Y:S02]  /*5260*/  IMAD.U32 R6, RZ, RZ, UR4 ;  /* 0x00000004ff067e24 */ /* 0x000fe4000f8e00ff */
[----:B------:R-:W-:-:S02]  /*5270*/  IMAD.U32 R7, RZ, RZ, UR5 ;  /* 0x00000005ff077e24 */ /* 0x000fc4000f8e00ff */
[----:B------:R-:W-:Y:S02]  /*5280*/  IMAD.U32 R11, RZ, RZ, UR7 ;  /* 0x00000007ff0b7e24 */ /* 0x000fe4000f8e00ff */
[----:B------:R-:W-:Y:S02]  /*5290*/  IMAD.MOV.U32 R8, RZ, RZ, 0x70 ;  /* 0x00000070ff087424 */ /* 0x000fe400078e00ff */
[----:B------:R-:W-:Y:S02]  /*52a0*/  IMAD.MOV.U32 R12, RZ, RZ, 0x1 ;  /* 0x00000001ff0c7424 */ /* 0x000fe400078e00ff */
[----:B-1----:R-:W-:-:S07]  /*52b0*/  IMAD.MOV.U32 R13, RZ, RZ, RZ ;  /* 0x000000ffff0d7224 */ /* 0x002fce00078e00ff */
[----:B------:R-:W-:-:S07]  /*52c0*/  LEPC R20, `(.L_x_135) ;  /* 0x000000001014794e */ /* 0x000fce0000000000 */
[----:B--2---:R-:W-:Y:S05]  /*52d0*/  CALL.ABS.NOINC R14 ;  /* 0x000000000e007343 */ /* 0x004fea0003c00000 */
.L_x_135:
[----:B------:R-:W1:Y:S01]  /*52e0*/  LDC.64 R16, c[0x4][R16] ;  /* 0x0100000010107b82 */ /* 0x000e620000000a00 */
[----:B------:R-:W-:Y:S01]  /*52f0*/  ULDC.64 UR4, c[0x4][0xa8] ;  /* 0x01002a0000047ab9 */ /* 0x000fe20000000a00 */
[----:B------:R-:W-:Y:S01]  /*5300*/  ULDC.64 UR6, c[0x4][0x48] ;  /* 0x0100120000067ab9 */ /* 0x000fe20000000a00 */
[----:B------:R-:W-:Y:S01]  /*5310*/  IMAD.U32 R4, RZ, RZ, UR4 ;  /* 0x00000004ff047e24 */ /* 0x000fe2000f8e00ff */
[----:B------:R-:W-:Y:S01]  /*5320*/  MOV R5, UR5 ;  /* 0x0000000500057c02 */ /* 0x000fe20008000f00 */
[----:B------:R-:W-:Y:S01]  /*5330*/  ULDC.64 UR4, c[0x4][0xb0] ;  /* 0x01002c0000047ab9 */ /* 0x000fe20000000a00 */
[----:B------:R-:W-:Y:S02]  /*5340*/  IMAD.U32 R10, RZ, RZ, UR6 ;  /* 0x00000006ff0a7e24 */ /* 0x000fe4000f8e00ff */
[----:B------:R-:W-:Y:S02]  /*5350*/  IMAD.U32 R6, RZ, RZ, UR4 ;  /* 0x00000004ff067e24 */ /* 0x000fe4000f8e00ff */
[----:B------:R-:W-:-:S02]  /*5360*/  IMAD.U32 R7, RZ, RZ, UR5 ;  /* 0x00000005ff077e24 */ /* 0x000fc4000f8e00ff */
[----:B------:R-:W-:Y:S02]  /*5370*/  IMAD.U32 R11, RZ, RZ, UR7 ;  /* 0x00000007ff0b7e24 */ /* 0x000fe4000f8e00ff */
[----:B------:R-:W-:Y:S02]  /*5380*/  IMAD.MOV.U32 R8, RZ, RZ, 0x70 ;  /* 0x00000070ff087424 */ /* 0x000fe400078e00ff */
[----:B------:R-:W-:Y:S02]  /*5390*/  IMAD.MOV.U32 R12, RZ, RZ, 0x1 ;  /* 0x00000001ff0c7424 */ /* 0x000fe400078e00ff */
[----:B------:R-:W-:-:S07]  /*53a0*/  IMAD.MOV.U32 R13, RZ, RZ, RZ ;  /* 0x000000ffff0d7224 */ /* 0x000fce00078e00ff */
[----:B------:R-:W-:-:S07]  /*53b0*/  LEPC R20, `(.L_x_134) ;  /* 0x000000001014794e */ /* 0x000fce0000000000 */
[----:B-1----:R-:W-:Y:S05]  /*53c0*/  CALL.ABS.NOINC R16 ;  /* 0x0000000010007343 */ /* 0x002fea0003c00000 */
.L_x_134:
[----:B------:R-:W-:Y:S02]  /*53d0*/  ULDC.64 UR4, c[0x0][0x590] ;  /* 0x0001640000047ab9 */ /* 0x000fe40000000a00 */
[----:B------:R-:W-:-:S04]  /*53e0*/  ISETP.NE.U32.AND P0, PT, RZ, UR4, PT ;  /* 0x00000004ff007c0c */ /* 0x000fc8000bf05070 */
[----:B------:R-:W-:-:S13]  /*53f0*/  ISETP.NE.AND.EX P0, PT, RZ, UR5, PT, P0 ;  /* 0x00000005ff007c0c */ /* 0x000fda000bf05300 */
[----:B------:R-:W-:Y:S05]  /*5400*/  @!P0 BRA `(.L_x_136) ;  /* 0x0000000000148947 */ /* 0x000fea0003800000 */
[----:B-1----:R-:W-:-:S04]  /*5410*/  LEA R4, P0, R18, UR4, 0x3 ;  /* 0x0000000412047c11 */ /* 0x002fc8000f8018ff */
[----:B------:R-:W-:-:S06]  /*5420*/  LEA.HI.X R5, R18, UR5, R19, 0x3, P0 ;  /* 0x0000000512057c11 */ /* 0x000fcc00080f1c13 */
[----:B------:R-:W2:Y:S04]  /*5430*/  LDG.E.64 R4, desc[UR38][R4.64] ;  /* 0x0000002604047981 */ /* 0x000ea8000c1e1b00 */
[----:B--2---:R1:W5:Y:S01]  /*5440*/  LD.E R0, desc[UR38][R4.64] ;  /* 0x0000002604007980 */ /* 0x004362000c101900 */
[----:B------:R-:W-:Y:S05]  /*5450*/  BRA `(.L_x_137) ;  /* 0x0000000000307947 */ /* 0x000fea0003800000 */
.L_x_136:
[----:B------:R-:W-:Y:S02]  /*5460*/  ULDC.64 UR4, c[0x0][0x588] ;  /* 0x0001620000047ab9 */ /* 0x000fe40000000a00 */
[----:B------:R-:W-:-:S04]  /*5470*/  ISETP.NE.U32.AND P0, PT, RZ, UR4, PT ;  /* 0x00000004ff007c0c */ /* 0x000fc8000bf05070 */
[----:B------:R-:W-:-:S13]  /*5480*/  ISETP.NE.AND.EX P0, PT, RZ, UR5, PT, P0 ;  /* 0x00000005ff007c0c */ /* 0x000fda000bf05300 */
[----:B------:R-:W-:Y:S05]  /*5490*/  @!P0 BRA `(.L_x_138) ;  /* 0x0000000000188947 */ /* 0x000fea0003800000 */
[----:B-1----:R-:W1:Y:S01]  /*54a0*/  LDC.64 R4, c[0x0][0x588] ;  /* 0x00016200ff047b82 */ /* 0x002e620000000a00 */
[----:B------:R-:W-:Y:S02]  /*54b0*/  ULDC UR4, c[0x0][0x598] ;  /* 0x0001660000047ab9 */ /* 0x000fe40000000800 */
[----:B------:R-:W-:-:S04]  /*54c0*/  IMAD R3, R18, UR4, RZ ;  /* 0x0000000412037c24 */ /* 0x000fc8000f8e02ff */
[----:B-1----:R-:W-:-:S05]  /*54d0*/  IMAD.WIDE R4, R3, 0x4, R4 ;  /* 0x0000000403047825 */ /* 0x002fca00078e0204 */
[----:B------:R2:W5:Y:S01]  /*54e0*/  LDG.E R0, desc[UR38][R4.64] ;  /* 0x0000002604007981 */ /* 0x000562000c1e1900 */
[----:B------:R-:W-:Y:S05]  /*54f0*/  BRA `(.L_x_137) ;  /* 0x0000000000087947 */ /* 0x000fea0003800000 */
.L_x_138:
[----:B------:R-:W-:Y:S02]  /*5500*/  ULDC UR4, c[0x0][0x580] ;  /* 0x0001600000047ab9 */ /* 0x000fe40000000800 */
[----:B------:R-:W-:-:S07]  /*5510*/  IMAD.U32 R0, RZ, RZ, UR4 ;  /* 0x00000004ff007e24 */ /* 0x000fce000f8e00ff */
.L_x_137:
[----:B------:R-:W-:Y:S02]  /*5520*/  ULDC.64 UR4, c[0x0][0x5b8] ;  /* 0x00016e0000047ab9 */ /* 0x000fe40000000a00 */
[----:B------:R-:W-:-:S04]  /*5530*/  ISETP.NE.U32.AND P0, PT, RZ, UR4, PT ;  /* 0x00000004ff007c0c */ /* 0x000fc8000bf05070 */
[----:B------:R-:W-:-:S13]  /*5540*/  ISETP.NE.AND.EX P0, PT, RZ, UR5, PT, P0 ;  /* 0x00000005ff007c0c */ /* 0x000fda000bf05300 */
[----:B------:R-:W-:Y:S05]  /*5550*/  @!P0 BRA `(.L_x_139) ;  /* 0x0000000000148947 */ /* 0x000fea0003800000 */
[----:B-12---:R-:W-:-:S04]  /*5560*/  LEA R4, P0, R18, UR4, 0x3 ;  /* 0x0000000412047c11 */ /* 0x006fc8000f8018ff */
[----:B------:R-:W-:-:S06]  /*5570*/  LEA.HI.X R5, R18, UR5, R19, 0x3, P0 ;  /* 0x0000000512057c11 */ /* 0x000fcc00080f1c13 */
[----:B------:R-:W2:Y:S04]  /*5580*/  LDG.E.64 R4, desc[UR38][R4.64] ;  /* 0x0000002604047981 */ /* 0x000ea8000c1e1b00 */
[----:B--2---:R1:W5:Y:S01]  /*5590*/  LD.E R3, desc[UR38][R4.64] ;  /* 0x0000002604037980 */ /* 0x004362000c101900 */
[----:B------:R-:W-:Y:S05]  /*55a0*/  BRA `(.L_x_140) ;  /* 0x0000000000307947 */ /* 0x000fea0003800000 */
.L_x_139:
[----:B------:R-:W-:Y:S02]  /*55b0*/  ULDC.64 UR4, c[0x0][0x5b0] ;  /* 0x00016c0000047ab9 */ /* 0x000fe40000000a00 */
[----:B------:R-:W-:-:S04]  /*55c0*/  ISETP.NE.U32.AND P0, PT, RZ, UR4, PT ;  /* 0x00000004ff007c0c */ /* 0x000fc8000bf05070 */
[----:B------:R-:W-:-:S13]  /*55d0*/  ISETP.NE.AND.EX P0, PT, RZ, UR5, PT, P0 ;  /* 0x00000005ff007c0c */ /* 0x000fda000bf05300 */
[----:B------:R-:W-:Y:S05]  /*55e0*/  @!P0 BRA `(.L_x_141) ;  /* 0x0000000000188947 */ /* 0x000fea0003800000 */
[----:B-12---:R-:W1:Y:S01]  /*55f0*/  LDC.64 R4, c[0x0][0x5b0] ;  /* 0x00016c00ff047b82 */ /* 0x006e620000000a00 */
[----:B------:R-:W-:Y:S02]  /*5600*/  ULDC UR4, c[0x0][0x5c0] ;  /* 0x0001700000047ab9 */ /* 0x000fe40000000800 */
[----:B------:R-:W-:-:S04]  /*5610*/  IMAD R3, R18, UR4, RZ ;  /* 0x0000000412037c24 */ /* 0x000fc8000f8e02ff */
[----:B-1----:R-:W-:-:S05]  /*5620*/  IMAD.WIDE R4, R3, 0x4, R4 ;  /* 0x0000000403047825 */ /* 0x002fca00078e0204 */
[----:B------:R2:W5:Y:S01]  /*5630*/  LDG.E R3, desc[UR38][R4.64] ;  /* 0x0000002604037981 */ /* 0x000562000c1e1900 */
[----:B------:R-:W-:Y:S05]  /*5640*/  BRA `(.L_x_140) ;  /* 0x0000000000087947 */ /* 0x000fea0003800000 */
.L_x_141:
[----:B------:R-:W-:Y:S02]  /*5650*/  ULDC UR4, c[0x0][0x5a8] ;  /* 0x00016a0000047ab9 */ /* 0x000fe40000000800 */
[----:B-1----:R-:W-:-:S07]  /*5660*/  IMAD.U32 R3, RZ, RZ, UR4 ;  /* 0x00000004ff037e24 */ /* 0x002fce000f8e00ff */
.L_x_140:
[----:B------:R-:W-:Y:S01]  /*5670*/  ISETP.GT.U32.AND P0, PT, R153, 0x3e, PT ;  /* 0x0000003e9900780c */ /* 0x000fe20003f04070 */
[----:B------:R-:W-:Y:S01]  /*5680*/  BSSY B0, `(.L_x_142) ;  /* 0x0000007000007945 */ /* 0x000fe20003800000 */
[----:B------:R-:W-:-:S11]  /*5690*/  PRMT R8, RZ, 0x7610, R8 ;  /* 0x00007610ff087816 */ /* 0x000fd60000000008 */
[----:B------:R-:W-:Y:S05]  /*56a0*/  @P0 BRA `(.L_x_143) ;  /* 0x0000000000100947 */ /* 0x000fea0003800000 */
[----:B------:R-:W-:-:S03]  /*56b0*/  UMOV UR4, 0xffffffff ;  /* 0xffffffff00047882 */ /* 0x000fc60000000000 */
[----:B------:R-:W-:Y:S05]  /*56c0*/  BRA.DIV UR4, `(.L_x_144) ;  /* 0x0000009204f47947 */ /* 0x000fea000b800000 */
[----:B------:R-:W-:-:S13]  /*56d0*/  ELECT P6, URZ, PT ;  /* 0x00000000003f782f */ /* 0x000fda00038c0000 */
.L_x_358:
[----:B------:R-:W-:-:S07]  /*56e0*/  SEL R8, RZ, 0x1, !P6 ;  /* 0x00000001ff087807 */ /* 0x000fce0007000000 */
.L_x_143:
[----:B------:R-:W-:Y:S05]  /*56f0*/  BSYNC B0 ;  /* 0x0000000000007941 */ /* 0x000fea0003800000 */
.L_x_142:
[----:B-12---:R-:W-:-:S04]  /*5700*/  MOV R4, UR56 ;  /* 0x0000003800047c02 */ /* 0x006fc80008000f00 */
[----:B------:R-:W-:-:S13]  /*5710*/  ISETP.NE.AND P0, PT, R4, 0x3, PT ;  /* 0x000000030400780c */ /* 0x000fda0003f05270 */
[----:B------:R-:W-:Y:S05]  /*5720*/  @!P0 BRA `(.L_x_145) ;  /* 0x0000000000048947 */ /* 0x000fea0003800000 */
[----:B------:R-:W-:Y:S01]  /*5730*/  BPT.TRAP 0x1 ;  /* 0x000000040000795c */ /* 0x000fe20000300000 */
.L_x_145:
[----:B------:R-:W-:Y:S01]  /*5740*/  SHF.L.U32 R16, RZ, 0x1f, RZ ;  /* 0x0000001fff107819 */ /* 0x000fe200000006ff */
[----:B------:R-:W-:Y:S01]  /*5750*/  IMAD.MOV.U32 R4, RZ, RZ, RZ ;  /* 0x000000ffff047224 */ /* 0x000fe200078e00ff */
[----:B-----5:R-:W-:Y:S02]  /*5760*/  FSETP.NEU.AND P1, PT, R0, RZ, PT ;  /* 0x000000ff0000720b */ /* 0x020fe40003f2d000 */
[----:B------:R-:W1:Y:S11]  /*5770*/  SYNCS.PHASECHK.TRANS64.TRYWAIT P2, [UR50+0x344e0], R16 ;  /* 0x0344e010ff0075a7 */ /* 0x000e760008040172 */
[----:B------:R-:W-:Y:S01]  /*5780*/  @P1 LEA R12, R152, UR50, 0x1 ;  /* 0x00000032980c1c11 */ /* 0x000fe2000f8e08ff */
[----:B-1----:R-:W-:Y:S06]  /*5790*/  @!P2 BRA `(.L_x_146) ;  /* 0x0000009000d8a947 */ /* 0x002fec0003800000 */
.L_x_359:
[----:B------:R-:W-:Y:S05]  /*57a0*/  @P1 WARPSYNC.ALL ;  /* 0x0000000000001948 */ /* 0x000fea0003800000 */
[----:B-1----:R-:W1:Y:S01]  /*57b0*/  @P1 LDSM.16.MT88.4 R4, [R12+0x30000] ;  /* 0x030000000c04183b */ /* 0x002e620000004200 */
[----:B------:R-:W-:Y:S01]  /*57c0*/  PRMT R8, R8, 0x9910, RZ ;  /* 0x0000991008087816 */ /* 0x000fe200000000ff */
[----:B------:R-:W-:Y:S01]  /*57d0*/  BSSY B0, `(.L_x_147) ;  /* 0x000000d000007945 */ /* 0x000fe20003800000 */
[-C--:B------:R-:W-:Y:S01]  /*57e0*/  FMUL R88, R88, R3.reuse ;  /* 0x0000000358587220 */ /* 0x080fe20000400000 */
[-C--:B------:R-:W-:Y:S01]  /*57f0*/  FMUL R14, R89, R3.reuse ;  /* 0x00000003590e7220 */ /* 0x080fe20000400000 */
[----:B------:R-:W-:Y:S01]  /*5800*/  ISETP.NE.AND P2, PT, R8, RZ, PT ;  /* 0x000000ff0800720c */ /* 0x000fe20003f45270 */
[----:B------:R-:W-:Y:S01]  /*5810*/  FMUL R90, R90, R3 ;  /* 0x000000035a5a7220 */ /* 0x000fe20000400000 */
[----:B------:R2:W3:Y:S01]  /*5820*/  @P1 LDSM.16.MT88.4 R8, [R12+0x30800] ;  /* 0x030800000c08183b */ /* 0x0004e20000004200 */
[----:B-1----:R-:W-:-:S02]  /*5830*/  HADD2.F32 R13, -RZ, R4.H0_H0 ;  /* 0x20000004ff0d7230 */ /* 0x002fc40000004100 */
[----:B------:R-:W-:Y:S01]  /*5840*/  HADD2.F32 R15, -RZ, R4.H1_H1 ;  /* 0x30000004ff0f7230 */ /* 0x000fe20000004100 */
[----:B--2---:R-:W-:Y:S07]  /*5850*/  @P1 BRA `(.L_x_148) ;  /* 0x0000000000101947 */ /* 0x004fee0003800000 */
[----:B------:R-:W-:Y:S01]  /*5860*/  IMAD.MOV.U32 R5, RZ, RZ, RZ ;  /* 0x000000ffff057224 */ /* 0x000fe200078e00ff */
[----:B------:R-:W-:Y:S02]  /*5870*/  CS2R R6, SRZ ;  /* 0x0000000000067805 */ /* 0x000fe4000001ff00 */
[----:B---3--:R-:W-:Y:S02]  /*5880*/  CS2R R8, SRZ ;  /* 0x0000000000087805 */ /* 0x008fe4000001ff00 */
[----:B------:R-:W-:-:S07]  /*5890*/  CS2R R10, SRZ ;  /* 0x00000000000a7805 */ /* 0x000fce000001ff00 */
.L_x_148:
[----:B------:R-:W-:Y:S05]  /*58a0*/  BSYNC B0 ;  /* 0x0000000000007941 */ /* 0x000fea0003800000 */
.L_x_147:
[--C-:B------:R-:W-:Y:S02]  /*58b0*/  HADD2.F32 R17, -RZ, R5.reuse.H0_H0 ;  /* 0x20000005ff117230 */ /* 0x100fe40000004100 */
[----:B------:R-:W-:Y:S01]  /*58c0*/  FMUL R18, R91, R3 ;  /* 0x000000035b127220 */ /* 0x000fe20000400000 */
[----:B------:R-:W-:Y:S02]  /*58d0*/  HADD2.F32 R19, -RZ, R5.H1_H1 ;  /* 0x30000005ff137230 */ /* 0x000fe40000004100 */
[-C--:B------:R-:W-:Y:S01]  /*58e0*/  FFMA R12, R13, R0.reuse, R88 ;  /* 0x000000000d0c7223 */ /* 0x080fe20000000058 */
[-C--:B------:R-:W-:Y:S01]  /*58f0*/  FFMA R21, R15, R0.reuse, R14 ;  /* 0x000000000f157223 */ /* 0x080fe2000000000e */
[-C--:B------:R-:W-:Y:S01]  /*5900*/  FFMA R90, R17, R0.reuse, R90 ;  /* 0x00000000115a7223 */ /* 0x080fe2000000005a */
[--C-:B------:R-:W-:Y:S02]  /*5910*/  HADD2.F32 R13, -RZ, R6.reuse.H0_H0 ;  /* 0x20000006ff0d7230 */ /* 0x100fe40000004100 */
[----:B------:R-:W-:Y:S01]  /*5920*/  FFMA R89, R19, R0, R18 ;  /* 0x0000000013597223 */ /* 0x000fe20000000012 */
[----:B------:R-:W-:-:S02]  /*5930*/  HADD2.F32 R15, -RZ, R6.H1_H1 ;  /* 0x30000006ff0f7230 */ /* 0x000fc40000004100 */
[-C--:B------:R-:W-:Y:S01]  /*5940*/  FMUL R92, R92, R3.reuse ;  /* 0x000000035c5c7220 */ /* 0x080fe20000400000 */
[-C--:B------:R-:W-:Y:S01]  /*5950*/  FMUL R18, R93, R3.reuse ;  /* 0x000000035d127220 */ /* 0x080fe20000400000 */
[--C-:B------:R-:W-:Y:S02]  /*5960*/  HADD2.F32 R17, -RZ, R7.reuse.H0_H0 ;  /* 0x20000007ff117230 */ /* 0x100fe40000004100 */
[-C--:B------:R-:W-:Y:S01]  /*5970*/  FMUL R94, R94, R3.reuse ;  /* 0x000000035e5e7220 */ /* 0x080fe20000400000 */
[----:B------:R-:W-:Y:S02]  /*5980*/  HADD2.F32 R19, -RZ, R7.H1_H1 ;  /* 0x30000007ff137230 */ /* 0x000fe40000004100 */
[----:B------:R-:W-:Y:S01]  /*5990*/  FMUL R20, R95, R3 ;  /* 0x000000035f147220 */ /* 0x000fe20000400000 */
[-C--:B------:R-:W-:Y:S01]  /*59a0*/  FFMA R14, R13, R0.reuse, R92 ;  /* 0x000000000d0e7223 */ /* 0x080fe2000000005c */
[-C--:B------:R-:W-:Y:S01]  /*59b0*/  FFMA R91, R15, R0.reuse, R18 ;  /* 0x000000000f5b7223 */ /* 0x080fe20000000012 */
[-C--:B------:R-:W-:Y:S01]  /*59c0*/  FFMA R94, R17, R0.reuse, R94 ;  /* 0x00000000115e7223 */ /* 0x080fe2000000005e */
[----:B------:R-:W-:Y:S01]  /*59d0*/  FFMA R93, R19, R0, R20 ;  /* 0x00000000135d7223 */ /* 0x000fe20000000014 */
[----:B---3--:R-:W-:-:S02]  /*59e0*/  HADD2.F32 R13, -RZ, R8.H0_H0 ;  /* 0x20000008ff0d7230 */ /* 0x008fc40000004100 */
[-C--:B------:R-:W-:Y:S01]  /*59f0*/  FMUL R96, R96, R3.reuse ;  /* 0x0000000360607220 */ /* 0x080fe20000400000 */
[----:B------:R-:W-:Y:S02]  /*5a00*/  HADD2.F32 R15, -RZ, R8.H1_H1 ;  /* 0x30000008ff0f7230 */ /* 0x000fe40000004100 */
        /* <DEDUP_REMOVED lines=9> */
[----:B------:R-:W-:-:S02]  /*5aa0*/  HADD2.F32 R13, -RZ, R10.H0_H0 ;  /* 0x2000000aff0d7230 */ /* 0x000fc40000004100 */
        /* <DEDUP_REMOVED lines=11> */
[----:B------:R-:W-:Y:S01]  /*5b60*/  F2FP.F16.F32.PACK_AB R97, R97, R98 ;  /* 0x000000626161723e */ /* 0x000fe200000000ff */
[----:B------:R-:W-:Y:S05]  /*5b70*/  WARPSYNC.ALL ;  /* 0x0000000000007948 */ /* 0x000fea0003800000 */
[----:B------:R-:W-:Y:S01]  /*5b80*/  F2FP.F16.F32.PACK_AB R98, R99, R100 ;  /* 0x000000646362723e */ /* 0x000fe200000000ff */
[----:B------:R-:W-:Y:S01]  /*5b90*/  BSSY B0, `(.L_x_149) ;  /* 0x0000016000007945 */ /* 0x000fe20003800000 */
[----:B------:R-:W-:-:S02]  /*5ba0*/  F2FP.F16.F32.PACK_AB R99, R20, R17 ;  /* 0x000000111463723e */ /* 0x000fc400000000ff */
[----:B------:R-:W-:Y:S02]  /*5bb0*/  F2FP.F16.F32.PACK_AB R12, R21, R12 ;  /* 0x0000000c150c723e */ /* 0x000fe400000000ff */
[----:B------:R-:W-:Y:S02]  /*5bc0*/  F2FP.F16.F32.PACK_AB R13, R89, R90 ;  /* 0x0000005a590d723e */ /* 0x000fe400000000ff */
[----:B------:R-:W-:Y:S02]  /*5bd0*/  F2FP.F16.F32.PACK_AB R14, R91, R14 ;  /* 0x0000000e5b0e723e */ /* 0x000fe400000000ff */
[----:B------:R-:W-:Y:S02]  /*5be0*/  F2FP.F16.F32.PACK_AB R15, R93, R94 ;  /* 0x0000005e5d0f723e */ /* 0x000fe400000000ff */
[----:B------:R-:W-:Y:S02]  /*5bf0*/  LEA R17, R152, UR50, 0x1 ;  /* 0x0000003298117c11 */ /* 0x000fe4000f8e08ff */
[----:B------:R-:W-:-:S03]  /*5c00*/  F2FP.F16.F32.PACK_AB R96, R95, R96 ;  /* 0x000000605f60723e */ /* 0x000fc600000000ff */
[----:B------:R1:W-:Y:S04]  /*5c10*/  STSM.16.MT88.4 [R17+0x30000], R12 ;  /* 0x0300000c11007844 */ /* 0x0003e80000004200 */
[----:B------:R1:W-:Y:S01]  /*5c20*/  STSM.16.MT88.4 [R17+0x30800], R96 ;  /* 0x0308006011007844 */ /* 0x0003e20000004200 */
[----:B------:R-:W-:Y:S01]  /*5c30*/  @!PT LDS RZ, [RZ] ;  /* 0x00000000fffff984 */ /* 0x000fe20000000800 */
[----:B------:R-:W-:Y:S01]  /*5c40*/  @!PT LDS RZ, [RZ] ;  /* 0x00000000fffff984 */ /* 0x000fe20000000800 */
[----:B------:R-:W-:Y:S01]  /*5c50*/  @!PT LDS RZ, [RZ] ;  /* 0x00000000fffff984 */ /* 0x000fe20000000800 */
[----:B------:R-:W-:Y:S01]  /*5c60*/  @!PT LDS RZ, [RZ] ;  /* 0x00000000fffff984 */ /* 0x000fe20000000800 */
[----:B------:R2:W-:Y:S06]  /*5c70*/  MEMBAR.ALL.CTA ;  /* 0x0000000000007992 */ /* 0x0005ec0000008000 */
[----:B--2---:R-:W2:Y:S02]  /*5c80*/  FENCE.VIEW.ASYNC.S ;  /* 0x00000000000073c6 */ /* 0x004ea40000000000 */
[----:B--2---:R-:W-:Y:S06]  /*5c90*/  BAR.SYNC.DEFER_BLOCKING 0x1, 0x80 ;  /* 0x0042000000007b1d */ /* 0x004fec0000010000 */
[----:B------:R-:W-:Y:S05]  /*5ca0*/  @!P2 BRA `(.L_x_150) ;  /* 0x000000000010a947 */ /* 0x000fea0003800000 */
[----:B------:R-:W-:-:S09]  /*5cb0*/  UIADD3 UR44, UR50, 0x30000, URZ ;  /* 0x00030000322c7890 */ /* 0x000fd2000fffe03f */
[----:B------:R2:W-:Y:S01]  /*5cc0*/  UTMASTG.2D [UR44], [UR36] ;  /* 0x0000002c240073b5 */ /* 0x0005e20008008000 */
[----:B------:R0:W-:Y:S01]  /*5cd0*/  UTMACMDFLUSH ;  /* 0x00000000000079b7 */ /* 0x0001e20000000000 */
[----:B--2---:R-:W-:-:S04]  /*5ce0*/  DEPBAR.LE SB0, 0x1 ;  /* 0x000080400000791a */ /* 0x004fc80000000000 */
.L_x_150:
[----:B------:R-:W-:Y:S05]  /*5cf0*/  BSYNC B0 ;  /* 0x0000000000007941 */ /* 0x000fea0003800000 */
.L_x_149:
[----:B------:R-:W-:Y:S06]  /*5d00*/  BAR.SYNC.DEFER_BLOCKING 0x1, 0x80 ;  /* 0x0042000000007b1d */ /* 0x000fec0000010000 */
[----:B------:R-:W-:Y:S05]  /*5d10*/  @!P0 BRA `(.L_x_151) ;  /* 0x0000000000048947 */ /* 0x000fea0003800000 */
[----:B------:R-:W-:Y:S01]  /*5d20*/  BPT.TRAP 0x1 ;  /* 0x000000040000795c */ /* 0x000fe20000300000 */
.L_x_151:
[----:B------:R-:W2:Y:S02]  /*5d30*/  SYNCS.PHASECHK.TRANS64.TRYWAIT P3, [UR50+0x344e8], R16 ;  /* 0x0344e810ff0075a7 */ /* 0x000ea40008060172 */
[----:B--2---:R-:W-:Y:S05]  /*5d40*/  @!P3 BRA `(.L_x_152) ;  /* 0x0000008c0084b947 */ /* 0x004fea0003800000 */
.L_x_360:
[----:B------:R-:W-:Y:S05]  /*5d50*/  @P1 WARPSYNC.ALL ;  /* 0x0000000000001948 */ /* 0x000fea0003800000 */
[----:B------:R-:W2:Y:S01]  /*5d60*/  @P1 LDSM.16.MT88.4 R4, [R17+0x31000] ;  /* 0x031000001104183b */ /* 0x000ea20000004200 */
[-C--:B-1----:R-:W-:Y:S01]  /*5d70*/  FMUL R13, R24, R3.reuse ;  /* 0x00000003180d7220 */ /* 0x082fe20000400000 */
[-C--:B------:R-:W-:Y:S01]  /*5d80*/  FMUL R25, R25, R3.reuse ;  /* 0x0000000319197220 */ /* 0x080fe20000400000 */
[-C--:B------:R-:W-:Y:S01]  /*5d90*/  FMUL R15, R26, R3.reuse ;  /* 0x000000031a0f7220 */ /* 0x080fe20000400000 */
[----:B------:R-:W1:Y:S01]  /*5da0*/  @P1 LDSM.16.MT88.4 R8, [R17+0x31800] ;  /* 0x031800001108183b */ /* 0x000e620000004200 */
[-C--:B------:R-:W-:Y:S01]  /*5db0*/  FMUL R27, R27, R3.reuse ;  /* 0x000000031b1b7220 */ /* 0x080fe20000400000 */
[-C--:B------:R-:W-:Y:S01]  /*5dc0*/  FMUL R19, R28, R3.reuse ;  /* 0x000000031c137220 */ /* 0x080fe20000400000 */
[-C--:B------:R-:W-:Y:S01]  /*5dd0*/  FMUL R29, R29, R3.reuse ;  /* 0x000000031d1d7220 */ /* 0x080fe20000400000 */
[-C--:B------:R-:W-:Y:S01]  /*5de0*/  FMUL R21, R30, R3.reuse ;  /* 0x000000031e157220 */ /* 0x080fe20000400000 */
[-C--:B------:R-:W-:Y:S01]  /*5df0*/  FMUL R31, R31, R3.reuse ;  /* 0x000000031f1f7220 */ /* 0x080fe20000400000 */
[-C--:B------:R-:W-:Y:S01]  /*5e00*/  FMUL R33, R33, R3.reuse ;  /* 0x0000000321217220 */ /* 0x080fe20000400000 */
[-C--:B------:R-:W-:Y:S01]  /*5e10*/  FMUL R35, R35, R3.reuse ;  /* 0x0000000323237220 */ /* 0x080fe20000400000 */
[-C--:B------:R-:W-:Y:S01]  /*5e20*/  FMUL R37, R37, R3.reuse ;  /* 0x0000000325257220 */ /* 0x080fe20000400000 */
[----:B------:R-:W-:Y:S01]  /*5e30*/  FMUL R39, R39, R3 ;  /* 0x0000000327277220 */ /* 0x000fe20000400000 */
[----:B------:R-:W-:Y:S05]  /*5e40*/  WARPSYNC.ALL ;  /* 0x0000000000007948 */ /* 0x000fea0003800000 */
[----:B------:R-:W-:Y:S01]  /*5e50*/  BSSY B0, `(.L_x_153) ;  /* 0x000003d000007945 */ /* 0x000fe20003800000 */
[----:B--2---:R-:W-:-:S02]  /*5e60*/  HADD2.F32 R12, -RZ, R4.H0_H0 ;  /* 0x20000004ff0c7230 */ /* 0x004fc40000004100 */
[----:B------:R-:W-:Y:S02]  /*5e70*/  HADD2.F32 R14, -RZ, R4.H1_H1 ;  /* 0x30000004ff0e7230 */ /* 0x000fe40000004100 */
[--C-:B------:R-:W-:Y:S02]  /*5e80*/  HADD2.F32 R18, -RZ, R5.reuse.H0_H0 ;  /* 0x20000005ff127230 */ /* 0x100fe40000004100 */
[-C--:B------:R-:W-:Y:S01]  /*5e90*/  FFMA R13, R12, R0.reuse, R13 ;  /* 0x000000000c0d7223 */ /* 0x080fe2000000000d */
[----:B------:R-:W-:Y:S02]  /*5ea0*/  HADD2.F32 R20, -RZ, R5.H1_H1 ;  /* 0x30000005ff147230 */ /* 0x000fe40000004100 */
[-C--:B------:R-:W-:Y:S01]  /*5eb0*/  FFMA R12, R14, R0.reuse, R25 ;  /* 0x000000000e0c7223 */ /* 0x080fe20000000019 */
[----:B------:R-:W-:Y:S02]  /*5ec0*/  HADD2.F32 R24, -RZ, R7.H0_H0 ;  /* 0x20000007ff187230 */ /* 0x000fe40000004100 */
[----:B------:R-:W-:Y:S01]  /*5ed0*/  FFMA R15, R18, R0, R15 ;  /* 0x00000000120f7223 */ /* 0x000fe2000000000f */
[----:B------:R-:W-:-:S02]  /*5ee0*/  HADD2.F32 R18, -RZ, R6.H0_H0 ;  /* 0x20000006ff127230 */ /* 0x000fc40000004100 */
[-C--:B------:R-:W-:Y:S01]  /*5ef0*/  FFMA R14, R20, R0.reuse, R27 ;  /* 0x00000000140e7223 */ /* 0x080fe2000000001b */
[----:B------:R-:W-:Y:S02]  /*5f00*/  HADD2.F32 R20, -RZ, R6.H1_H1 ;  /* 0x30000006ff147230 */ /* 0x000fe40000004100 */
[-C--:B------:R-:W-:Y:S01]  /*5f10*/  FFMA R21, R24, R0.reuse, R21 ;  /* 0x0000000018157223 */ /* 0x080fe20000000015 */
[----:B------:R-:W-:Y:S02]  /*5f20*/  HADD2.F32 R26, -RZ, R7.H1_H1 ;  /* 0x30000007ff1a7230 */ /* 0x000fe40000004100 */
[-C--:B------:R-:W-:Y:S01]  /*5f30*/  FFMA R19, R18, R0.reuse, R19 ;  /* 0x0000000012137223 */ /* 0x080fe20000000013 */
[--C-:B-1----:R-:W-:Y:S02]  /*5f40*/  HADD2.F32 R24, -RZ, R8.reuse.H0_H0 ;  /* 0x20000008ff187230 */ /* 0x102fe40000004100 */
[-C--:B------:R-:W-:Y:S01]  /*5f50*/  FFMA R18, R20, R0.reuse, R29 ;  /* 0x0000000014127223 */ /* 0x080fe2000000001d */
[----:B------:R-:W-:Y:S01]  /*5f60*/  FMUL R25, R32, R3 ;  /* 0x0000000320197220 */ /* 0x000fe20000400000 */
[----:B------:R-:W-:Y:S01]  /*5f70*/  FFMA R20, R26, R0, R31 ;  /* 0x000000001a147223 */ /* 0x000fe2000000001f */
[----:B------:R-:W-:-:S02]  /*5f80*/  HADD2.F32 R26, -RZ, R8.H1_H1 ;  /* 0x30000008ff1a7230 */ /* 0x000fc40000004100 */
[-C--:B------:R-:W-:Y:S01]  /*5f90*/  FMUL R27, R34, R3.reuse ;  /* 0x00000003221b7220 */ /* 0x080fe20000400000 */
[--C-:B------:R-:W-:Y:S02]  /*5fa0*/  HADD2.F32 R28, -RZ, R9.reuse.H0_H0 ;  /* 0x20000009ff1c7230 */ /* 0x100fe40000004100 */
[-C--:B------:R-:W-:Y:S01]  /*5fb0*/  FFMA R25, R24, R0.reuse, R25 ;  /* 0x0000000018197223 */ /* 0x080fe20000000019 */
[----:B------:R-:W-:Y:S02]  /*5fc0*/  HADD2.F32 R30, -RZ, R9.H1_H1 ;  /* 0x30000009ff1e7230 */ /* 0x000fe40000004100 */
[-C--:B------:R-:W-:Y:S01]  /*5fd0*/  FFMA R24, R26, R0.reuse, R33 ;  /* 0x000000001a187223 */ /* 0x080fe20000000021 */
[----:B------:R-:W-:Y:S01]  /*5fe0*/  FMUL R29, R36, R3 ;  /* 0x00000003241d7220 */ /* 0x000fe20000400000 */
[-C--:B------:R-:W-:Y:S01]  /*5ff0*/  FFMA R27, R28, R0.reuse, R27 ;  /* 0x000000001c1b7223 */ /* 0x080fe2000000001b */
[--C-:B------:R-:W-:Y:S02]  /*6000*/  HADD2.F32 R28, -RZ, R10.reuse.H0_H0 ;  /* 0x2000000aff1c7230 */ /* 0x100fe40000004100 */
[----:B------:R-:W-:Y:S01]  /*6010*/  FFMA R26, R30, R0, R35 ;  /* 0x000000001e1a7223 */ /* 0x000fe20000000023 */
[----:B------:R-:W-:-:S02]  /*6020*/  HADD2.F32 R30, -RZ, R10.H1_H1 ;  /* 0x3000000aff1e7230 */ /* 0x000fc40000004100 */
[----:B------:R-:W-:Y:S01]  /*6030*/  FMUL R31, R38, R3 ;  /* 0x00000003261f7220 */ /* 0x000fe20000400000 */
[--C-:B------:R-:W-:Y:S02]  /*6040*/  HADD2.F32 R32, -RZ, R11.reuse.H0_H0 ;  /* 0x2000000bff207230 */ /* 0x100fe40000004100 */
[-C--:B------:R-:W-:Y:S01]  /*6050*/  FFMA R29, R28, R0.reuse, R29 ;  /* 0x000000001c1d7223 */ /* 0x080fe2000000001d */
[----:B------:R-:W-:Y:S02]  /*6060*/  HADD2.F32 R34, -RZ, R11.H1_H1 ;  /* 0x3000000bff227230 */ /* 0x000fe40000004100 */
[-C--:B------:R-:W-:Y:S01]  /*6070*/  FFMA R28, R30, R0.reuse, R37 ;  /* 0x000000001e1c7223 */ /* 0x080fe20000000025 */
[----:B------:R-:W-:Y:S01]  /*6080*/  F2FP.F16.F32.PACK_AB R12, R12, R13 ;  /* 0x0000000d0c0c723e */ /* 0x000fe200000000ff */
[-C--:B------:R-:W-:Y:S01]  /*6090*/  FFMA R31, R32, R0.reuse, R31 ;  /* 0x00000000201f7223 */ /* 0x080fe2000000001f */
[----:B------:R-:W-:Y:S01]  /*60a0*/  F2FP.F16.F32.PACK_AB R13, R14, R15 ;  /* 0x0000000f0e0d723e */ /* 0x000fe200000000ff */
[----:B------:R-:W-:Y:S01]  /*60b0*/  FFMA R30, R34, R0, R39 ;  /* 0x00000000221e7223 */ /* 0x000fe20000000027 */
[----:B------:R-:W-:-:S02]  /*60c0*/  F2FP.F16.F32.PACK_AB R24, R24, R25 ;  /* 0x000000191818723e */ /* 0x000fc400000000ff */
[----:B------:R-:W-:Y:S02]  /*60d0*/  F2FP.F16.F32.PACK_AB R14, R18, R19 ;  /* 0x00000013120e723e */ /* 0x000fe400000000ff */
[----:B------:R-:W-:Y:S02]  /*60e0*/  F2FP.F16.F32.PACK_AB R15, R20, R21 ;  /* 0x00000015140f723e */ /* 0x000fe400000000ff */
[----:B------:R-:W-:Y:S02]  /*60f0*/  F2FP.F16.F32.PACK_AB R25, R26, R27 ;  /* 0x0000001b1a19723e */ /* 0x000fe400000000ff */
[----:B------:R-:W-:Y:S01]  /*6100*/  F2FP.F16.F32.PACK_AB R26, R28, R29 ;  /* 0x0000001d1c1a723e */ /* 0x000fe200000000ff */
[----:B------:R1:W-:Y:S01]  /*6110*/  STSM.16.MT88.4 [R17+0x31000], R12 ;  /* 0x0310000c11007844 */ /* 0x0003e20000004200 */
[----:B------:R-:W-:-:S05]  /*6120*/  F2FP.F16.F32.PACK_AB R27, R30, R31 ;  /* 0x0000001f1e1b723e */ /* 0x000fca00000000ff */
        /* <DEDUP_REMOVED lines=9> */
[----:B------:R-:W-:Y:S02]  /*61c0*/  UIADD3 UR5, UR45, 0x40, URZ ;  /* 0x000000402d057890 */ /* 0x000fe4000fffe03f */
[----:B------:R-:W-:Y:S01]  /*61d0*/  UIADD3 UR4, UR50, 0x31000, URZ ;  /* 0x0003100032047890 */ /* 0x000fe2000fffe03f */
[----:B------:R-:W-:-:S08]  /*61e0*/  UMOV UR6, UR46 ;  /* 0x0000002e00067c82 */ /* 0x000fd00008000000 */
[----:B------:R2:W-:Y:S01]  /*61f0*/  UTMASTG.2D [UR4], [UR36] ;  /* 0x00000004240073b5 */ /* 0x0005e20008008000 */
[----:B------:R0:W-:Y:S01]  /*6200*/  UTMACMDFLUSH ;  /* 0x00000000000079b7 */ /* 0x0001e20000000000 */
[----:B--2---:R-:W-:-:S04]  /*6210*/  DEPBAR.LE SB0, 0x1 ;  /* 0x000080400000791a */ /* 0x004fc80000000000 */
.L_x_154:
[----:B------:R-:W-:Y:S05]  /*6220*/  BSYNC B0 ;  /* 0x0000000000007941 */ /* 0x000fea0003800000 */
.L_x_153:
[----:B------:R-:W-:Y:S06]  /*6230*/  BAR.SYNC.DEFER_BLOCKING 0x1, 0x80 ;  /* 0x0042000000007b1d */ /* 0x000fec0000010000 */
[----:B------:R-:W-:Y:S05]  /*6240*/  @!P0 BRA `(.L_x_155) ;  /* 0x0000000000048947 */ /* 0x000fea0003800000 */
[----:B------:R-:W-:Y:S01]  /*6250*/  BPT.TRAP 0x1 ;  /* 0x000000040000795c */ /* 0x000fe20000300000 */
.L_x_155:
[----:B------:R-:W-:-:S04]  /*6260*/  UIADD3 UR4, UR50, 0x34500, URZ ;  /* 0x0003450032047890 */ /* 0x000fc8000fffe03f */
[----:B------:R-:W-:-:S09]  /*6270*/  UPRMT UR8, UR58, 0x654, UR4 ;  /* 0x000006543a087896 */ /* 0x000fd20008000004 */
[----:B------:R-:W-:Y:S01]  /*6280*/  SYNCS.ARRIVE.TRANS64.RED.A1T0 RZ, [UR8], RZ ;  /* 0x000000ffffff79a7 */ /* 0x000fe20008100408 */
[----:B------:R-:W-:Y:S05]  /*6290*/  @!P0 BRA `(.L_x_156) ;  /* 0x0000000000048947 */ /* 0x000fea0003800000 */
[----:B------:R-:W-:Y:S01]  /*62a0*/  BPT.TRAP 0x1 ;  /* 0x000000040000795c */ /* 0x000fe20000300000 */
.L_x_156:
[----:B------:R-:W2:Y:S02]  /*62b0*/  SYNCS.PHASECHK.TRANS64.TRYWAIT P3, [UR50+0x344f0], R16 ;  /* 0x0344f010ff0075a7 */ /* 0x000ea40008060172 */
[----:B--2---:R-:W-:Y:S05]  /*62c0*/  @!P3 BRA `(.L_x_157) ;  /* 0x00000088003cb947 */ /* 0x004fea0003800000 */
.L_x_361:
        /* <DEDUP_REMOVED lines=35> */
[----:B-1----:R-:W-:Y:S02]  /*6500*/  HADD2.F32 R24, -RZ, R8.H0_H0 ;  /* 0x20000008ff187230 */ /* 0x002fe40000004100 */
[----:B------:R-:W-:Y:S01]  /*6510*/  FFMA R18, R20, R0, R109 ;  /* 0x0000000014127223 */ /* 0x000fe2000000006d */
[----:B------:R-:W-:-:S02]  /*6520*/  HADD2.F32 R28, -RZ, R9.H0_H0 ;  /* 0x20000009ff1c7230 */ /* 0x000fc40000004100 */
[-C--:B------:R-:W-:Y:S01]  /*6530*/  FFMA R20, R26, R0.reuse, R111 ;  /* 0x000000001a147223 */ /* 0x080fe2000000006f */
[----:B------:R-:W-:Y:S02]  /*6540*/  HADD2.F32 R26, -RZ, R8.H1_H1 ;  /* 0x30000008ff1a7230 */ /* 0x000fe40000004100 */
        /* <DEDUP_REMOVED lines=37> */
.L_x_159:
[----:B------:R-:W-:Y:S05]  /*67a0*/  BSYNC B0 ;  /* 0x0000000000007941 */ /* 0x000fea0003800000 */
.L_x_158:
[----:B------:R-:W-:Y:S06]  /*67b0*/  BAR.SYNC.DEFER_BLOCKING 0x1, 0x80 ;  /* 0x0042000000007b1d */ /* 0x000fec0000010000 */
[----:B------:R-:W-:Y:S05]  /*67c0*/  @!P0 BRA `(.L_x_160) ;  /* 0x0000000000048947 */ /* 0x000fea0003800000 */
[----:B------:R-:W-:Y:S01]  /*67d0*/  BPT.TRAP 0x1 ;  /* 0x000000040000795c */ /* 0x000fe20000300000 */
.L_x_160:
[----:B------:R-:W-:-:S04]  /*67e0*/  UIADD3 UR4, UR50, 0x34508, URZ ;  /* 0x0003450832047890 */ /* 0x000fc8000fffe03f */
[----:B------:R-:W-:-:S09]  /*67f0*/  UPRMT UR9, UR58, 0x654, UR4 ;  /* 0x000006543a097896 */ /* 0x000fd20008000004 */
[----:B------:R-:W-:Y:S01]  /*6800*/  SYNCS.ARRIVE.TRANS64.RED.A1T0 RZ, [UR9], RZ ;  /* 0x000000ffffff79a7 */ /* 0x000fe20008100409 */
[----:B------:R-:W-:Y:S05]  /*6810*/  @!P0 BRA `(.L_x_161) ;  /* 0x0000000000048947 */ /* 0x000fea0003800000 */
[----:B------:R-:W-:Y:S01]  /*6820*/  BPT.TRAP 0x1 ;  /* 0x000000040000795c */ /* 0x000fe20000300000 */
.L_x_161:
[----:B------:R-:W2:Y:S02]  /*6830*/  SYNCS.PHASECHK.TRANS64.TRYWAIT P3, [UR50+0x344f8], R16 ;  /* 0x0344f810ff0075a7 */ /* 0x000ea40008060172 */
[----:B--2---:R-:W-:Y:S05]  /*6840*/  @!P3 BRA `(.L_x_162) ;  /* 0x0000008000f4b947 */ /* 0x004fea0003800000 */
.L_x_362:
        /* <DEDUP_REMOVED lines=58> */
[----:B------:R-:W-:Y:S01]  /*6bf0*/  F2FP.F16.F32.PACK_AB R33, R24, R27 ;  /* 0x0000001b1821723e */ /* 0x000fe200000000ff */
[----:B------:R1:W-:Y:S01]  /*6c00*/  STSM.16.MT88.4 [R17+0x33000], R12 ;  /* 0x0330000c11007844 */ /* 0x0003e20000004200 */
[----:B------:R-:W-:Y:S02]  /*6c10*/  F2FP.F16.F32.PACK_AB R34, R26, R29 ;  /* 0x0000001d1a22723e */ /* 0x000fe400000000ff */
        /* <DEDUP_REMOVED lines=11> */
[----:B------:R-:W-:Y:S02]  /*6cd0*/  UIADD3 UR5, UR45, 0x40, URZ ;  /* 0x000000402d057890 */ /* 0x000fe4000fffe03f */
[----:B------:R-:W-:-:S09]  /*6ce0*/  UIADD3 UR4, UR50, 0x33000, URZ ;  /* 0x0003300032047890 */ /* 0x000fd2000fffe03f */
[----:B------:R2:W-:Y:S01]  /*6cf0*/  UTMASTG.2D [UR4], [UR36] ;  /* 0x00000004240073b5 */ /* 0x0005e20008008000 */
[----:B------:R0:W-:Y:S01]  /*6d00*/  UTMACMDFLUSH ;  /* 0x00000000000079b7 */ /* 0x0001e20000000000 */
[----:B--2---:R-:W-:-:S04]  /*6d10*/  DEPBAR.LE SB0, 0x1 ;  /* 0x000080400000791a */ /* 0x004fc80000000000 */
.L_x_164:
[----:B------:R-:W-:Y:S05]  /*6d20*/  BSYNC B0 ;  /* 0x0000000000007941 */ /* 0x000fea0003800000 */
.L_x_163:
[----:B------:R-:W-:Y:S06]  /*6d30*/  BAR.SYNC.DEFER_BLOCKING 0x1, 0x80 ;  /* 0x0042000000007b1d */ /* 0x000fec0000010000 */
[----:B------:R-:W-:Y:S05]  /*6d40*/  @!P0 BRA `(.L_x_165) ;  /* 0x0000000000048947 */ /* 0x000fea0003800000 */
[----:B------:R-:W-:Y:S01]  /*6d50*/  BPT.TRAP 0x1 ;  /* 0x000000040000795c */ /* 0x000fe20000300000 */
.L_x_165:
[----:B------:R-:W-:-:S04]  /*6d60*/  UIADD3 UR4, UR50, 0x34510, URZ ;  /* 0x0003451032047890 */ /* 0x000fc8000fffe03f */
[----:B------:R-:W-:-:S09]  /*6d70*/  UPRMT UR10, UR58, 0x654, UR4 ;  /* 0x000006543a0a7896 */ /* 0x000fd20008000004 */
[----:B------:R-:W-:Y:S01]  /*6d80*/  SYNCS.ARRIVE.TRANS64.RED.A1T0 RZ, [UR10], RZ ;  /* 0x000000ffffff79a7 */ /* 0x000fe2000810040a */
[----:B------:R-:W-:Y:S05]  /*6d90*/  @!P0 BRA `(.L_x_166) ;  /* 0x0000000000048947 */ /* 0x000fea0003800000 */
[----:B------:R-:W-:Y:S01]  /*6da0*/  BPT.TRAP 0x1 ;  /* 0x000000040000795c */ /* 0x000fe20000300000 */
.L_x_166:
[----:B-1----:R-:W-:-:S05]  /*6db0*/  IMAD.MOV.U32 R12, RZ, RZ, 0x1 ;  /* 0x00000001ff0c7424 */ /* 0x002fca00078e00ff */
[----:B------:R-:W-:-:S04]  /*6dc0*/  SHF.L.U32 R12, R12, 0x1f, RZ ;  /* 0x0000001f0c0c7819 */ /* 0x000fc800000006ff */
[----:B------:R-:W1:Y:S02]  /*6dd0*/  SYNCS.PHASECHK.TRANS64.TRYWAIT P3, [UR50+0x344e0], R12 ;  /* 0x0344e00cff0075a7 */ /* 0x000e640008060172 */
[----:B-1----:R-:W-:Y:S05]  /*6de0*/  @!P3 BRA `(.L_x_167) ;  /* 0x0000007c00a4b947 */ /* 0x002fea0003800000 */
.L_x_363:
        /* <DEDUP_REMOVED lines=77> */
.L_x_169:
[----:B------:R-:W-:Y:S05]  /*72c0*/  BSYNC B0 ;  /* 0x0000000000007941 */ /* 0x000fea0003800000 */
.L_x_168:
[----:B------:R-:W-:Y:S06]  /*72d0*/  BAR.SYNC.DEFER_BLOCKING 0x1, 0x80 ;  /* 0x0042000000007b1d */ /* 0x000fec0000010000 */
[----:B------:R-:W-:Y:S05]  /*72e0*/  @!P0 BRA `(.L_x_170) ;  /* 0x0000000000048947 */ /* 0x000fea0003800000 */
[----:B------:R-:W-:Y:S01]  /*72f0*/  BPT.TRAP 0x1 ;  /* 0x000000040000795c */ /* 0x000fe20000300000 */
.L_x_170:
[----:B------:R-:W-:-:S04]  /*7300*/  UIADD3 UR7, UR50, 0x34518, URZ ;  /* 0x0003451832077890 */ /* 0x000fc8000fffe03f */
[----:B------:R-:W-:-:S09]  /*7310*/  UPRMT UR7, UR58, 0x654, UR7 ;  /* 0x000006543a077896 */ /* 0x000fd20008000007 */
[----:B------:R-:W-:Y:S01]  /*7320*/  SYNCS.ARRIVE.TRANS64.RED.A1T0 RZ, [UR7], RZ ;  /* 0x000000ffffff79a7 */ /* 0x000fe20008100407 */
[----:B------:R-:W-:Y:S05]  /*7330*/  @!P0 BRA `(.L_x_171) ;  /* 0x0000000000048947 */ /* 0x000fea0003800000 */
[----:B------:R-:W-:Y:S01]  /*7340*/  BPT.TRAP 0x1 ;  /* 0x000000040000795c */ /* 0x000fe20000300000 */
.L_x_171:
[----:B------:R-:W2:Y:S02]  /*7350*/  SYNCS.PHASECHK.TRANS64.TRYWAIT P3, [UR50+0x344e8], R12 ;  /* 0x0344e80cff0075a7 */ /* 0x000ea40008060172 */
[----:B--2---:R-:W-:Y:S05]  /*7360*/  @!P3 BRA `(.L_x_172) ;  /* 0x00000078005cb947 */ /* 0x004fea0003800000 */
.L_x_364:
[----:B------:R-:W-:Y:S05]  /*7370*/  @P1 WARPSYNC.ALL ;  /* 0x0000000000001948 */ /* 0x000fea0003800000 */
[----:B------:R-:W3:Y:S01]  /*7380*/  @P1 LDSM.16.MT88.4 R4, [R17+0x31000] ;  /* 0x031000001104183b */ /* 0x000ee20000004200 */
[-C--:B--2---:R-:W-:Y:S01]  /*7390*/  FMUL R13, R56, R3.reuse ;  /* 0x00000003380d7220 */ /* 0x084fe20000400000 */
[-C--:B------:R-:W-:Y:S01]  /*73a0*/  FMUL R57, R57, R3.reuse ;  /* 0x0000000339397220 */ /* 0x080fe20000400000 */
[-C--:B------:R-:W-:Y:S01]  /*73b0*/  FMUL R15, R58, R3.reuse ;  /* 0x000000033a0f7220 */ /* 0x080fe20000400000 */
[----:B------:R-:W2:Y:S01]  /*73c0*/  @P1 LDSM.16.MT88.4 R8, [R17+0x31800] ;  /* 0x031800001108183b */ /* 0x000ea20000004200 */
[-C--:B------:R-:W-:Y:S01]  /*73d0*/  FMUL R59, R59, R3.reuse ;  /* 0x000000033b3b7220 */ /* 0x080fe20000400000 */
[-C--:B------:R-:W-:Y:S01]  /*73e0*/  FMUL R19, R60, R3.reuse ;  /* 0x000000033c137220 */ /* 0x080fe20000400000 */
[-C--:B------:R-:W-:Y:S01]  /*73f0*/  FMUL R61, R61, R3.reuse ;  /* 0x000000033d3d7220 */ /* 0x080fe20000400000 */
[-C--:B------:R-:W-:Y:S01]  /*7400*/  FMUL R21, R62, R3.reuse ;  /* 0x000000033e157220 */ /* 0x080fe20000400000 */
[-C--:B------:R-:W-:Y:S01]  /*7410*/  FMUL R63, R63, R3.reuse ;  /* 0x000000033f3f7220 */ /* 0x080fe20000400000 */
[-C--:B-1----:R-:W-:Y:S01]  /*7420*/  FMUL R25, R64, R3.reuse ;  /* 0x0000000340197220 */ /* 0x082fe20000400000 */
        /* <DEDUP_REMOVED lines=9> */
[----:B---3--:R-:W-:-:S02]  /*74c0*/  HADD2.F32 R14, -RZ, R4.H0_H0 ;  /* 0x20000004ff0e7230 */ /* 0x008fc40000004100 */
        /* <DEDUP_REMOVED lines=13> */
[----:B--2---:R-:W-:Y:S02]  /*75a0*/  HADD2.F32 R24, -RZ, R8.H0_H0 ;  /* 0x20000008ff187230 */ /* 0x004fe40000004100 */
        /* <DEDUP_REMOVED lines=41> */
.L_x_174:
[----:B------:R-:W-:Y:S05]  /*7840*/  BSYNC B0 ;  /* 0x0000000000007941 */ /* 0x000fea0003800000 */
.L_x_173:
[----:B------:R-:W-:Y:S06]  /*7850*/  BAR.SYNC.DEFER_BLOCKING 0x1, 0x80 ;  /* 0x0042000000007b1d */ /* 0x000fec0000010000 */
[----:B------:R-:W-:Y:S05]  /*7860*/  @!P0 BRA `(.L_x_175) ;  /* 0x0000000000048947 */ /* 0x000fea0003800000 */
[----:B------:R-:W-:Y:S01]  /*7870*/  BPT.TRAP 0x1 ;  /* 0x000000040000795c */ /* 0x000fe20000300000 */
.L_x_175:
[----:B------:R-:W-:Y:S01]  /*7880*/  SYNCS.ARRIVE.TRANS64.RED.A1T0 RZ, [UR8], RZ ;  /* 0x000000ffffff79a7 */ /* 0x000fe20008100408 */
[----:B------:R-:W-:Y:S05]  /*7890*/  @!P0 BRA `(.L_x_176) ;  /* 0x0000000000048947 */ /* 0x000fea0003800000 */
[----:B------:R-:W-:Y:S01]  /*78a0*/  BPT.TRAP 0x1 ;  /* 0x000000040000795c */ /* 0x000fe20000300000 */
.L_x_176:
[----:B------:R-:W2:Y:S02]  /*78b0*/  SYNCS.PHASECHK.TRANS64.TRYWAIT P3, [UR50+0x344f0], R12 ;  /* 0x0344f00cff0075a7 */ /* 0x000ea40008060172 */
[----:B--2---:R-:W-:Y:S05]  /*78c0*/  @!P3 BRA `(.L_x_177) ;  /* 0x00000074001cb947 */ /* 0x004fea0003800000 */
.L_x_365:
[----:B------:R-:W-:Y:S05]  /*78d0*/  @P1 WARPSYNC.ALL ;  /* 0x0000000000001948 */ /* 0x000fea0003800000 */
[----:B------:R-:W3:Y:S01]  /*78e0*/  @P1 LDSM.16.MT88.4 R4, [R17+0x32000] ;  /* 0x032000001104183b */ /* 0x000ee20000004200 */
[-C--:B------:R-:W-:Y:S01]  /*78f0*/  FMUL R15, R138, R3.reuse ;  /* 0x000000038a0f7220 */ /* 0x080fe20000400000 */
[-C--:B------:R-:W-:Y:S01]  /*7900*/  FMUL R139, R139, R3.reuse ;  /* 0x000000038b8b7220 */ /* 0x080fe20000400000 */
[-C--:B------:R-:W-:Y:S01]  /*7910*/  FMUL R19, R140, R3.reuse ;  /* 0x000000038c137220 */ /* 0x080fe20000400000 */
[----:B------:R-:W4:Y:S01]  /*7920*/  @P1 LDSM.16.MT88.4 R8, [R17+0x32800] ;  /* 0x032800001108183b */ /* 0x000f220000004200 */
[-C--:B------:R-:W-:Y:S01]  /*7930*/  FMUL R141, R141, R3.reuse ;  /* 0x000000038d8d7220 */ /* 0x080fe20000400000 */
[-C--:B------:R-:W-:Y:S01]  /*7940*/  FMUL R21, R142, R3.reuse ;  /* 0x000000038e157220 */ /* 0x080fe20000400000 */
[-C--:B------:R-:W-:Y:S01]  /*7950*/  FMUL R143, R143, R3.reuse ;  /* 0x000000038f8f7220 */ /* 0x080fe20000400000 */
[-C--:B------:R-:W-:Y:S01]  /*7960*/  FMUL R145, R145, R3.reuse ;  /* 0x0000000391917220 */ /* 0x080fe20000400000 */
[-C--:B--2---:R-:W-:Y:S01]  /*7970*/  FMUL R13, R136, R3.reuse ;  /* 0x00000003880d7220 */ /* 0x084fe20000400000 */
        /* <DEDUP_REMOVED lines=16> */
[----:B----4-:R-:W-:Y:S02]  /*7a80*/  HADD2.F32 R28, -RZ, R8.H1_H1 ;  /* 0x30000008ff1c7230 */ /* 0x010fe40000004100 */
[----:B------:R-:W-:Y:S01]  /*7a90*/  FFMA R19, R20, R0, R19 ;  /* 0x0000000014137223 */ /* 0x000fe20000000013 */
[----:B------:R-:W-:-:S02]  /*7aa0*/  HADD2.F32 R20, -RZ, R7.H0_H0 ;  /* 0x20000007ff147230 */ /* 0x000fc40000004100 */
[-C--:B------:R-:W-:Y:S01]  /*7ab0*/  FFMA R18, R24, R0.reuse, R141 ;  /* 0x0000000018127223 */ /* 0x080fe2000000008d */
[----:B------:R-:W-:Y:S01]  /*7ac0*/  HADD2.F32 R24, -RZ, R7.H1_H1 ;  /* 0x30000007ff187230 */ /* 0x000fe20000004100 */
[----:B------:R-:W-:Y:S01]  /*7ad0*/  F2FP.F16.F32.PACK_AB R33, R16, R15 ;  /* 0x0000000f1021723e */ /* 0x000fe200000000ff */
[----:B------:R-:W-:Y:S02]  /*7ae0*/  HADD2.F32 R14, -RZ, R4.H0_H0 ;  /* 0x20000004ff0e7230 */ /* 0x000fe40000004100 */
[-C--:B------:R-:W-:Y:S01]  /*7af0*/  FFMA R21, R20, R0.reuse, R21 ;  /* 0x0000000014157223 */ /* 0x080fe20000000015 */
[----:B------:R-:W-:Y:S02]  /*7b00*/  HADD2.F32 R26, -RZ, R8.H0_H0 ;  /* 0x20000008ff1a7230 */ /* 0x000fe40000004100 */
[-C--:B------:R-:W-:Y:S01]  /*7b10*/  FFMA R20, R24, R0.reuse, R143 ;  /* 0x0000000018147223 */ /* 0x080fe2000000008f */
[----:B------:R-:W-:Y:S02]  /*7b20*/  HADD2.F32 R30, -RZ, R9.H0_H0 ;  /* 0x20000009ff1e7230 */ /* 0x000fe40000004100 */
[-C--:B------:R-:W-:Y:S01]  /*7b30*/  FFMA R24, R28, R0.reuse, R145 ;  /* 0x000000001c187223 */ /* 0x080fe20000000091 */
[-C--:B------:R-:W-:Y:S01]  /*7b40*/  FFMA R13, R14, R0.reuse, R13 ;  /* 0x000000000e0d7223 */ /* 0x080fe2000000000d */
[----:B------:R-:W-:Y:S01]  /*7b50*/  FFMA R25, R26, R0, R25 ;  /* 0x000000001a197223 */ /* 0x000fe20000000019 */
[----:B------:R-:W-:-:S02]  /*7b60*/  HADD2.F32 R28, -RZ, R10.H0_H0 ;  /* 0x2000000aff1c7230 */ /* 0x000fc40000004100 */
[-C--:B------:R-:W-:Y:S01]  /*7b70*/  FFMA R27, R30, R0.reuse, R27 ;  /* 0x000000001e1b7223 */ /* 0x080fe2000000001b */
[----:B------:R-:W-:Y:S01]  /*7b80*/  HADD2.F32 R14, -RZ, R4.H1_H1 ;  /* 0x30000004ff0e7230 */ /* 0x000fe20000004100 */
[----:B------:R-:W-:Y:S01]  /*7b90*/  F2FP.F16.F32.PACK_AB R35, R20, R21 ;  /* 0x000000151423723e */ /* 0x000fe200000000ff */
[----:B------:R-:W-:Y:S02]  /*7ba0*/  HADD2.F32 R26, -RZ, R9.H1_H1 ;  /* 0x30000009ff1a7230 */ /* 0x000fe40000004100 */
[-C--:B------:R-:W-:Y:S01]  /*7bb0*/  FFMA R29, R28, R0.reuse, R29 ;  /* 0x000000001c1d7223 */ /* 0x080fe2000000001d */
[----:B------:R-:W-:Y:S02]  /*7bc0*/  HADD2.F32 R30, -RZ, R10.H1_H1 ;  /* 0x3000000aff1e7230 */ /* 0x000fe40000004100 */
[-C--:B------:R-:W-:Y:S01]  /*7bd0*/  FFMA R14, R14, R0.reuse, R137 ;  /* 0x000000000e0e7223 */ /* 0x080fe20000000089 */
[--C-:B------:R-:W-:Y:S02]  /*7be0*/  HADD2.F32 R32, -RZ, R11.reuse.H0_H0 ;  /* 0x2000000bff207230 */ /* 0x100fe40000004100 */
[----:B------:R-:W-:Y:S01]  /*7bf0*/  FFMA R26, R26, R0, R147 ;  /* 0x000000001a1a7223 */ /* 0x000fe20000000093 */
[----:B------:R-:W-:-:S02]  /*7c00*/  HADD2.F32 R34, -RZ, R11.H1_H1 ;  /* 0x3000000bff227230 */ /* 0x000fc40000004100 */
[-C--:B------:R-:W-:Y:S01]  /*7c10*/  FFMA R28, R30, R0.reuse, R149 ;  /* 0x000000001e1c7223 */ /* 0x080fe20000000095 */
[----:B------:R-:W-:Y:S01]  /*7c20*/  F2FP.F16.F32.PACK_AB R24, R24, R25 ;  /* 0x000000191818723e */ /* 0x000fe200000000ff */
[-C--:B------:R-:W-:Y:S01]  /*7c30*/  FFMA R31, R32, R0.reuse, R31 ;  /* 0x00000000201f7223 */ /* 0x080fe2000000001f */
[----:B------:R-:W-:Y:S01]  /*7c40*/  F2FP.F16.F32.PACK_AB R32, R14, R13 ;  /* 0x0000000d0e20723e */ /* 0x000fe200000000ff */
[----:B------:R-:W-:Y:S01]  /*7c50*/  FFMA R30, R34, R0, R151 ;  /* 0x00000000221e7223 */ /* 0x000fe20000000097 */
        /* <DEDUP_REMOVED lines=20> */
.L_x_179:
[----:B------:R-:W-:Y:S05]  /*7da0*/  BSYNC B0 ;  /* 0x0000000000007941 */ /* 0x000fea0003800000 */
.L_x_178:
[----:B------:R-:W-:Y:S06]  /*7db0*/  BAR.SYNC.DEFER_BLOCKING 0x1, 0x80 ;  /* 0x0042000000007b1d */ /* 0x000fec0000010000 */
[----:B------:R-:W-:Y:S05]  /*7dc0*/  @!P0 BRA `(.L_x_180) ;  /* 0x0000000000048947 */ /* 0x000fea0003800000 */
[----:B------:R-:W-:Y:S01]  /*7dd0*/  BPT.TRAP 0x1 ;  /* 0x000000040000795c */ /* 0x000fe20000300000 */
.L_x_180:
[----:B------:R-:W-:Y:S01]  /*7de0*/  SYNCS.ARRIVE.TRANS64.RED.A1T0 RZ, [UR9], RZ ;  /* 0x000000ffffff79a7 */ /* 0x000fe20008100409 */
[----:B------:R-:W-:Y:S05]  /*7df0*/  @!P0 BRA `(.L_x_181) ;  /* 0x0000000000048947 */ /* 0x000fea0003800000 */
[----:B------:R-:W-:Y:S01]  /*7e00*/  BPT.TRAP 0x1 ;  /* 0x000000040000795c */ /* 0x000fe20000300000 */
.L_x_181:
[----:B------:R-:W2:Y:S02]  /*7e10*/  SYNCS.PHASECHK.TRANS64.TRYWAIT P3, [UR50+0x344f8], R12 ;  /* 0x0344f80cff0075a7 */ /* 0x000ea40008060172 */
[----:B--2---:R-:W-:Y:S05]  /*7e20*/  @!P3 BRA `(.L_x_182) ;  /* 0x0000006c00dcb947 */ /* 0x004fea0003800000 */
.L_x_366:
[----:B------:R-:W-:Y:S05]  /*7e30*/  @P1 WARPSYNC.ALL ;  /* 0x0000000000001948 */ /* 0x000fea0003800000 */
[----:B------:R-:W3:Y:S01]  /*7e40*/  @P1 LDSM.16.MT88.4 R4, [R17+0x33000] ;  /* 0x033000001104183b */ /* 0x000ee20000004200 */
[-C--:B------:R-:W-:Y:S01]  /*7e50*/  FMUL R72, R72, R3.reuse ;  /* 0x0000000348487220 */ /* 0x080fe20000400000 */
[-C--:B--2---:R-:W-:Y:S01]  /*7e60*/  FMUL R12, R73, R3.reuse ;  /* 0x00000003490c7220 */ /* 0x084fe20000400000 */
[-C--:B------:R-:W-:Y:S01]  /*7e70*/  FMUL R74, R74, R3.reuse ;  /* 0x000000034a4a7220 */ /* 0x080fe20000400000 */
[----:B------:R-:W2:Y:S01]  /*7e80*/  @P1 LDSM.16.MT88.4 R8, [R17+0x33800] ;  /* 0x033800001108183b */ /* 0x000ea20000004200 */
        /* <DEDUP_REMOVED lines=17> */
[----:B------:R-:W-:Y:S02]  /*7fa0*/  HADD2.F32 R25, -RZ, R7.H0_H0 ;  /* 0x20000007ff197230 */ /* 0x000fe40000004100 */
[-C--:B------:R-:W-:Y:S01]  /*7fb0*/  FFMA R15, R15, R0.reuse, R74 ;  /* 0x000000000f0f7223 */ /* 0x080fe2000000004a */
[--C-:B------:R-:W-:Y:S02]  /*7fc0*/  HADD2.F32 R3, -RZ, R4.reuse.H0_H0 ;  /* 0x20000004ff037230 */ /* 0x100fe40000004100 */
[-C--:B------:R-:W-:Y:S01]  /*7fd0*/  FFMA R14, R5, R0.reuse, R14 ;  /* 0x00000000050e7223 */ /* 0x080fe2000000000e */
[----:B------:R-:W-:Y:S02]  /*7fe0*/  HADD2.F32 R13, -RZ, R4.H1_H1 ;  /* 0x30000004ff0d7230 */ /* 0x000fe40000004100 */
        /* <DEDUP_REMOVED lines=11> */
[--C-:B------:R-:W-:Y:S02]  /*80a0*/  HADD2.F32 R27, -RZ, R8.reuse.H0_H0 ;  /* 0x20000008ff1b7230 */ /* 0x100fe40000004100 */
[-C--:B------:R-:W-:Y:S01]  /*80b0*/  FFMA R31, R31, R0.reuse, R82 ;  /* 0x000000001f1f7223 */ /* 0x080fe20000000052 */
[----:B------:R-:W-:Y:S02]  /*80c0*/  HADD2.F32 R29, -RZ, R8.H1_H1 ;  /* 0x30000008ff1d7230 */ /* 0x000fe40000004100 */
        /* <DEDUP_REMOVED lines=35> */
.L_x_184:
[----:B------:R-:W-:Y:S05]  /*8300*/  BSYNC B0 ;  /* 0x0000000000007941 */ /* 0x000fea0003800000 */
.L_x_183:
[----:B------:R-:W-:Y:S06]  /*8310*/  BAR.SYNC.DEFER_BLOCKING 0x1, 0x80 ;  /* 0x0042000000007b1d */ /* 0x000fec0000010000 */
[----:B------:R-:W-:Y:S05]  /*8320*/  @!P0 BRA `(.L_x_185) ;  /* 0x0000000000048947 */ /* 0x000fea0003800000 */
[----:B------:R-:W-:Y:S01]  /*8330*/  BPT.TRAP 0x1 ;  /* 0x000000040000795c */ /* 0x000fe20000300000 */
.L_x_185:
[----:B------:R-:W-:Y:S01]  /*8340*/  UISETP.NE.AND UP0, UPT, UR54, 0x3, UPT ;  /* 0x000000033600788c */ /* 0x000fe2000bf05270 */
[----:B------:R-:W-:Y:S05]  /*8350*/  SYNCS.ARRIVE.TRANS64.RED.A1T0 RZ, [UR10], RZ ;  /* 0x000000ffffff79a7 */ /* 0x000fea000810040a */
[----:B------:R-:W-:-:S13]  /*8360*/  PLOP3.LUT P1, PT, PT, PT, UP0, 0x80, 0x0 ;  /* 0x000000000000781c */ /* 0x000fda0003f2f008 */
[----:B------:R-:W-:Y:S05]  /*8370*/  @!P1 BRA `(.L_x_186) ;  /* 0x0000000000049947 */ /* 0x000fea0003800000 */
[----:B------:R-:W-:Y:S01]  /*8380*/  BPT.TRAP 0x1 ;  /* 0x000000040000795c */ /* 0x000fe20000300000 */
.L_x_186:
[----:B------:R-:W-:Y:S02]  /*8390*/  R2UR UR4, R2 ;  /* 0x00000000020472ca */ /* 0x000fe400000e0000 */
[----:B------:R-:W-:Y:S02]  /*83a0*/  SHF.L.U32 R0, R154, 0x1f, RZ ;  /* 0x0000001f9a007819 */ /* 0x000fe400000006ff */
[----:B------:R-:W-:-:S09]  /*83b0*/  LEA R19, R2, UR50, 0x4 ;  /* 0x0000003202137c11 */ /* 0x000fd2000f8e20ff */
[----:B------:R-:W-:-:S09]  /*83c0*/  ULEA UR4, UR4, UR50, 0x3 ;  /* 0x0000003204047291 */ /* 0x000fd2000f8e183f */
[----:B------:R-:W2:Y:S02]  /*83d0*/  SYNCS.PHASECHK.TRANS64.TRYWAIT P2, [UR4+0x34400], R0 ;  /* 0x03440000ff0075a7 */ /* 0x000ea40008040144 */
[----:B--2---:R-:W-:Y:S05]  /*83e0*/  @!P2 BRA `(.L_x_187) ;  /* 0x000000680084a947 */ /* 0x004fea0003800000 */
.L_x_367:
[----:B-1----:R-:W1:Y:S01]  /*83f0*/  LDS.128 R16, [R19+0x34550] ;  /* 0x0345500013107984 */ /* 0x002e620000000c00 */
[----:B------:R-:W-:Y:S01]  /*8400*/  @!PT LDS RZ, [RZ] ;  /* 0x00000000fffff984 */ /* 0x000fe20000000800 */
[----:B------:R-:W-:Y:S01]  /*8410*/  @!PT LDS RZ, [RZ] ;  /* 0x00000000fffff984 */ /* 0x000fe20000000800 */
[----:B------:R-:W-:Y:S01]  /*8420*/  @!PT LDS RZ, [RZ] ;  /* 0x00000000fffff984 */ /* 0x000fe20000000800 */
[----:B------:R-:W-:Y:S01]  /*8430*/  @!PT LDS RZ, [RZ] ;  /* 0x00000000fffff984 */ /* 0x000fe20000000800 */
[----:B------:R3:W-:Y:S06]  /*8440*/  MEMBAR.ALL.CTA ;  /* 0x0000000000007992 */ /* 0x0007ec0000008000 */
[----:B---3--:R-:W3:Y:S01]  /*8450*/  FENCE.VIEW.ASYNC.S ;  /* 0x00000000000073c6 */ /* 0x008ee20000000000 */
[----:B------:R-:W-:Y:S05]  /*8460*/  @!P1 BRA `(.L_x_188) ;  /* 0x0000000000049947 */ /* 0x000fea0003800000 */
[----:B------:R-:W-:Y:S01]  /*8470*/  BPT.TRAP 0x1 ;  /* 0x000000040000795c */ /* 0x000fe20000300000 */
.L_x_188:
[----:B------:R-:W-:Y:S01]  /*8480*/  UIADD3 UR4, UR4, 0x34440, URZ ;  /* 0x0003444004047890 */ /* 0x000fe2000fffe03f */
[----:B-1----:R-:W-:Y:S01]  /*8490*/  ISETP.NE.AND P3, PT, R19, RZ, PT ;  /* 0x000000ff1300720c */ /* 0x002fe20003f65270 */
[----:B------:R-:W-:Y:S02]  /*84a0*/  VIADD R2, R2, 0x1 ;  /* 0x0000000102027836 */ /* 0x000fe40000000000 */
[----:B------:R-:W-:Y:S01]  /*84b0*/  UPRMT UR4, UR58, 0x654, UR4 ;  /* 0x000006543a047896 */ /* 0x000fe20008000004 */
[----:B------:R-:W-:Y:S02]  /*84c0*/  IMAD.MOV.U32 R19, RZ, RZ, RZ ;  /* 0x000000ffff137224 */ /* 0x000fe400078e00ff */
[----:B------:R-:W-:-:S04]  /*84d0*/  ISETP.NE.AND P2, PT, R2, 0x8, PT ;  /* 0x000000080200780c */ /* 0x000fc80003f45270 */
[----:B--2---:R-:W-:Y:S02]  /*84e0*/  SEL R3, RZ, 0x1, P2 ;  /* 0x00000001ff037807 */ /* 0x004fe40001000000 */
[----:B---3--:R-:W-:Y:S01]  /*84f0*/  SYNCS.ARRIVE.TRANS64.RED.A1T0 RZ, [UR4], RZ ;  /* 0x000000ffffff79a7 */ /* 0x008fe20008100404 */
[----:B------:R-:W-:Y:S02]  /*8500*/  SEL R2, R2, RZ, P2 ;  /* 0x000000ff02027207 */ /* 0x000fe40001000000 */
[----:B------:R-:W-:Y:S01]  /*8510*/  LOP3.LUT R154, R154, R3, RZ, 0x3c, !PT ;  /* 0x000000039a9a7212 */ /* 0x000fe200078e3cff */
[----:B------:R-:W-:Y:S06]  /*8520*/  @!P3 BRA `(.L_x_189) ;  /* 0x0000000000b4b947 */ /* 0x000fec0003800000 */
[----:B------:R-:W1:Y:S02]  /*8530*/  LDC.64 R4, c[0x0][0x290] ;  /* 0x0000a400ff047b82 */ /* 0x000e640000000a00 */
[----:B-1----:R-:W-:-:S06]  /*8540*/  IMAD.WIDE R4, R18, 0xc, R4 ;  /* 0x0000000c12047825 */ /* 0x002fcc00078e0204 */
[----:B------:R-:W2:Y:S02]  /*8550*/  LDG.E R4, desc[UR38][R4.64+0x8] ;  /* 0x0000082604047981 */ /* 0x000ea4000c1e1900 */
[----:B--2---:R-:W-:-:S13]  /*8560*/  R2UR UR4, R4 ;  /* 0x00000000040472ca */ /* 0x004fda00000e0000 */
[----:B------:R-:W-:-:S04]  /*8570*/  UIADD3 UR4, UR4, 0x7f, URZ ;  /* 0x0000007f04047890 */ /* 0x000fc8000fffe03f */
[----:B------:R-:W-:-:S04]  /*8580*/  USHF.R.S32.HI UR5, URZ, 0x1f, UR4 ;  /* 0x0000001f3f057899 */ /* 0x000fc80008011404 */
[----:B------:R-:W-:-:S04]  /*8590*/  ULEA.HI UR5, UR5, UR4, URZ, 0x7 ;  /* 0x0000000405057291 */ /* 0x000fc8000f8f383f */
[----:B------:R-:W-:-:S04]  /*85a0*/  USHF.R.S32.HI UR5, URZ, 0x7, UR5 ;  /* 0x000000073f057899 */ /* 0x000fc80008011405 */
[----:B------:R-:W-:Y:S02]  /*85b0*/  UIADD3 UR40, UR40, UR5, URZ ;  /* 0x0000000528287290 */ /* 0x000fe4000fffe03f */
[----:B------:R-:W-:Y:S02]  /*85c0*/  UISETP.GE.U32.AND UP1, UPT, UR5, 0x6, UPT ;  /* 0x000000060500788c */ /* 0x000fe4000bf26070 */
[----:B------:R-:W-:-:S04]  /*85d0*/  UISETP.GT.U32.AND UP0, UPT, UR40, 0x5, UPT ;  /* 0x000000052800788c */ /* 0x000fc8000bf04070 */
[----:B------:R-:W-:-:S04]  /*85e0*/  UISETP.LT.U32.AND UP0, UPT, UR5, 0x6, UP0 ;  /* 0x000000060500788c */ /* 0x000fc80008701070 */
[----:B------:R-:W-:Y:S02]  /*85f0*/  USEL UR6, URZ, 0x1, !UP0 ;  /* 0x000000013f067887 */ /* 0x000fe4000c000000 */
[----:B------:R-:W-:Y:S02]  /*8600*/  @UP1 UIMAD.WIDE.U32 UR4, UR40, -0x55555555, URZ ;  /* 0xaaaaaaab280418a5 */ /* 0x000fe4000f8e003f */
[----:B------:R-:W-:Y:S02]  /*8610*/  ULOP3.LUT UR41, UR41, UR6, URZ, 0x3c, !UPT ;  /* 0x0000000629297292 */ /* 0x000fe4000f8e3c3f */
[----:B------:R-:W-:-:S04]  /*8620*/  @UP1 USHF.R.U32.HI UR4, URZ, 0x2, UR5 ;  /* 0x000000023f041899 */ /* 0x000fc80008011605 */
[----:B------:R-:W-:Y:S01]  /*8630*/  @UP1 ULOP3.LUT UR41, UR41, 0x1, UR4, 0x78, !UPT ;  /* 0x0000000129291892 */ /* 0x000fe2000f8e7804 */
[----:B------:R-:W-:Y:S11]  /*8640*/  @!P1 BRA `(.L_x_190) ;  /* 0x0000000000049947 */ /* 0x000ff60003800000 */
[----:B------:R-:W-:Y:S01]  /*8650*/  BPT.TRAP 0x1 ;  /* 0x000000040000795c */ /* 0x000fe20000300000 */
.L_x_190:
[----:B------:R-:W-:Y:S02]  /*8660*/  R2UR UR4, R2 ;  /* 0x00000000020472ca */ /* 0x000fe400000e0000 */
[----:B------:R-:W-:Y:S02]  /*8670*/  SHF.L.U32 R3, R154, 0x1f, RZ ;  /* 0x0000001f9a037819 */ /* 0x000fe400000006ff */
[----:B------:R-:W-:-:S09]  /*8680*/  LEA R0, R2, UR50, 0x4 ;  /* 0x0000003202007c11 */ /* 0x000fd2000f8e20ff */
[----:B------:R-:W-:-:S09]  /*8690*/  ULEA UR4, UR4, UR50, 0x3 ;  /* 0x0000003204047291 */ /* 0x000fd2000f8e183f */
[----:B------:R-:W1:Y:S02]  /*86a0*/  SYNCS.PHASECHK.TRANS64.TRYWAIT P2, [UR4+0x34400], R3 ;  /* 0x03440003ff0075a7 */ /* 0x000e640008040144 */
[----:B-1----:R-:W-:Y:S05]  /*86b0*/  @!P2 BRA `(.L_x_191) ;  /* 0x0000006400e8a947 */ /* 0x002fea0003800000 */
.L_x_368:
[----:B------:R2:W3:Y:S01]  /*86c0*/  LDS.128 R16, [R0+0x34550] ;  /* 0x0345500000107984 */ /* 0x0004e20000000c00 */
[----:B------:R-:W-:Y:S01]  /*86d0*/  @!PT LDS RZ, [RZ] ;  /* 0x00000000fffff984 */ /* 0x000fe20000000800 */
[----:B------:R-:W-:Y:S01]  /*86e0*/  @!PT LDS RZ, [RZ] ;  /* 0x00000000fffff984 */ /* 0x000fe20000000800 */
[----:B------:R-:W-:Y:S01]  /*86f0*/  @!PT LDS RZ, [RZ] ;  /* 0x00000000fffff984 */ /* 0x000fe20000000800 */
[----:B------:R-:W-:Y:S01]  /*8700*/  @!PT LDS RZ, [RZ] ;  /* 0x00000000fffff984 */ /* 0x000fe20000000800 */
[----:B------:R4:W-:Y:S06]  /*8710*/  MEMBAR.ALL.CTA ;  /* 0x0000000000007992 */ /* 0x0009ec0000008000 */
[----:B----4-:R-:W4:Y:S01]  /*8720*/  FENCE.VIEW.ASYNC.S ;  /* 0x00000000000073c6 */ /* 0x010f220000000000 */
[----:B--2---:R-:W-:Y:S05]  /*8730*/  @!P1 BRA `(.L_x_192) ;  /* 0x0000000000049947 */ /* 0x004fea0003800000 */
[----:B------:R-:W-:Y:S01]  /*8740*/  BPT.TRAP 0x1 ;  /* 0x000000040000795c */ /* 0x000fe20000300000 */
.L_x_192:
[----:B------:R-:W-:Y:S01]  /*8750*/  UIADD3 UR4, UR4, 0x34440, URZ ;  /* 0x0003444004047890 */ /* 0x000fe2000fffe03f */
[----:B------:R-:W-:-:S03]  /*8760*/  VIADD R2, R2, 0x1 ;  /* 0x0000000102027836 */ /* 0x000fc60000000000 */
[----:B------:R-:W-:Y:S02]  /*8770*/  UPRMT UR4, UR58, 0x654, UR4 ;  /* 0x000006543a047896 */ /* 0x000fe40008000004 */
[----:B------:R-:W-:-:S04]  /*8780*/  ISETP.NE.AND P1, PT, R2, 0x8, PT ;  /* 0x000000080200780c */ /* 0x000fc80003f25270 */
[----:B-1----:R-:W-:Y:S02]  /*8790*/  SEL R3, RZ, 0x1, P1 ;  /* 0x00000001ff037807 */ /* 0x002fe40000800000 */
[----:B------:R-:W-:Y:S01]  /*87a0*/  SEL R2, R2, RZ, P1 ;  /* 0x000000ff02027207 */ /* 0x000fe20000800000 */
[----:B----4-:R-:W-:Y:S01]  /*87b0*/  SYNCS.ARRIVE.TRANS64.RED.A1T0 RZ, [UR4], RZ ;  /* 0x000000ffffff79a7 */ /* 0x010fe20008100404 */
[----:B------:R-:W-:Y:S01]  /*87c0*/  UIMAD.WIDE.U32 UR4, UR40, -0x55555555, URZ ;  /* 0xaaaaaaab280478a5 */ /* 0x000fe2000f8e003f */
[----:B------:R-:W-:-:S03]  /*87d0*/  LOP3.LUT R154, R154, R3, RZ, 0x3c, !PT ;  /* 0x000000039a9a7212 */ /* 0x000fc600078e3cff */
[----:B------:R-:W-:-:S04]  /*87e0*/  USHF.R.U32.HI UR4, URZ, 0x2, UR5 ;  /* 0x000000023f047899 */ /* 0x000fc80008011605 */
[----:B------:R-:W-:-:S12]  /*87f0*/  UIMAD UR40, UR4, -0x6, UR40 ;  /* 0xfffffffa042878a4 */ /* 0x000fd8000f8e0228 */
.L_x_189:
[----:B---3--:R-:W-:Y:S02]  /*8800*/  ISETP.NE.AND P1, PT, R19, RZ, PT ;  /* 0x000000ff1300720c */ /* 0x008fe40003f25270 */
[CC--:B------:R-:W-:Y:S02]  /*8810*/  ISETP.NE.AND P2, PT, R155.reuse, R18.reuse, PT ;  /* 0x000000129b00720c */ /* 0x0c0fe40003f45270 */
[----:B------:R-:W-:-:S13]  /*8820*/  ISETP.EQ.OR P3, PT, R155, R18, !P1 ;  /* 0x000000129b00720c */ /* 0x000fda0004f62670 */
[----:B------:R-:W-:Y:S05]  /*8830*/  @P3 BRA `(.L_x_193) ;  /* 0x0000000000fc3947 */ /* 0x000fea0003800000 */
[----:B------:R-:W-:-:S13]  /*8840*/  ISETP.NE.AND P3, PT, RZ, UR47, PT ;  /* 0x0000002fff007c0c */ /* 0x000fda000bf65270 */
[----:B------:R-:W-:Y:S05]  /*8850*/  @P3 BRA `(.L_x_193) ;  /* 0x0000000000f43947 */ /* 0x000fea0003800000 */
[----:B------:R-:W1:Y:S01]  /*8860*/  S2R R0, SR_LANEID ;  /* 0x0000000000007919 */ /* 0x000e620000000000 */
[----:B------:R-:W-:Y:S01]  /*8870*/  ELECT P3, URZ, PT ;  /* 0x00000000003f782f */ /* 0x000fe20003860000 */
[----:B------:R-:W-:Y:S01]  /*8880*/  BSSY B0, `(.L_x_194) ;  /* 0x000002f000007945 */ /* 0x000fe20003800000 */
[----:B-1----:R-:W-:-:S11]  /*8890*/  IMAD.SHL.U32 R20, R0, 0x4, RZ ;  /* 0x0000000400147824 */ /* 0x002fd600078e00ff */
[----:B------:R-:W-:Y:S05]  /*88a0*/  @!P3 BRA `(.L_x_195) ;  /* 0x0000000000b0b947 */ /* 0x000fea0003800000 */
[C---:B------:R-:W-:Y:S01]  /*88b0*/  IMAD.SHL.U32 R0, R18.reuse, 0x8, RZ ;  /* 0x0000000812007824 */ /* 0x040fe200078e00ff */
[----:B------:R-:W-:Y:S01]  /*88c0*/  SHF.R.S32.HI R3, RZ, 0x1f, R18 ;  /* 0x0000001fff037819 */ /* 0x000fe20000011412 */
[----:B------:R-:W-:Y:S01]  /*88d0*/  ULDC.64 UR4, c[0x0][0x820] ;  /* 0x0002080000047ab9 */ /* 0x000fe20000000a00 */
[----:B------:R-:W1:Y:S02]  /*88e0*/  LDC.64 R4, c[0x0][0x290] ;  /* 0x0000a400ff047b82 */ /* 0x000e640000000a00 */
[----:B------:R-:W-:Y:S02]  /*88f0*/  SHF.L.U64.HI R3, R18, 0x3, R3 ;  /* 0x0000000312037819 */ /* 0x000fe40000010203 */
[----:B------:R-:W-:-:S04]  /*8900*/  IADD3 R6, P3, R0, UR4, RZ ;  /* 0x0000000400067c10 */ /* 0x000fc8000ff7e0ff */
[----:B------:R-:W-:Y:S01]  /*8910*/  IADD3.X R7, R3, UR5, RZ, P3, !PT ;  /* 0x0000000503077c10 */ /* 0x000fe20009ffe4ff */
[----:B------:R-:W-:-:S05]  /*8920*/  ULDC.64 UR4, c[0x0][0x818] ;  /* 0x0002060000047ab9 */ /* 0x000fca0000000a00 */
[----:B------:R-:W2:Y:S01]  /*8930*/  LDG.E.64 R6, desc[UR38][R6.64] ;  /* 0x0000002606067981 */ /* 0x000ea2000c1e1b00 */
[----:B-1----:R-:W-:Y:S01]  /*8940*/  IMAD.WIDE R8, R18, 0xc, R4 ;  /* 0x0000000c12087825 */ /* 0x002fe200078e0204 */
[----:B------:R-:W-:Y:S02]  /*8950*/  IADD3 R4, P3, R0, UR4, RZ ;  /* 0x0000000400047c10 */ /* 0x000fe4000ff7e0ff */
[----:B------:R-:W1:Y:S02]  /*8960*/  LDS R0, [UR52+0x1c] ;  /* 0x00001c34ff007984 */ /* 0x000e640008000800 */
[----:B------:R-:W-:Y:S02]  /*8970*/  IADD3.X R5, R3, UR5, RZ, P3, !PT ;  /* 0x0000000503057c10 */ /* 0x000fe40009ffe4ff */
[----:B------:R-:W3:Y:S04]  /*8980*/  LDG.E R14, desc[UR38][R8.64] ;  /* 0x00000026080e7981 */ /* 0x000ee8000c1e1900 */
[----:B------:R3:W4:Y:S04]  /*8990*/  LDG.E R15, desc[UR38][R8.64+0x4] ;  /* 0x00000426080f7981 */ /* 0x000728000c1e1900 */
[----:B------:R-:W5:Y:S01]  /*89a0*/  LDG.E.64 R4, desc[UR38][R4.64] ;  /* 0x0000002604047981 */ /* 0x000f62000c1e1b00 */
[----:B------:R-:W-:Y:S01]  /*89b0*/  IMAD.U32 R12, RZ, RZ, UR52 ;  /* 0x00000034ff0c7e24 */ /* 0x000fe2000f8e00ff */
[----:B------:R-:W-:-:S02]  /*89c0*/  CS2R R10, SRZ ;  /* 0x00000000000a7805 */ /* 0x000fc4000001ff00 */
[----:B------:R-:W-:Y:S02]  /*89d0*/  STS [UR52+0x30], RZ ;  /* 0x000030ffff007988 */ /* 0x000fe40008000834 */
[----:B------:R-:W-:-:S05]  /*89e0*/  SHF.R.U64 R12, R12, 0x4, RZ ;  /* 0x000000040c0c7819 */ /* 0x000fca00000012ff */
[----:B------:R-:W-:Y:S04]  /*89f0*/  STS [UR52+0x10], R12 ;  /* 0x0000100cff007988 */ /* 0x000fe80008000834 */
[----:B------:R-:W-:Y:S01]  /*8a00*/  STS [UR52+0x14], R12 ;  /* 0x0000140cff007988 */ /* 0x000fe20008000834 */
[C---:B--2---:R-:W-:Y:S02]  /*8a10*/  SHF.L.U64.HI R3, R6.reuse, 0x1, R7 ;  /* 0x0000000106037819 */ /* 0x044fe40000010207 */
[----:B------:R-:W-:Y:S02]  /*8a20*/  SHF.L.U32 R6, R6, 0x1, RZ ;  /* 0x0000000106067819 */ /* 0x000fe400000006ff */
[----:B------:R-:W-:-:S04]  /*8a30*/  LOP3.LUT R7, R3, 0x1fffffff, RZ, 0xc0, !PT ;  /* 0x1fffffff03077812 */ /* 0x000fc800078ec0ff */
[----:B------:R-:W-:-:S04]  /*8a40*/  SHF.R.U32.HI R3, RZ, 0x4, R7 ;  /* 0x00000004ff037819 */ /* 0x000fc80000011607 */
[----:B-1----:R-:W-:-:S05]  /*8a50*/  LOP3.LUT R0, R0, 0xf, R3, 0xb8, !PT ;  /* 0x0000000f00007812 */ /* 0x002fca00078eb803 */
[----:B------:R1:W-:Y:S01]  /*8a60*/  STS [UR52+0x1c], R0 ;  /* 0x00001c00ff007988 */ /* 0x0003e20008000834 */
[----:B---3--:R-:W-:-:S03]  /*8a70*/  VIADD R8, R14, 0xffffffff ;  /* 0xffffffff0e087836 */ /* 0x008fc60000000000 */
[----:B------:R-:W2:Y:S01]  /*8a80*/  LDS R3, [UR52+0x1c] ;  /* 0x00001c34ff037984 */ /* 0x000ea20008000800 */
[----:B----4-:R-:W-:Y:S01]  /*8a90*/  VIADD R9, R15, 0xffffffff ;  /* 0xffffffff0f097836 */ /* 0x010fe20000000000 */
[----:B-1----:R-:W-:Y:S02]  /*8aa0*/  LOP3.LUT R0, R6, 0xfffffffe, RZ, 0xc0, !PT ;  /* 0xfffffffe06007812 */ /* 0x002fe400078ec0ff */
[----:B-----5:R-:W-:Y:S04]  /*8ab0*/  STS.64 [UR52], R4 ;  /* 0x00000004ff007988 */ /* 0x020fe80008000a34 */
[----:B------:R-:W-:Y:S01]  /*8ac0*/  STS.128 [UR52+0x20], R8 ;  /* 0x00002008ff007988 */ /* 0x000fe20008000c34 */
[----:B--2---:R-:W-:-:S05]  /*8ad0*/  LOP3.LUT R3, R3, 0xf0, RZ, 0xb8, !PT ;  /* 0x000000f003037812 */ /* 0x004fca00078eb8ff */
[----:B------:R1:W-:Y:S04]  /*8ae0*/  STS [UR52+0x1c], R3 ;  /* 0x00001c03ff007988 */ /* 0x0003e80008000834 */
[----:B------:R-:W2:Y:S01]  /*8af0*/  LDS R13, [UR52+0x1c] ;  /* 0x00001c34ff0d7984 */ /* 0x000ea20008000800 */
[----:B-1----:R-:W-:-:S05]  /*8b00*/  SHF.R.U64 R3, R0, 0x4, R7 ;  /* 0x0000000400037819 */ /* 0x002fca0000001207 */
[----:B------:R-:W-:Y:S01]  /*8b10*/  STS [UR52+0xc], R3 ;  /* 0x00000c03ff007988 */ /* 0x000fe20008000834 */
[----:B--2---:R-:W-:-:S05]  /*8b20*/  LOP3.LUT R13, R13, 0xf00, RZ, 0xb8, !PT ;  /* 0x00000f000d0d7812 */ /* 0x004fca00078eb8ff */
[----:B------:R-:W-:Y:S04]  /*8b30*/  STS.64 [UR52+0x18], R12 ;  /* 0x0000180cff007988 */ /* 0x000fe80008000a34 */
[----:B------:R-:W1:Y:S02]  /*8b40*/  LDS R19, [UR52+0x1c] ;  /* 0x00001c34ff137984 */ /* 0x000e640008000800 */
[----:B-1----:R-:W-:-:S05]  /*8b50*/  LOP3.LUT R0, R19, 0xf000, RZ, 0xb8, !PT ;  /* 0x0000f00013007812 */ /* 0x002fca00078eb8ff */
[----:B------:R1:W-:Y:S02]  /*8b60*/  STS [UR52+0x1c], R0 ;  /* 0x00001c00ff007988 */ /* 0x0003e40008000834 */
.L_x_195:
[----:B------:R-:W-:Y:S05]  /*8b70*/  BSYNC B0 ;  /* 0x0000000000007941 */ /* 0x000fea0003800000 */
.L_x_194:
[----:B------:R-:W-:Y:S01]  /*8b80*/  NOP ;  /* 0x0000000000007918 */ /* 0x000fe20000000000 */
[----:B------:R2:W3:Y:S01]  /*8b90*/  LDS R3, [R20+UR52] ;  /* 0x0000003414037984 */ /* 0x0004e20008000800 */
[----:B------:R-:W-:Y:S02]  /*8ba0*/  ELECT P3, URZ, PT ;  /* 0x00000000003f782f */ /* 0x000fe40003860000 */
[----:B------:R-:W-:Y:S01]  /*8bb0*/  IADD3 R4, P4, R20, UR36, RZ ;  /* 0x0000002414047c10 */ /* 0x000fe2000ff9e0ff */
[----:B------:R-:W-:Y:S04]  /*8bc0*/  BSSY B0, `(.L_x_196) ;  /* 0x0000005000007945 */ /* 0x000fe80003800000 */
[----:B------:R-:W-:-:S06]  /*8bd0*/  IMAD.X R5, RZ, RZ, UR37, P4 ;  /* 0x00000025ff057e24 */ /* 0x000fcc000a0e06ff */
[----:B--2---:R-:W-:Y:S05]  /*8be0*/  @!P3 BRA `(.L_x_197) ;  /* 0x000000000008b947 */ /* 0x004fea0003800000 */
[----:B------:R0:W-:Y:S01]  /*8bf0*/  UTMACMDFLUSH ;  /* 0x00000000000079b7 */ /* 0x0001e20000000000 */
[----:B------:R-:W-:-:S04]  /*8c00*/  DEPBAR.LE SB0, 0x0 ;  /* 0x000080000000791a */ /* 0x000fc80000000000 */
.L_x_197:
[----:B------:R-:W-:Y:S05]  /*8c10*/  BSYNC B0 ;  /* 0x0000000000007941 */ /* 0x000fea0003800000 */
.L_x_196:
[----:B---3--:R2:W5:Y:S02]  /*8c20*/  ATOMG.E.EXCH.STRONG.GPU PT, RZ, [R4], R3 ;  /* 0x0000000304ff73a8 */ /* 0x00856400041ee100 */
.L_x_193:
[----:B------:R-:W-:-:S04]  /*8c30*/  DEPBAR.LE SB0, 0x0 ;  /* 0x000080000000791a */ /* 0x000fc80000000000 */
[----:B------:R-:W-:Y:S05]  /*8c40*/  @!P0 BRA `(.L_x_198) ;  /* 0x0000000000048947 */ /* 0x000fea0003800000 */
[----:B------:R-:W-:Y:S01]  /*8c50*/  BPT.TRAP 0x1 ;  /* 0x000000040000795c */ /* 0x000fe20000300000 */
.L_x_198:
[----:B-1----:R-:W-:Y:S01]  /*8c60*/  IMAD.U32 R0, RZ, RZ, UR55 ;  /* 0x00000037ff007e24 */ /* 0x002fe2000f8e00ff */
[----:B-----5:R-:W-:Y:S01]  /*8c70*/  SYNCS.ARRIVE.TRANS64.RED.A1T0 RZ, [UR7], RZ ;  /* 0x000000ffffff79a7 */ /* 0x020fe20008100407 */
[----:B------:R-:W-:Y:S02]  /*8c80*/  LOP3.LUT R156, R156, 0x1, RZ, 0x3c, !PT ;  /* 0x000000019c9c7812 */ /* 0x000fe400078e3cff */
[----:B------:R1:W-:Y:S02]  /*8c90*/  SYNCS.ARRIVE.TRANS64.A1T0 RZ, [R0+UR51], RZ ;  /* 0x000000ff00ff79a7 */ /* 0x0003e40008100033 */
[----:B-1----:R-:W-:Y:S01]  /*8ca0*/  SEL R0, RZ, 0x1, !P2 ;  /* 0x00000001ff007807 */ /* 0x002fe20005000000 */
[----:B------:R-:W-:Y:S06]  /*8cb0*/  @P1 BRA `(.L_x_199) ;  /* 0xffffffb000741947 */ /* 0x000fec000383ffff */
[----:B------:R-:W-:Y:S05]  /*8cc0*/  EXIT ;  /* 0x000000000000794d */ /* 0x000fea0003800000 */
.L_x_106:
[----:B------:R-:W-:-:S08]  /*8cd0*/  NOP ;  /* 0x0000000000007918 */ /* 0x000fd00000000000 */
[----:B-----5:R-:W1:-:S00]  /*8ce0*/  USETMAXREG.DEALLOC.CTAPOOL 0x28 ;  /* 0x00000028000079c8 */ /* 0x020e4000080e0500 */
[----:B------:R-:W-:-:S06]  /*8cf0*/  UISETP.NE.AND UP1, UPT, UR47, 0x3, UPT ;  /* 0x000000032f00788c */ /* 0x000fcc000bf25270 */
[----:B------:R-:W-:-:S13]  /*8d00*/  PLOP3.LUT P1, PT, PT, PT, UP1, 0x80, 0x0 ;  /* 0x000000000000781c */ /* 0x000fda0003f2f018 */
[----:B-1----:R-:W-:Y:S05]  /*8d10*/  @!P1 BRA `(.L_x_200) ;  /* 0x0000003800149947 */ /* 0x002fea0003800000 */
[----:B------:R-:W-:-:S13]  /*8d20*/  ISETP.NE.AND P0, PT, RZ, UR47, PT ;  /* 0x0000002fff007c0c */ /* 0x000fda000bf05270 */
[----:B------:R-:W-:Y:S05]  /*8d30*/  @!P0 BRA `(.L_x_201) ;  /* 0x0000001c00088947 */ /* 0x000fea0003800000 */
[----:B------:R-:W-:-:S06]  /*8d40*/  UISETP.NE.AND UP0, UPT, UR47, 0x2, UPT ;  /* 0x000000022f00788c */ /* 0x000fcc000bf05270 */
[----:B------:R-:W-:-:S13]  /*8d50*/  PLOP3.LUT P0, PT, PT, PT, UP0, 0x80, 0x0 ;  /* 0x000000000000781c */ /* 0x000fda0003f0f008 */
[----:B---3--:R-:W-:Y:S05]  /*8d60*/  @P0 EXIT ;  /* 0x000000000000094d */ /* 0x008fea0003800000 */
[----:B------:R-:W1:Y:S01]  /*8d70*/  S2UR UR4, SR_CTAID.Y ;  /* 0x00000000000479c3 */ /* 0x000e620000002600 */
[----:B------:R-:W-:Y:S01]  /*8d80*/  ELECT P0, URZ, PT ;  /* 0x00000000003f782f */ /* 0x000fe20003800000 */
[----:B------:R-:W-:Y:S01]  /*8d90*/  BSSY B0, `(.L_x_202) ;  /* 0x000001d000007945 */ /* 0x000fe20003800000 */
[----:B-1----:R-:W-:-:S11]  /*8da0*/  UIMAD UR4, UR4, UR60, UR53 ;  /* 0x0000003c040472a4 */ /* 0x002fd6000f8e0235 */
[----:B------:R-:W-:Y:S05]  /*8db0*/  @!P0 BRA `(.L_x_203) ;  /* 0x0000000000688947 */ /* 0x000fea0003800000 */
[----:B------:R-:W1:Y:S01]  /*8dc0*/  LDC.64 R4, c[0x0][0x600] ;  /* 0x00018000ff047b82 */ /* 0x000e620000000a00 */
[----:B------:R-:W-:Y:S02]  /*8dd0*/  UMOV UR5, 0x400 ;  /* 0x0000040000057882 */ /* 0x000fe40000000000 */
[----:B------:R-:W-:-:S05]  /*8de0*/  ULEA UR5, UR42, UR5, 0x18 ;  /* 0x000000052a057291 */ /* 0x000fca000f8ec03f */
[----:B------:R-:W1:Y:S08]  /*8df0*/  LDC.64 R6, c[0x0][0x608] ;  /* 0x00018200ff067b82 */ /* 0x000e700000000a00 */
[----:B------:R-:W2:Y:S08]  /*8e00*/  LDC.64 R32, c[0x0][0x610] ;  /* 0x00018400ff207b82 */ /* 0x000eb00000000a00 */
[----:B------:R-:W2:Y:S01]  /*8e10*/  LDC.64 R34, c[0x0][0x618] ;  /* 0x00018600ff227b82 */ /* 0x000ea20000000a00 */
[----:B-1----:R1:W-:Y:S07]  /*8e20*/  STS.128 [UR5+0x34700], R4 ;  /* 0x03470004ff007988 */ /* 0x0023ee0008000c05 */
[----:B------:R-:W3:Y:S08]  /*8e30*/  LDC.64 R28, c[0x0][0x620] ;  /* 0x00018800ff1c7b82 */ /* 0x000ef00000000a00 */
[----:B------:R-:W3:Y:S01]  /*8e40*/  LDC.64 R30, c[0x0][0x628] ;  /* 0x00018a00ff1e7b82 */ /* 0x000ee20000000a00 */
[----:B--2---:R2:W-:Y:S07]  /*8e50*/  STS.128 [UR5+0x34710], R32 ;  /* 0x03471020ff007988 */ /* 0x0045ee0008000c05 */
[----:B------:R-:W4:Y:S08]  /*8e60*/  LDC.64 R24, c[0x0][0x630] ;  /* 0x00018c00ff187b82 */ /* 0x000f300000000a00 */
[----:B------:R-:W4:Y:S08]  /*8e70*/  LDC.64 R26, c[0x0][0x638] ;  /* 0x00018e00ff1a7b82 */ /* 0x000f300000000a00 */
[----:B------:R-:W5:Y:S01]  /*8e80*/  LDC.64 R20, c[0x0][0x640] ;  /* 0x00019000ff147b82 */ /* 0x000f620000000a00 */
[----:B---3--:R2:W-:Y:S07]  /*8e90*/  STS.128 [UR5+0x34720], R28 ;  /* 0x0347201cff007988 */ /* 0x0085ee0008000c05 */
[----:B------:R-:W5:Y:S08]  /*8ea0*/  LDC.64 R22, c[0x0][0x648] ;  /* 0x00019200ff167b82 */ /* 0x000f700000000a00 */
[----:B------:R-:W3:Y:S01]  /*8eb0*/  LDC.64 R12, c[0x0][0x650] ;  /* 0x00019400ff0c7b82 */ /* 0x000ee20000000a00 */
[----:B----4-:R2:W-:Y:S07]  /*8ec0*/  STS.128 [UR5+0x34730], R24 ;  /* 0x03473018ff007988 */ /* 0x0105ee0008000c05 */
[----:B------:R-:W3:Y:S08]  /*8ed0*/  LDC.64 R14, c[0x0][0x658] ;  /* 0x00019600ff0e7b82 */ /* 0x000ef00000000a00 */
[----:B------:R-:W4:Y:S01]  /*8ee0*/  LDC.64 R8, c[0x0][0x660] ;  /* 0x00019800ff087b82 */ /* 0x000f220000000a00 */
[----:B-----5:R2:W-:Y:S07]  /*8ef0*/  STS.128 [UR5+0x34740], R20 ;  /* 0x03474014ff007988 */ /* 0x0205ee0008000c05 */
[----:B------:R-:W4:Y:S08]  /*8f00*/  LDC.64 R10, c[0x0][0x668] ;  /* 0x00019a00ff0a7b82 */ /* 0x000f300000000a00 */
[----:B-1----:R-:W1:Y:S01]  /*8f10*/  LDC.64 R4, c[0x0][0x670] ;  /* 0x00019c00ff047b82 */ /* 0x002e620000000a00 */
[----:B---3--:R2:W-:Y:S07]  /*8f20*/  STS.128 [UR5+0x34750], R12 ;  /* 0x0347500cff007988 */ /* 0x0085ee0008000c05 */
[----:B------:R-:W1:Y:S01]  /*8f30*/  LDC.64 R6, c[0x0][0x678] ;  /* 0x00019e00ff067b82 */ /* 0x000e620000000a00 */
[----:B----4-:R2:W-:Y:S04]  /*8f40*/  STS.128 [UR5+0x34760], R8 ;  /* 0x03476008ff007988 */ /* 0x0105e80008000c05 */
[----:B-1----:R2:W-:Y:S02]  /*8f50*/  STS.128 [UR5+0x34770], R4 ;  /* 0x03477004ff007988 */ /* 0x0025e40008000c05 */
.L_x_203:
[----:B------:R-:W-:Y:S05]  /*8f60*/  BSYNC B0 ;  /* 0x0000000000007941 */ /* 0x000fea0003800000 */
.L_x_202:
[----:B------:R-:W-:Y:S01]  /*8f70*/  ELECT P0, URZ, PT ;  /* 0x00000000003f782f */ /* 0x000fe20003800000 */
[----:B------:R-:W-:Y:S01]  /*8f80*/  NOP ;  /* 0x0000000000007918 */ /* 0x000fe20000000000 */
[----:B------:R-:W-:Y:S01]  /*8f90*/  ULDC UR6, c[0x0][0x884] ;  /* 0x0002210000067ab9 */ /* 0x000fe20000000800 */
[----:B------:R-:W-:Y:S01]  /*8fa0*/  BSSY B0, `(.L_x_204) ;  /* 0x0000035000007945 */ /* 0x000fe20003800000 */
[----:B------:R-:W-:-:S03]  /*8fb0*/  ULEA UR6, UR6, UR4, 0x1 ;  /* 0x0000000406067291 */ /* 0x000fc6000f8e083f */
[----:B------:R-:W-:Y:S02]  /*8fc0*/  ULDC.64 UR4, c[0x0][0x800] ;  /* 0x0002000000047ab9 */ /* 0x000fe40000000a00 */
[----:B------:R-:W-:-:S04]  /*8fd0*/  UIMAD.WIDE UR4, UR6, 0x80, UR4 ;  /* 0x00000080060478a5 */ /* 0x000fc8000f8e0204 */
[----:B------:R-:W-:Y:S08]  /*8fe0*/  @!P0 BRA `(.L_x_205) ;  /* 0x0000000000c08947 */ /* 0x000ff00003800000 */
[----:B------:R-:W-:Y:S01]  /*8ff0*/  ULDC.64 UR6, c[0x0][0x808] ;  /* 0x0002020000067ab9 */ /* 0x000fe20000000a00 */
[----:B------:R-:W-:Y:S01]  /*9000*/  ULDC.64 UR8, c[0x0][0x810] ;  /* 0x0002040000087ab9 */ /* 0x000fe20000000a00 */
[----:B------:R-:W-:Y:S02]  /*9010*/  ISETP.NE.U32.AND P0, PT, RZ, UR6, PT ;  /* 0x00000006ff007c0c */ /* 0x000fe4000bf05070 */
[----:B------:R-:W-:Y:S02]  /*9020*/  ISETP.NE.U32.AND P1, PT, RZ, UR8, PT ;  /* 0x00000008ff007c0c */ /* 0x000fe4000bf25070 */
[----:B------:R-:W-:Y:S02]  /*9030*/  ISETP.NE.AND.EX P0, PT, RZ, UR7, PT, P0 ;  /* 0x00000007ff007c0c */ /* 0x000fe4000bf05300 */
[----:B------:R-:W-:-:S11]  /*9040*/  ISETP.NE.AND.EX P1, PT, RZ, UR9, PT, P1 ;  /* 0x00000009ff007c0c */ /* 0x000fd6000bf25310 */
[----:B------:R-:W-:Y:S05]  /*9050*/  @!P0 BRA `(.L_x_206) ;  /* 0x0000000000188947 */ /* 0x000fea0003800000 */
[----:B--2---:R-:W1:Y:S02]  /*9060*/  LDC.64 R4, c[0x0][0x808] ;  /* 0x00020200ff047b82 */ /* 0x004e640000000a00 */
[----:B-1----:R-:W-:-:S06]  /*9070*/  IMAD.WIDE R4, R18, 0x8, R4 ;  /* 0x0000000812047825 */ /* 0x002fcc00078e0204 */
[----:B------:R-:W2:Y:S01]  /*9080*/  LDG.E.64 R4, desc[UR38][R4.64] ;  /* 0x0000002604047981 */ /* 0x000ea2000c1e1b00 */
[----:B------:R-:W-:Y:S02]  /*9090*/  UMOV UR6, 0x400 ;  /* 0x0000040000067882 */ /* 0x000fe40000000000 */
[----:B------:R-:W-:-:S09]  /*90a0*/  ULEA UR6, UR42, UR6, 0x18 ;  /* 0x000000062a067291 */ /* 0x000fd2000f8ec03f */
[----:B--2---:R1:W-:Y:S03]  /*90b0*/  STS.64 [UR6+0x34700], R4 ;  /* 0x03470004ff007988 */ /* 0x0043e60008000a06 */
.L_x_206:
[----:B------:R-:W-:Y:S05]  /*90c0*/  @!P1 BRA `(.L_x_205) ;  /* 0x0000000000889947 */ /* 0x000fea0003800000 */
[----:B-12---:R-:W1:Y:S02]  /*90d0*/  LDC.64 R4, c[0x0][0x810] ;  /* 0x00020400ff047b82 */ /* 0x006e640000000a00 */
[----:B-1----:R-:W-:-:S06]  /*90e0*/  IMAD.WIDE R4, R18, 0x8, R4 ;  /* 0x0000000812047825 */ /* 0x002fcc00078e0204 */
[----:B------:R-:W2:Y:S01]  /*90f0*/  LDG.E.64 R4, desc[UR38][R4.64] ;  /* 0x0000002604047981 */ /* 0x000ea2000c1e1b00 */
[----:B------:R-:W-:Y:S02]  /*9100*/  UMOV UR6, 0x400 ;  /* 0x0000040000067882 */ /* 0x000fe40000000000 */
[----:B------:R-:W-:-:S04]  /*9110*/  ULEA UR6, UR42, UR6, 0x18 ;  /* 0x000000062a067291 */ /* 0x000fc8000f8ec03f */
[----:B------:R-:W-:-:S05]  /*9120*/  UIADD3 UR7, UR6, 0x34700, URZ ;  /* 0x0003470006077890 */ /* 0x000fca000fffe03f */
[----:B------:R-:W1:Y:S01]  /*9130*/  LDS R6, [UR6+0x3471c] ;  /* 0x03471c06ff067984 */ /* 0x000e620008000800 */
[----:B------:R-:W-:-:S03]  /*9140*/  IMAD.U32 R8, RZ, RZ, UR7 ;  /* 0x00000007ff087e24 */ /* 0x000fc6000f8e00ff */
[----:B------:R-:W-:Y:S02]  /*9150*/  STS [UR6+0x34730], RZ ;  /* 0x034730ffff007988 */ /* 0x000fe40008000806 */
[----:B------:R-:W-:-:S05]  /*9160*/  SHF.R.U64 R8, R8, 0x4, RZ ;  /* 0x0000000408087819 */ /* 0x000fca00000012ff */
[----:B------:R-:W-:Y:S04]  /*9170*/  STS [UR6+0x34710], R8 ;  /* 0x03471008ff007988 */ /* 0x000fe80008000806 */
[----:B------:R-:W-:Y:S01]  /*9180*/  STS [UR6+0x34714], R8 ;  /* 0x03471408ff007988 */ /* 0x000fe20008000806 */
[C---:B--2---:R-:W-:Y:S01]  /*9190*/  SHF.L.U64.HI R10, R4.reuse, 0x1, R5 ;  /* 0x00000001040a7819 */ /* 0x044fe20000010205 */
[----:B------:R-:W-:Y:S02]  /*91a0*/  IMAD.SHL.U32 R11, R4, 0x2, RZ ;  /* 0x00000002040b7824 */ /* 0x000fe400078e00ff */
[----:B------:R-:W-:Y:S01]  /*91b0*/  VIADD R5, R3, 0xffffffff ;  /* 0xffffffff03057836 */ /* 0x000fe20000000000 */
[----:B------:R-:W-:Y:S01]  /*91c0*/  LOP3.LUT R10, R10, 0x1fffffff, RZ, 0xc0, !PT ;  /* 0x1fffffff0a0a7812 */ /* 0x000fe200078ec0ff */
[----:B------:R-:W-:Y:S01]  /*91d0*/  VIADD R4, R0, 0xffffffff ;  /* 0xffffffff00047836 */ /* 0x000fe20000000000 */
[----:B------:R-:W-:-:S02]  /*91e0*/  LOP3.LUT R3, R11, 0xfffffffe, RZ, 0xc0, !PT ;  /* 0xfffffffe0b037812 */ /* 0x000fc400078ec0ff */
[--C-:B------:R-:W-:Y:S02]  /*91f0*/  SHF.R.U32.HI R7, RZ, 0x4, R10.reuse ;  /* 0x00000004ff077819 */ /* 0x100fe4000001160a */
[----:B------:R-:W-:Y:S02]  /*9200*/  SHF.R.U64 R3, R3, 0x4, R10 ;  /* 0x0000000403037819 */ /* 0x000fe4000000120a */
[----:B-1----:R-:W-:-:S03]  /*9210*/  LOP3.LUT R6, R6, 0xf, R7, 0xb8, !PT ;  /* 0x0000000f06067812 */ /* 0x002fc600078eb807 */
[----:B------:R-:W-:Y:S04]  /*9220*/  STS [UR6+0x3470c], R3 ;  /* 0x03470c03ff007988 */ /* 0x000fe80008000806 */
[----:B------:R-:W-:Y:S04]  /*9230*/  STS [UR6+0x3471c], R6 ;  /* 0x03471c06ff007988 */ /* 0x000fe80008000806 */
[----:B------:R-:W1:Y:S02]  /*9240*/  LDS R7, [UR6+0x3471c] ;  /* 0x03471c06ff077984 */ /* 0x000e640008000800 */
[----:B-1----:R-:W-:-:S05]  /*9250*/  LOP3.LUT R7, R7, 0xf0, RZ, 0xb8, !PT ;  /* 0x000000f007077812 */ /* 0x002fca00078eb8ff */
[----:B------:R1:W-:Y:S04]  /*9260*/  STS [UR6+0x3471c], R7 ;  /* 0x03471c07ff007988 */ /* 0x0003e80008000806 */
[----:B------:R-:W2:Y:S01]  /*9270*/  LDS R9, [UR6+0x3471c] ;  /* 0x03471c06ff097984 */ /* 0x000ea20008000800 */
[----:B-1----:R-:W-:-:S05]  /*9280*/  CS2R R6, SRZ ;  /* 0x0000000000067805 */ /* 0x002fca000001ff00 */
[----:B------:R-:W-:Y:S01]  /*9290*/  STS.128 [UR6+0x34720], R4 ;  /* 0x03472004ff007988 */ /* 0x000fe20008000c06 */
[----:B--2---:R-:W-:-:S05]  /*92a0*/  LOP3.LUT R9, R9, 0xf00, RZ, 0xb8, !PT ;  /* 0x00000f0009097812 */ /* 0x004fca00078eb8ff */
[----:B------:R-:W-:Y:S04]  /*92b0*/  STS.64 [UR6+0x34718], R8 ;  /* 0x03471808ff007988 */ /* 0x000fe80008000a06 */
[----:B------:R-:W1:Y:S02]  /*92c0*/  LDS R12, [UR6+0x3471c] ;  /* 0x03471c06ff0c7984 */ /* 0x000e640008000800 */
[----:B-1----:R-:W-:-:S05]  /*92d0*/  LOP3.LUT R0, R12, 0xf000, RZ, 0xb8, !PT ;  /* 0x0000f0000c007812 */ /* 0x002fca00078eb8ff */
[----:B------:R3:W-:Y:S02]  /*92e0*/  STS [UR6+0x3471c], R0 ;  /* 0x03471c00ff007988 */ /* 0x0007e40008000806 */
.L_x_205:
[----:B------:R-:W-:Y:S05]  /*92f0*/  BSYNC B0 ;  /* 0x0000000000007941 */ /* 0x000fea0003800000 */
.L_x_204:
[----:B---3--:R-:W3:Y:S01]  /*9300*/  S2R R0, SR_LANEID ;  /* 0x0000000000007919 */ /* 0x008ee20000000000 */
[----:B------:R-:W-:Y:S01]  /*9310*/  ELECT P0, URZ, PT ;  /* 0x00000000003f782f */ /* 0x000fe20003800000 */
[----:B------:R-:W-:Y:S01]  /*9320*/  NOP ;  /* 0x0000000000007918 */ /* 0x000fe20000000000 */
[----:B------:R-:W-:Y:S11]  /*9330*/  BSSY B0, `(.L_x_207) ;  /* 0x0000004000007945 */ /* 0x000ff60003800000 */
[----:B------:R-:W-:Y:S05]  /*9340*/  @!P0 BRA `(.L_x_208) ;  /* 0x0000000000088947 */ /* 0x000fea0003800000 */
[----:B------:R0:W-:Y:S01]  /*9350*/  UTMACMDFLUSH ;  /* 0x00000000000079b7 */ /* 0x0001e20000000000 */
[----:B------:R-:W-:-:S04]  /*9360*/  DEPBAR.LE SB0, 0x0 ;  /* 0x000080000000791a */ /* 0x000fc80000000000 */
.L_x_208:
[----:B------:R-:W-:Y:S05]  /*9370*/  BSYNC B0 ;  /* 0x0000000000007941 */ /* 0x000fea0003800000 */
.L_x_207:
[----:B------:R-:W-:Y:S01]  /*9380*/  UMOV UR6, 0x400 ;  /* 0x0000040000067882 */ /* 0x000fe20000000000 */
[----:B--23--:R-:W-:Y:S01]  /*9390*/  IMAD.SHL.U32 R6, R0, 0x4, RZ ;  /* 0x0000000400067824 */ /* 0x00cfe200078e00ff */
[----:B------:R-:W-:-:S04]  /*93a0*/  ULEA UR6, UR42, UR6, 0x18 ;  /* 0x000000062a067291 */ /* 0x000fc8000f8ec03f */
[----:B------:R-:W-:Y:S01]  /*93b0*/  UIADD3 UR32, UR6, 0x34700, URZ ;  /* 0x0003470006207890 */ /* 0x000fe2000fffe03f */
[----:B-1----:R-:W-:Y:S01]  /*93c0*/  IADD3 R4, P0, R6, UR4, RZ ;  /* 0x0000000406047c10 */ /* 0x002fe2000ff1e0ff */
[----:B------:R-:W-:-:S03]  /*93d0*/  IMAD.MOV.U32 R0, RZ, RZ, RZ ;  /* 0x000000ffff007224 */ /* 0x000fc600078e00ff */
[----:B------:R-:W-:-:S04]  /*93e0*/  IADD3.X R5, RZ, UR5, RZ, P0, !PT ;  /* 0x00000005ff057c10 */ /* 0x000fc800087fe4ff */
[----:B------:R-:W1:Y:S01]  /*93f0*/  LDS R3, [R6+UR32] ;  /* 0x0000002006037984 */ /* 0x000e620008000800 */
[----:B------:R-:W-:-:S03]  /*9400*/  SHF.L.U32 R0, R0, 0x1f, RZ ;  /* 0x0000001f00007819 */ /* 0x000fc600000006ff */
[----:B-1----:R1:W2:Y:S02]  /*9410*/  ATOMG.E.EXCH.STRONG.GPU PT, RZ, [R4], R3 ;  /* 0x0000000304ff73a8 */ /* 0x0022a400041ee100 */
[----:B--2---:R-:W2:Y:S01]  /*9420*/  SYNCS.PHASECHK.TRANS64.TRYWAIT P0, [UR6+0x34528], R0 ;  /* 0x03452800ff0075a7 */ /* 0x004ea20008000146 */
[----:B------:R-:W-:Y:S02]  /*9430*/  ULOP3.LUT UR31, UR59, 0x1, URZ, 0xfc, !UPT ;  /* 0x000000013b1f7892 */ /* 0x000fe4000f8efc3f */
[----:B------:R-:W-:Y:S01]  /*9440*/  ULOP3.LUT UR30, UR61, 0x2, URZ, 0xfc, !UPT ;  /* 0x000000023d1e7892 */ /* 0x000fe2000f8efc3f */
[----:B-12---:R-:W-:Y:S11]  /*9450*/  @!P0 BRA `(.L_x_209) ;  /* 0x0000005800988947 */ /* 0x006ff60003800000 */
.L_x_369:
[----:B------:R-:W-:Y:S01]  /*9460*/  IMAD.MOV.U32 R4, RZ, RZ, 0x1 ;  /* 0x00000001ff047424 */ /* 0x000fe200078e00ff */
[----:B------:R-:W-:Y:S01]  /*9470*/  ULDC UR29, c[0x0][0x598] ;  /* 0x00016600001d7ab9 */ /* 0x000fe20000000800 */
[----:B-1----:R-:W-:Y:S01]  /*9480*/  IMAD.MOV.U32 R0, RZ, RZ, RZ ;  /* 0x000000ffff007224 */ /* 0x002fe200078e00ff */
[----:B------:R-:W-:Y:S01]  /*9490*/  ULDC UR28, c[0x0][0x580] ;  /* 0x00016000001c7ab9 */ /* 0x000fe20000000800 */
[----:B------:R-:W-:Y:S01]  /*94a0*/  ULDC.64 UR24, c[0x0][0x590] ;  /* 0x0001640000187ab9 */ /* 0x000fe20000000a00 */
[----:B------:R-:W-:-:S05]  /*94b0*/  ULDC.64 UR26, c[0x0][0x588] ;  /* 0x00016200001a7ab9 */ /* 0x000fca0000000a00 */
.L_x_270:
[----:B------:R-:W-:-:S06]  /*94c0*/  UISETP.NE.AND UP0, UPT, UR31, 0x3, UPT ;  /* 0x000000031f00788c */ /* 0x000fcc000bf05270 */
[----:B------:R-:W-:-:S13]  /*94d0*/  PLOP3.LUT P1, PT, PT, PT, UP0, 0x80, 0x0 ;  /* 0x000000000000781c */ /* 0x000fda0003f2f008 */
[----:B-----5:R-:W-:Y:S05]  /*94e0*/  @!P1 BRA `(.L_x_210) ;  /* 0x0000000000049947 */ /* 0x020fea0003800000 */
[----:B------:R-:W-:Y:S01]  /*94f0*/  BPT.TRAP 0x1 ;  /* 0x000000040000795c */ /* 0x000fe20000300000 */
.L_x_210:
[----:B------:R-:W-:Y:S02]  /*9500*/  R2UR UR7, R2 ;  /* 0x00000000020772ca */ /* 0x000fe400000e0000 */
[----:B------:R-:W-:Y:S02]  /*9510*/  SHF.L.U32 R3, R0, 0x1f, RZ ;  /* 0x0000001f00037819 */ /* 0x000fe400000006ff */
[----:B------:R-:W-:-:S09]  /*9520*/  LEA R8, R2, UR6, 0x4 ;  /* 0x0000000602087c11 */ /* 0x000fd2000f8e20ff */
[----:B------:R-:W-:-:S09]  /*9530*/  ULEA UR7, UR7, UR6, 0x3 ;  /* 0x0000000607077291 */ /* 0x000fd2000f8e183f */
[----:B------:R-:W1:Y:S02]  /*9540*/  SYNCS.PHASECHK.TRANS64.TRYWAIT P0, [UR7+0x34400], R3 ;  /* 0x03440003ff0075a7 */ /* 0x000e640008000147 */
[----:B-1----:R-:W-:Y:S05]  /*9550*/  @!P0 BRA `(.L_x_211) ;  /* 0x0000005800708947 */ /* 0x002fea0003800000 */
.L_x_370:
[----:B------:R-:W2:Y:S01]  /*9560*/  LDS.128 R8, [R8+0x34550] ;  /* 0x0345500008087984 */ /* 0x000ea20000000c00 */
        /* <DEDUP_REMOVED lines=8> */
.L_x_212:
[----:B------:R-:W-:Y:S01]  /*95f0*/  UIADD3 UR7, UR7, 0x34440, URZ ;  /* 0x0003444007077890 */ /* 0x000fe2000fffe03f */
[----:B------:R-:W-:Y:S02]  /*9600*/  R2UR UR18, R16 ;  /* 0x00000000101272ca */ /* 0x000fe400000e0000 */
[----:B------:R-:W-:Y:S01]  /*9610*/  R2UR UR19, R17 ;  /* 0x00000000111372ca */ /* 0x000fe200000e0000 */
[----:B------:R-:W-:Y:S01]  /*9620*/  UPRMT UR7, UR42, 0x654, UR7 ;  /* 0x000006542a077896 */ /* 0x000fe20008000007 */
[----:B------:R-:W-:Y:S02]  /*9630*/  LOP3.LUT P1, RZ, R4, 0xff, RZ, 0xc0, !PT ;  /* 0x000000ff04ff7812 */ /* 0x000fe4000782c0ff */
[----:B------:R-:W-:-:S04]  /*9640*/  ISETP.NE.U32.AND P0, PT, RZ, UR24, PT ;  /* 0x00000018ff007c0c */ /* 0x000fc8000bf05070 */
[----:B------:R-:W-:Y:S02]  /*9650*/  ISETP.NE.AND.EX P0, PT, RZ, UR25, PT, P0 ;  /* 0x00000019ff007c0c */ /* 0x000fe4000bf05300 */
[----:B---3--:R-:W-:Y:S01]  /*9660*/  SYNCS.ARRIVE.TRANS64.RED.A1T0 RZ, [UR7], RZ ;  /* 0x000000ffffff79a7 */ /* 0x008fe20008100407 */
[----:B------:R-:W-:Y:S02]  /*9670*/  USHF.L.U32 UR18, UR18, 0x7, URZ ;  /* 0x0000000712127899 */ /* 0x000fe4000800063f */
[----:B------:R-:W-:Y:S02]  /*9680*/  USHF.L.U32 UR19, UR19, 0x7, URZ ;  /* 0x0000000713137899 */ /* 0x000fe4000800063f */
[----:B------:R-:W-:Y:S10]  /*9690*/  @!P1 BRA `(.L_x_213) ;  /* 0x00000000000c9947 */ /* 0x000ff40003800000 */
[----:B------:R-:W-:-:S04]  /*96a0*/  DEPBAR {5,4,3,2,1,0} ;  /* 0x0000003f0000791a */ /* 0x000fc80000000000 */
[----:B------:R3:W-:Y:S02]  /*96b0*/  UTMACCTL.IV [UR4] ;  /* 0x00000000040079b9 */ /* 0x0007e40008000000 */
[----:B---3--:R-:W-:Y:S01]  /*96c0*/  NOP ;  /* 0x0000000000007918 */ /* 0x008fe20000000000 */
.L_x_213:
[----:B------:R-:W-:Y:S05]  /*96d0*/  @!P0 BRA `(.L_x_214) ;  /* 0x0000000000188947 */ /* 0x000fea0003800000 */
[----:B------:R-:W3:Y:S02]  /*96e0*/  LDC.64 R4, c[0x0][0x590] ;  /* 0x00016400ff047b82 */ /* 0x000ee40000000a00 */
[----:B---3--:R-:W-:-:S06]  /*96f0*/  IMAD.WIDE R4, R18, 0x8, R4 ;  /* 0x0000000812047825 */ /* 0x008fcc00078e0204 */
[----:B------:R-:W1:Y:S04]  /*9700*/  LDG.E.64 R4, desc[UR38][R4.64] ;  /* 0x0000002604047981 */ /* 0x000e68000c1e1b00 */
[----:B-1----:R-:W3:Y:S02]  /*9710*/  LD.E R3, desc[UR38][R4.64] ;  /* 0x0000002604037980 */ /* 0x002ee4000c101900 */
[----:B---3--:R-:W-:Y:S01]  /*9720*/  FSETP.NEU.AND P0, PT, R3, RZ, PT ;  /* 0x000000ff0300720b */ /* 0x008fe20003f0d000 */
[----:B------:R-:W-:-:S12]  /*9730*/  BRA `(.L_x_215) ;  /* 0x0000000000247947 */ /* 0x000fd80003800000 */
.L_x_214:
[----:B------:R-:W-:Y:S02]  /*9740*/  ISETP.NE.U32.AND P1, PT, RZ, UR26, PT ;  /* 0x0000001aff007c0c */ /* 0x000fe4000bf25070 */
[----:B------:R-:W-:Y:S02]  /*9750*/  FSETP.NEU.AND P0, PT, RZ, UR28, PT ;  /* 0x0000001cff007c0b */ /* 0x000fe4000bf0d000 */
[----:B------:R-:W-:-:S13]  /*9760*/  ISETP.NE.AND.EX P1, PT, RZ, UR27, PT, P1 ;  /* 0x0000001bff007c0c */ /* 0x000fda000bf25310 */
[----:B------:R-:W-:Y:S05]  /*9770*/  @!P1 BRA `(.L_x_215) ;  /* 0x0000000000149947 */ /* 0x000fea0003800000 */
[----:B------:R-:W3:Y:S01]  /*9780*/  LDC.64 R4, c[0x0][0x588] ;  /* 0x00016200ff047b82 */ /* 0x000ee20000000a00 */
[----:B-1----:R-:W-:-:S04]  /*9790*/  IMAD R3, R18, UR29, RZ ;  /* 0x0000001d12037c24 */ /* 0x002fc8000f8e02ff */
[----:B---3--:R-:W-:-:S06]  /*97a0*/  IMAD.WIDE R4, R3, 0x4, R4 ;  /* 0x0000000403047825 */ /* 0x008fcc00078e0204 */
[----:B------:R-:W3:Y:S02]  /*97b0*/  LDG.E R4, desc[UR38][R4.64] ;  /* 0x0000002604047981 */ /* 0x000ee4000c1e1900 */
[----:B---3--:R-:W-:-:S13]  /*97c0*/  FSETP.NEU.AND P0, PT, R4, RZ, PT ;  /* 0x000000ff0400720b */ /* 0x008fda0003f0d000 */
.L_x_215:
[----:B------:R-:W-:Y:S01]  /*97d0*/  UISETP.NE.AND UP0, UPT, UR30, 0x3, UPT ;  /* 0x000000031e00788c */ /* 0x000fe2000bf05270 */
[----:B------:R-:W-:-:S05]  /*97e0*/  ELECT P1, URZ, PT ;  /* 0x00000000003f782f */ /* 0x000fca0003820000 */
[----:B------:R-:W-:Y:S02]  /*97f0*/  PLOP3.LUT P2, PT, PT, PT, UP0, 0x80, 0x0 ;  /* 0x000000000000781c */ /* 0x000fe40003f4f008 */
[----:B------:R-:W-:-:S11]  /*9800*/  PLOP3.LUT P0, PT, P0, P1, PT, 0x2a, 0x0 ;  /* 0x000000000000781c */ /* 0x000fd60000702572 */
[----:B------:R-:W-:Y:S05]  /*9810*/  @!P2 BRA `(.L_x_216) ;  /* 0x000000000004a947 */ /* 0x000fea0003800000 */
[----:B------:R-:W-:Y:S01]  /*9820*/  BPT.TRAP 0x1 ;  /* 0x000000040000795c */ /* 0x000fe20000300000 */
.L_x_216:
[----:B-1----:R-:W-:-:S05]  /*9830*/  IMAD.MOV.U32 R3, RZ, RZ, 0x1 ;  /* 0x00000001ff037424 */ /* 0x002fca00078e00ff */
[----:B------:R-:W-:-:S04]  /*9840*/  SHF.L.U32 R3, R3, 0x1f, RZ ;  /* 0x0000001f03037819 */ /* 0x000fc800000006ff */
[----:B------:R-:W1:Y:S02]  /*9850*/  SYNCS.PHASECHK.TRANS64.TRYWAIT P1, [UR6+0x34500], R3 ;  /* 0x03450003ff0075a7 */ /* 0x000e640008020146 */
[----:B-1----:R-:W-:Y:S05]  /*9860*/  @!P1 BRA `(.L_x_217) ;  /* 0x0000005400c49947 */ /* 0x002fea0003800000 */
.L_x_371:
[----:B------:R-:W-:Y:S04]  /*9870*/  BSSY B0, `(.L_x_218) ;  /* 0x000000b000007945 */ /* 0x000fe80003800000 */
[----:B------:R-:W-:Y:S05]  /*9880*/  @P0 BRA `(.L_x_219) ;  /* 0x0000000000240947 */ /* 0x000fea0003800000 */
[----:B------:R-:W-:Y:S02]  /*9890*/  UIADD3 UR16, UR6, 0x30000, URZ ;  /* 0x0003000006107890 */ /* 0x000fe4000fffe03f */
[----:B------:R-:W-:Y:S01]  /*98a0*/  UIADD3 UR17, UR6, 0x344e0, URZ ;  /* 0x000344e006117890 */ /* 0x000fe2000fffe03f */
[----:B------:R-:W-:Y:S01]  /*98b0*/  UMOV UR8, 0x0 ;  /* 0x0000000000087882 */ /* 0x000fe20000000000 */
[----:B------:R-:W-:-:S07]  /*98c0*/  UMOV UR9, 0x10000000 ;  /* 0x1000000000097882 */ /* 0x000fce0000000000 */
[----:B------:R3:W-:Y:S02]  /*98d0*/  UTMALDG.2D [UR16], [UR4], desc[UR8] ;  /* 0x00000810040075b4 */ /* 0x0007e40008009000 */
[----:B---3--:R-:W-:Y:S05]  /*98e0*/  @!P2 BRA `(.L_x_220) ;  /* 0x000000000004a947 */ /* 0x008fea0003800000 */
[----:B------:R-:W-:Y:S01]  /*98f0*/  BPT.TRAP 0x1 ;  /* 0x000000040000795c */ /* 0x000fe20000300000 */
.L_x_220:
[----:B-1----:R-:W1:Y:S02]  /*9900*/  LDC R4, c[0x0][0x828] ;  /* 0x00020a00ff047b82 */ /* 0x002e640000000800 */
[----:B-1----:R3:W-:Y:S02]  /*9910*/  SYNCS.ARRIVE.TRANS64.RED.A0TR RZ, [UR6+0x344e0], R4 ;  /* 0x0344e004ffff79a7 */ /* 0x0027e40008300406 */
.L_x_219:
[----:B------:R-:W-:Y:S05]  /*9920*/  BSYNC B0 ;  /* 0x0000000000007941 */ /* 0x000fea0003800000 */
.L_x_218:
[----:B------:R-:W-:Y:S05]  /*9930*/  @!P2 BRA `(.L_x_221) ;  /* 0x000000000004a947 */ /* 0x000fea0003800000 */
[----:B------:R-:W-:Y:S01]  /*9940*/  BPT.TRAP 0x1 ;  /* 0x000000040000795c */ /* 0x000fe20000300000 */
.L_x_221:
[----:B------:R-:W-:-:S04]  /*9950*/  UIADD3 UR13, UR6, 0x344e0, URZ ;  /* 0x000344e0060d7890 */ /* 0x000fc8000fffe03f */
[----:B------:R-:W-:-:S09]  /*9960*/  UPRMT UR7, UR42, 0x654, UR13 ;  /* 0x000006542a077896 */ /* 0x000fd2000800000d */
[----:B------:R-:W-:Y:S01]  /*9970*/  SYNCS.ARRIVE.TRANS64.RED.A1T0 RZ, [UR7], RZ ;  /* 0x000000ffffff79a7 */ /* 0x000fe20008100407 */
[----:B------:R-:W-:Y:S05]  /*9980*/  @!P2 BRA `(.L_x_222) ;  /* 0x000000000004a947 */ /* 0x000fea0003800000 */
[----:B------:R-:W-:Y:S01]  /*9990*/  BPT.TRAP 0x1 ;  /* 0x000000040000795c */ /* 0x000fe20000300000 */
.L_x_222:
[----:B------:R-:W4:Y:S02]  /*99a0*/  SYNCS.PHASECHK.TRANS64.TRYWAIT P1, [UR6+0x34508], R3 ;  /* 0x03450803ff0075a7 */ /* 0x000f240008020146 */
[----:B----4-:R-:W-:Y:S05]  /*99b0*/  @!P1 BRA `(.L_x_223) ;  /* 0x0000005400889947 */ /* 0x010fea0003800000 */
.L_x_372:
[----:B------:R-:W-:Y:S04]  /*99c0*/  BSSY B0, `(.L_x_224) ;  /* 0x000000d000007945 */ /* 0x000fe80003800000 */
[----:B------:R-:W-:Y:S05]  /*99d0*/  @P0 BRA `(.L_x_225) ;  /* 0x00000000002c0947 */ /* 0x000fea0003800000 */
[----:B------:R-:W-:Y:S02]  /*99e0*/  UIADD3 UR10, UR18, 0x40, URZ ;  /* 0x00000040120a7890 */ /* 0x000fe4000fffe03f */
[----:B------:R-:W-:Y:S02]  /*99f0*/  UIADD3 UR8, UR6, 0x31000, URZ ;  /* 0x0003100006087890 */ /* 0x000fe4000fffe03f */
[----:B------:R-:W-:Y:S01]  /*9a00*/  UIADD3 UR9, UR6, 0x344e8, URZ ;  /* 0x000344e806097890 */ /* 0x000fe2000fffe03f */
[----:B------:R-:W-:Y:S01]  /*9a10*/  UMOV UR14, 0x0 ;  /* 0x00000000000e7882 */ /* 0x000fe20000000000 */
[----:B------:R-:W-:Y:S01]  /*9a20*/  UMOV UR15, 0x10000000 ;  /* 0x10000000000f7882 */ /* 0x000fe20000000000 */
[----:B------:R-:W-:-:S06]  /*9a30*/  UMOV UR11, UR19 ;  /* 0x00000013000b7c82 */ /* 0x000fcc0008000000 */
[----:B------:R4:W-:Y:S02]  /*9a40*/  UTMALDG.2D [UR8], [UR4], desc[UR14] ;  /* 0x00000e08040075b4 */ /* 0x0009e40008009000 */
[----:B----4-:R-:W-:Y:S05]  /*9a50*/  @!P2 BRA `(.L_x_226) ;  /* 0x000000000004a947 */ /* 0x010fea0003800000 */
[----:B------:R-:W-:Y:S01]  /*9a60*/  BPT.TRAP 0x1 ;  /* 0x000000040000795c */ /* 0x000fe20000300000 */
.L_x_226:
[----:B-1-3--:R-:W1:Y:S02]  /*9a70*/  LDC R4, c[0x0][0x828] ;  /* 0x00020a00ff047b82 */ /* 0x00ae640000000800 */
[----:B-1----:R4:W-:Y:S02]  /*9a80*/  SYNCS.ARRIVE.TRANS64.RED.A0TR RZ, [UR6+0x344e8], R4 ;  /* 0x0344e804ffff79a7 */ /* 0x0029e40008300406 */
.L_x_225:
[----:B------:R-:W-:Y:S05]  /*9a90*/  BSYNC B0 ;  /* 0x0000000000007941 */ /* 0x000fea0003800000 */
.L_x_224:
[----:B------:R-:W-:Y:S05]  /*9aa0*/  @!P2 BRA `(.L_x_227) ;  /* 0x000000000004a947 */ /* 0x000fea0003800000 */
[----:B------:R-:W-:Y:S01]  /*9ab0*/  BPT.TRAP 0x1 ;  /* 0x000000040000795c */ /* 0x000fe20000300000 */
.L_x_227:
[----:B------:R-:W-:Y:S02]  /*9ac0*/  UIADD3 UR9, UR6, 0x344e8, URZ ;  /* 0x000344e806097890 */ /* 0x000fe4000fffe03f */
[----:B------:R-:W-:Y:S02]  /*9ad0*/  UIADD3 UR23, UR19, 0x20, URZ ;  /* 0x0000002013177890 */ /* 0x000fe4000fffe03f */
[----:B------:R-:W-:-:S09]  /*9ae0*/  UPRMT UR16, UR42, 0x654, UR9 ;  /* 0x000006542a107896 */ /* 0x000fd20008000009 */
[----:B------:R-:W-:Y:S01]  /*9af0*/  SYNCS.ARRIVE.TRANS64.RED.A1T0 RZ, [UR16], RZ ;  /* 0x000000ffffff79a7 */ /* 0x000fe20008100410 */
[----:B------:R-:W-:Y:S05]  /*9b00*/  @!P2 BRA `(.L_x_228) ;  /* 0x000000000004a947 */ /* 0x000fea0003800000 */
[----:B------:R-:W-:Y:S01]  /*9b10*/  BPT.TRAP 0x1 ;  /* 0x000000040000795c */ /* 0x000fe20000300000 */
.L_x_228:
[----:B------:R-:W5:Y:S02]  /*9b20*/  SYNCS.PHASECHK.TRANS64.TRYWAIT P1, [UR6+0x34510], R3 ;  /* 0x03451003ff0075a7 */ /* 0x000f640008020146 */
[----:B-----5:R-:W-:Y:S05]  /*9b30*/  @!P1 BRA `(.L_x_229) ;  /* 0x0000005400409947 */ /* 0x020fea0003800000 */
.L_x_373:
[----:B------:R-:W-:Y:S04]  /*9b40*/  BSSY B0, `(.L_x_230) ;  /* 0x000000c000007945 */ /* 0x000fe80003800000 */
[----:B------:R-:W-:Y:S05]  /*9b50*/  @P0 BRA `(.L_x_231) ;  /* 0x0000000000280947 */ /* 0x000fea0003800000 */
[----:B------:R-:W-:Y:S02]  /*9b60*/  UIADD3 UR20, UR6, 0x32000, URZ ;  /* 0x0003200006147890 */ /* 0x000fe4000fffe03f */
[----:B------:R-:W-:Y:S01]  /*9b70*/  UIADD3 UR21, UR6, 0x344f0, URZ ;  /* 0x000344f006157890 */ /* 0x000fe2000fffe03f */
[----:B------:R-:W-:Y:S01]  /*9b80*/  UMOV UR10, 0x0 ;  /* 0x00000000000a7882 */ /* 0x000fe20000000000 */
[----:B------:R-:W-:Y:S01]  /*9b90*/  UMOV UR11, 0x10000000 ;  /* 0x10000000000b7882 */ /* 0x000fe20000000000 */
[----:B------:R-:W-:-:S06]  /*9ba0*/  UMOV UR22, UR18 ;  /* 0x0000001200167c82 */ /* 0x000fcc0008000000 */
[----:B------:R1:W-:Y:S02]  /*9bb0*/  UTMALDG.2D [UR20], [UR4], desc[UR10] ;  /* 0x00000a14040075b4 */ /* 0x0003e40008009000 */
[----:B-1----:R-:W-:Y:S05]  /*9bc0*/  @!P2 BRA `(.L_x_232) ;  /* 0x000000000004a947 */ /* 0x002fea0003800000 */
[----:B------:R-:W-:Y:S01]  /*9bd0*/  BPT.TRAP 0x1 ;  /* 0x000000040000795c */ /* 0x000fe20000300000 */
.L_x_232:
[----:B---34-:R-:W1:Y:S02]  /*9be0*/  LDC R4, c[0x0][0x828] ;  /* 0x00020a00ff047b82 */ /* 0x018e640000000800 */
[----:B-1----:R1:W-:Y:S02]  /*9bf0*/  SYNCS.ARRIVE.TRANS64.RED.A0TR RZ, [UR6+0x344f0], R4 ;  /* 0x0344f004ffff79a7 */ /* 0x0023e40008300406 */
.L_x_231:
[----:B------:R-:W-:Y:S05]  /*9c00*/  BSYNC B0 ;  /* 0x0000000000007941 */ /* 0x000fea0003800000 */
.L_x_230:
[----:B------:R-:W-:Y:S05]  /*9c10*/  @!P2 BRA `(.L_x_233) ;  /* 0x000000000004a947 */ /* 0x000fea0003800000 */
[----:B------:R-:W-:Y:S01]  /*9c20*/  BPT.TRAP 0x1 ;  /* 0x000000040000795c */ /* 0x000fe20000300000 */
.L_x_233:
[----:B------:R-:W-:-:S04]  /*9c30*/  UIADD3 UR17, UR6, 0x344f0, URZ ;  /* 0x000344f006117890 */ /* 0x000fc8000fffe03f */
[----:B------:R-:W-:-:S09]  /*9c40*/  UPRMT UR33, UR42, 0x654, UR17 ;  /* 0x000006542a217896 */ /* 0x000fd20008000011 */
[----:B------:R-:W-:Y:S01]  /*9c50*/  SYNCS.ARRIVE.TRANS64.RED.A1T0 RZ, [UR33], RZ ;  /* 0x000000ffffff79a7 */ /* 0x000fe20008100421 */
[----:B------:R-:W-:Y:S05]  /*9c60*/  @!P2 BRA `(.L_x_234) ;  /* 0x000000000004a947 */ /* 0x000fea0003800000 */
[----:B------:R-:W-:Y:S01]  /*9c70*/  BPT.TRAP 0x1 ;  /* 0x000000040000795c */ /* 0x000fe20000300000 */
.L_x_234:
[----:B------:R-:W5:Y:S02]  /*9c80*/  SYNCS.PHASECHK.TRANS64.TRYWAIT P1, [UR6+0x34518], R3 ;  /* 0x03451803ff0075a7 */ /* 0x000f640008020146 */
[----:B-----5:R-:W-:Y:S05]  /*9c90*/  @!P1 BRA `(.L_x_235) ;  /* 0x0000005400009947 */ /* 0x020fea0003800000 */
.L_x_374:
[----:B------:R-:W-:Y:S04]  /*9ca0*/  BSSY B0, `(.L_x_236) ;  /* 0x000000c000007945 */ /* 0x000fe80003800000 */
[----:B------:R-:W-:Y:S05]  /*9cb0*/  @P0 BRA `(.L_x_237) ;  /* 0x0000000000280947 */ /* 0x000fea0003800000 */
[----:B------:R-:W-:Y:S02]  /*9cc0*/  UIADD3 UR22, UR18, 0x40, URZ ;  /* 0x0000004012167890 */ /* 0x000fe4000fffe03f */
[----:B------:R-:W-:Y:S02]  /*9cd0*/  UIADD3 UR20, UR6, 0x33000, URZ ;  /* 0x0003300006147890 */ /* 0x000fe4000fffe03f */
[----:B------:R-:W-:Y:S01]  /*9ce0*/  UIADD3 UR21, UR6, 0x344f8, URZ ;  /* 0x000344f806157890 */ /* 0x000fe2000fffe03f */
[----:B------:R-:W-:Y:S01]  /*9cf0*/  UMOV UR10, 0x0 ;  /* 0x00000000000a7882 */ /* 0x000fe20000000000 */
[----:B------:R-:W-:-:S07]  /*9d00*/  UMOV UR11, 0x10000000 ;  /* 0x10000000000b7882 */ /* 0x000fce0000000000 */
[----:B------:R1:W-:Y:S02]  /*9d10*/  UTMALDG.2D [UR20], [UR4], desc[UR10] ;  /* 0x00000a14040075b4 */ /* 0x0003e40008009000 */
[----:B-1----:R-:W-:Y:S05]  /*9d20*/  @!P2 BRA `(.L_x_238) ;  /* 0x000000000004a947 */ /* 0x002fea0003800000 */
[----:B------:R-:W-:Y:S01]  /*9d30*/  BPT.TRAP 0x1 ;  /* 0x000000040000795c */ /* 0x000fe20000300000 */
.L_x_238:
[----:B---34-:R-:W1:Y:S02]  /*9d40*/  LDC R4, c[0x0][0x828] ;  /* 0x00020a00ff047b82 */ /* 0x018e640000000800 */
[----:B-1----:R1:W-:Y:S02]  /*9d50*/  SYNCS.ARRIVE.TRANS64.RED.A0TR RZ, [UR6+0x344f8], R4 ;  /* 0x0344f804ffff79a7 */ /* 0x0023e40008300406 */
.L_x_237:
[----:B------:R-:W-:Y:S05]  /*9d60*/  BSYNC B0 ;  /* 0x0000000000007941 */ /* 0x000fea0003800000 */
.L_x_236:
[----:B------:R-:W-:Y:S05]  /*9d70*/  @!P2 BRA `(.L_x_239) ;  /* 0x000000000004a947 */ /* 0x000fea0003800000 */
[----:B------:R-:W-:Y:S01]  /*9d80*/  BPT.TRAP 0x1 ;  /* 0x000000040000795c */ /* 0x000fe20000300000 */
.L_x_239:
[----:B------:R-:W-:Y:S02]  /*9d90*/  UIADD3 UR21, UR6, 0x344f8, URZ ;  /* 0x000344f806157890 */ /* 0x000fe4000fffe03f */
[----:B------:R-:W-:Y:S02]  /*9da0*/  UIADD3 UR15, UR19, 0x40, URZ ;  /* 0x00000040130f7890 */ /* 0x000fe4000fffe03f */
[----:B------:R-:W-:-:S09]  /*9db0*/  UPRMT UR34, UR42, 0x654, UR21 ;  /* 0x000006542a227896 */ /* 0x000fd20008000015 */
[----:B------:R-:W-:Y:S01]  /*9dc0*/  SYNCS.ARRIVE.TRANS64.RED.A1T0 RZ, [UR34], RZ ;  /* 0x000000ffffff79a7 */ /* 0x000fe20008100422 */
[----:B------:R-:W-:Y:S05]  /*9dd0*/  @!P2 BRA `(.L_x_240) ;  /* 0x000000000004a947 */ /* 0x000fea0003800000 */
[----:B------:R-:W-:Y:S01]  /*9de0*/  BPT.TRAP 0x1 ;  /* 0x000000040000795c */ /* 0x000fe20000300000 */
.L_x_240:
[----:B-1-34-:R-:W-:-:S04]  /*9df0*/  SHF.L.U32 R4, RZ, 0x1f, RZ ;  /* 0x0000001fff047819 */ /* 0x01afc800000006ff */
[----:B------:R-:W1:Y:S02]  /*9e00*/  SYNCS.PHASECHK.TRANS64.TRYWAIT P1, [UR6+0x34500], R4 ;  /* 0x03450004ff0075a7 */ /* 0x000e640008020146 */
[----:B-1----:R-:W-:Y:S05]  /*9e10*/  @!P1 BRA `(.L_x_241) ;  /* 0x0000005000b89947 */ /* 0x002fea0003800000 */
.L_x_375:
[----:B------:R-:W-:Y:S04]  /*9e20*/  BSSY B0, `(.L_x_242) ;  /* 0x000000b000007945 */ /* 0x000fe80003800000 */
[----:B------:R-:W-:Y:S05]  /*9e30*/  @P0 BRA `(.L_x_243) ;  /* 0x0000000000240947 */ /* 0x000fea0003800000 */
[----:B------:R-:W-:Y:S01]  /*9e40*/  UIADD3 UR12, UR6, 0x30000, URZ ;  /* 0x00030000060c7890 */ /* 0x000fe2000fffe03f */
[----:B------:R-:W-:Y:S01]  /*9e50*/  UMOV UR10, 0x0 ;  /* 0x00000000000a7882 */ /* 0x000fe20000000000 */
[----:B------:R-:W-:Y:S01]  /*9e60*/  UMOV UR11, 0x10000000 ;  /* 0x10000000000b7882 */ /* 0x000fe20000000000 */
[----:B------:R-:W-:-:S06]  /*9e70*/  UMOV UR14, UR18 ;  /* 0x00000012000e7c82 */ /* 0x000fcc0008000000 */
[----:B------:R3:W-:Y:S02]  /*9e80*/  UTMALDG.2D [UR12], [UR4], desc[UR10] ;  /* 0x00000a0c040075b4 */ /* 0x0007e40008009000 */
[----:B---3--:R-:W-:Y:S05]  /*9e90*/  @!P2 BRA `(.L_x_244) ;  /* 0x000000000004a947 */ /* 0x008fea0003800000 */
[----:B------:R-:W-:Y:S01]  /*9ea0*/  BPT.TRAP 0x1 ;  /* 0x000000040000795c */ /* 0x000fe20000300000 */
.L_x_244:
[----:B-1----:R-:W1:Y:S02]  /*9eb0*/  LDC R5, c[0x0][0x828] ;  /* 0x00020a00ff057b82 */ /* 0x002e640000000800 */
[----:B-1----:R3:W-:Y:S02]  /*9ec0*/  SYNCS.ARRIVE.TRANS64.RED.A0TR RZ, [UR6+0x344e0], R5 ;  /* 0x0344e005ffff79a7 */ /* 0x0027e40008300406 */
.L_x_243:
[----:B------:R-:W-:Y:S05]  /*9ed0*/  BSYNC B0 ;  /* 0x0000000000007941 */ /* 0x000fea0003800000 */
.L_x_242:
[----:B------:R-:W-:Y:S05]  /*9ee0*/  @!P2 BRA `(.L_x_245) ;  /* 0x000000000004a947 */ /* 0x000fea0003800000 */
[----:B------:R-:W-:Y:S01]  /*9ef0*/  BPT.TRAP 0x1 ;  /* 0x000000040000795c */ /* 0x000fe20000300000 */
.L_x_245:
[----:B------:R-:W-:Y:S01]  /*9f00*/  SYNCS.ARRIVE.TRANS64.RED.A1T0 RZ, [UR7], RZ ;  /* 0x000000ffffff79a7 */ /* 0x000fe20008100407 */
[----:B------:R-:W-:Y:S05]  /*9f10*/  @!P2 BRA `(.L_x_246) ;  /* 0x000000000004a947 */ /* 0x000fea0003800000 */
[----:B------:R-:W-:Y:S01]  /*9f20*/  BPT.TRAP 0x1 ;  /* 0x000000040000795c */ /* 0x000fe20000300000 */
.L_x_246:
[----:B------:R-:W4:Y:S02]  /*9f30*/  SYNCS.PHASECHK.TRANS64.TRYWAIT P1, [UR6+0x34508], R4 ;  /* 0x03450804ff0075a7 */ /* 0x000f240008020146 */
[----:B----4-:R-:W-:Y:S05]  /*9f40*/  @!P1 BRA `(.L_x_247) ;  /* 0x0000005000849947 */ /* 0x010fea0003800000 */
.L_x_376:
        /* <DEDUP_REMOVED lines=10> */
.L_x_250:
[----:B-1-3--:R-:W1:Y:S02]  /*9ff0*/  LDC R5, c[0x0][0x828] ;  /* 0x00020a00ff057b82 */ /* 0x00ae640000000800 */
[----:B-1----:R4:W-:Y:S02]  /*a000*/  SYNCS.ARRIVE.TRANS64.RED.A0TR RZ, [UR6+0x344e8], R5 ;  /* 0x0344e805ffff79a7 */ /* 0x0029e40008300406 */
.L_x_249:
[----:B------:R-:W-:Y:S05]  /*a010*/  BSYNC B0 ;  /* 0x0000000000007941 */ /* 0x000fea0003800000 */
.L_x_248:
[----:B------:R-:W-:Y:S05]  /*a020*/  @!P2 BRA `(.L_x_251) ;  /* 0x000000000004a947 */ /* 0x000fea0003800000 */
[----:B------:R-:W-:Y:S01]  /*a030*/  BPT.TRAP 0x1 ;  /* 0x000000040000795c */ /* 0x000fe20000300000 */
.L_x_251:
[----:B------:R-:W-:Y:S01]  /*a040*/  SYNCS.ARRIVE.TRANS64.RED.A1T0 RZ, [UR16], RZ ;  /* 0x000000ffffff79a7 */ /* 0x000fe20008100410 */
[----:B------:R-:W-:Y:S01]  /*a050*/  UIADD3 UR19, UR19, 0x60, URZ ;  /* 0x0000006013137890 */ /* 0x000fe2000fffe03f */
[----:B------:R-:W-:Y:S11]  /*a060*/  @!P2 BRA `(.L_x_252) ;  /* 0x000000000004a947 */ /* 0x000ff60003800000 */
[----:B------:R-:W-:Y:S01]  /*a070*/  BPT.TRAP 0x1 ;  /* 0x000000040000795c */ /* 0x000fe20000300000 */
.L_x_252:
[----:B------:R-:W5:Y:S02]  /*a080*/  SYNCS.PHASECHK.TRANS64.TRYWAIT P1, [UR6+0x34510], R4 ;  /* 0x03451004ff0075a7 */ /* 0x000f640008020146 */
[----:B-----5:R-:W-:Y:S05]  /*a090*/  @!P1 BRA `(.L_x_253) ;  /* 0x0000005000489947 */ /* 0x020fea0003800000 */
.L_x_377:
[----:B------:R-:W-:Y:S04]  /*a0a0*/  BSSY B0, `(.L_x_254) ;  /* 0x000000a000007945 */ /* 0x000fe80003800000 */
[----:B------:R-:W-:Y:S05]  /*a0b0*/  @P0 BRA `(.L_x_255) ;  /* 0x0000000000200947 */ /* 0x000fea0003800000 */
[----:B------:R-:W-:Y:S01]  /*a0c0*/  UIADD3 UR16, UR6, 0x32000, URZ ;  /* 0x0003200006107890 */ /* 0x000fe2000fffe03f */
[----:B------:R-:W-:Y:S01]  /*a0d0*/  UMOV UR8, 0x0 ;  /* 0x0000000000087882 */ /* 0x000fe20000000000 */
[----:B------:R-:W-:-:S07]  /*a0e0*/  UMOV UR9, 0x10000000 ;  /* 0x1000000000097882 */ /* 0x000fce0000000000 */
[----:B------:R1:W-:Y:S02]  /*a0f0*/  UTMALDG.2D [UR16], [UR4], desc[UR8] ;  /* 0x00000810040075b4 */ /* 0x0003e40008009000 */
[----:B-1----:R-:W-:Y:S05]  /*a100*/  @!P2 BRA `(.L_x_256) ;  /* 0x000000000004a947 */ /* 0x002fea0003800000 */
[----:B------:R-:W-:Y:S01]  /*a110*/  BPT.TRAP 0x1 ;  /* 0x000000040000795c */ /* 0x000fe20000300000 */
.L_x_256:
[----:B---34-:R-:W1:Y:S02]  /*a120*/  LDC R5, c[0x0][0x828] ;  /* 0x00020a00ff057b82 */ /* 0x018e640000000800 */
[----:B-1----:R1:W-:Y:S02]  /*a130*/  SYNCS.ARRIVE.TRANS64.RED.A0TR RZ, [UR6+0x344f0], R5 ;  /* 0x0344f005ffff79a7 */ /* 0x0023e40008300406 */
.L_x_255:
[----:B------:R-:W-:Y:S05]  /*a140*/  BSYNC B0 ;  /* 0x0000000000007941 */ /* 0x000fea0003800000 */
.L_x_254:
[----:B------:R-:W-:Y:S05]  /*a150*/  @!P2 BRA `(.L_x_257) ;  /* 0x000000000004a947 */ /* 0x000fea0003800000 */
[----:B------:R-:W-:Y:S01]  /*a160*/  BPT.TRAP 0x1 ;  /* 0x000000040000795c */ /* 0x000fe20000300000 */
.L_x_257:
[----:B------:R-:W-:Y:S01]  /*a170*/  SYNCS.ARRIVE.TRANS64.RED.A1T0 RZ, [UR33], RZ ;  /* 0x000000ffffff79a7 */ /* 0x000fe20008100421 */
[----:B------:R-:W-:Y:S05]  /*a180*/  @!P2 BRA `(.L_x_258) ;  /* 0x000000000004a947 */ /* 0x000fea0003800000 */
[----:B------:R-:W-:Y:S01]  /*a190*/  BPT.TRAP 0x1 ;  /* 0x000000040000795c */ /* 0x000fe20000300000 */
.L_x_258:
[----:B------:R-:W5:Y:S02]  /*a1a0*/  SYNCS.PHASECHK.TRANS64.TRYWAIT P1, [UR6+0x34518], R4 ;  /* 0x03451804ff0075a7 */ /* 0x000f640008020146 */
[----:B-----5:R-:W-:Y:S05]  /*a1b0*/  @!P1 BRA `(.L_x_259) ;  /* 0x0000005000189947 */ /* 0x020fea0003800000 */
.L_x_378:
        /* <DEDUP_REMOVED lines=10> */
.L_x_262:
[----:B------:R-:W1:Y:S02]  /*a260*/  LDC R4, c[0x0][0x828] ;  /* 0x00020a00ff047b82 */ /* 0x000e640000000800 */
[----:B-1----:R1:W-:Y:S02]  /*a270*/  SYNCS.ARRIVE.TRANS64.RED.A0TR RZ, [UR6+0x344f8], R4 ;  /* 0x0344f804ffff79a7 */ /* 0x0023e40008300406 */
.L_x_261:
[----:B------:R-:W-:Y:S05]  /*a280*/  BSYNC B0 ;  /* 0x0000000000007941 */ /* 0x000fea0003800000 */
.L_x_260:
[----:B------:R-:W-:Y:S05]  /*a290*/  @!P2 BRA `(.L_x_263) ;  /* 0x000000000004a947 */ /* 0x000fea0003800000 */
[----:B------:R-:W-:Y:S01]  /*a2a0*/  BPT.TRAP 0x1 ;  /* 0x000000040000795c */ /* 0x000fe20000300000 */
.L_x_263:
[----:B--2---:R-:W-:Y:S01]  /*a2b0*/  ISETP.NE.AND P0, PT, R11, RZ, PT ;  /* 0x000000ff0b00720c */ /* 0x004fe20003f05270 */
[----:B------:R-:W-:Y:S01]  /*a2c0*/  SYNCS.ARRIVE.TRANS64.RED.A1T0 RZ, [UR34], RZ ;  /* 0x000000ffffff79a7 */ /* 0x000fe20008100422 */
[CC--:B------:R-:W-:Y:S02]  /*a2d0*/  ISETP.NE.AND P3, PT, R18.reuse, R10.reuse, PT ;  /* 0x0000000a1200720c */ /* 0x0c0fe40003f65270 */
[----:B------:R-:W-:-:S13]  /*a2e0*/  ISETP.EQ.OR P0, PT, R18, R10, !P0 ;  /* 0x0000000a1200720c */ /* 0x000fda0004702670 */
[----:B------:R-:W-:Y:S05]  /*a2f0*/  @P0 BRA `(.L_x_264) ;  /* 0x0000000400040947 */ /* 0x000fea0003800000 */
[----:B------:R-:W-:Y:S01]  /*a300*/  ELECT P0, URZ, PT ;  /* 0x00000000003f782f */ /* 0x000fe20003800000 */
[----:B------:R-:W-:-:S12]  /*a310*/  BSSY B0, `(.L_x_265) ;  /* 0x0000032000007945 */ /* 0x000fd80003800000 */
[----:B------:R-:W-:Y:S05]  /*a320*/  @!P0 BRA `(.L_x_266) ;  /* 0x0000000000c08947 */ /* 0x000fea0003800000 */
[----:B-1-34-:R-:W1:Y:S08]  /*a330*/  LDC.64 R4, c[0x0][0x290] ;  /* 0x0000a400ff047b82 */ /* 0x01ae700000000a00 */
[----:B------:R-:W2:Y:S08]  /*a340*/  LDC.64 R12, c[0x0][0x808] ;  /* 0x00020200ff0c7b82 */ /* 0x000eb00000000a00 */
[----:B------:R-:W3:Y:S01]  /*a350*/  LDC.64 R16, c[0x0][0x810] ;  /* 0x00020400ff107b82 */ /* 0x000ee20000000a00 */
[----:B-1----:R-:W-:-:S05]  /*a360*/  IMAD.WIDE R4, R10, 0xc, R4 ;  /* 0x0000000c0a047825 */ /* 0x002fca00078e0204 */
[----:B------:R1:W5:Y:S04]  /*a370*/  LDG.E R14, desc[UR38][R4.64] ;  /* 0x00000026040e7981 */ /* 0x000368000c1e1900 */
[----:B------:R1:W5:Y:S01]  /*a380*/  LDG.E R15, desc[UR38][R4.64+0x4] ;  /* 0x00000426040f7981 */ /* 0x000362000c1e1900 */
[----:B--2---:R-:W-:Y:S02]  /*a390*/  ISETP.NE.U32.AND P0, PT, R12, RZ, PT ;  /* 0x000000ff0c00720c */ /* 0x004fe40003f05070 */
[----:B------:R-:W-:Y:S02]  /*a3a0*/  SHF.R.S32.HI R6, RZ, 0x1f, R10 ;  /* 0x0000001fff067819 */ /* 0x000fe4000001140a */
[----:B------:R-:W-:Y:S02]  /*a3b0*/  ISETP.NE.AND.EX P0, PT, R13, RZ, PT, P0 ;  /* 0x000000ff0d00720c */ /* 0x000fe40003f05300 */
[----:B---3--:R-:W-:-:S04]  /*a3c0*/  ISETP.NE.U32.AND P1, PT, R16, RZ, PT ;  /* 0x000000ff1000720c */ /* 0x008fc80003f25070 */
[----:B------:R-:W-:-:S07]  /*a3d0*/  ISETP.NE.AND.EX P1, PT, R17, RZ, PT, P1 ;  /* 0x000000ff1100720c */ /* 0x000fce0003f25310 */
[----:B-1----:R-:W-:Y:S06]  /*a3e0*/  @!P0 BRA `(.L_x_267) ;  /* 0x0000000000108947 */ /* 0x002fec0003800000 */
[----:B------:R-:W-:-:S04]  /*a3f0*/  LEA R4, P0, R10, R12, 0x3 ;  /* 0x0000000c0a047211 */ /* 0x000fc800078018ff */
[----:B------:R-:W-:-:S06]  /*a400*/  LEA.HI.X R5, R10, R13, R6, 0x3, P0 ;  /* 0x0000000d0a057211 */ /* 0x000fcc00000f1c06 */
[----:B------:R-:W2:Y:S04]  /*a410*/  LDG.E.64 R4, desc[UR38][R4.64] ;  /* 0x0000002604047981 */ /* 0x000ea8000c1e1b00 */
[----:B--2---:R1:W-:Y:S02]  /*a420*/  STS.64 [UR32], R4 ;  /* 0x00000004ff007988 */ /* 0x0043e40008000a20 */
.L_x_267:
[----:B------:R-:W-:Y:S05]  /*a430*/  @!P1 BRA `(.L_x_266) ;  /* 0x00000000007c9947 */ /* 0x000fea0003800000 */
[----:B-1----:R-:W-:-:S04]  /*a440*/  LEA R4, P0, R10, R16, 0x3 ;  /* 0x000000100a047211 */ /* 0x002fc800078018ff */
[----:B------:R-:W-:Y:S02]  /*a450*/  LEA.HI.X R5, R10, R17, R6, 0x3, P0 ;  /* 0x000000110a057211 */ /* 0x000fe400000f1c06 */
[----:B------:R-:W1:Y:S04]  /*a460*/  LDS R6, [UR32+0x1c] ;  /* 0x00001c20ff067984 */ /* 0x000e680008000800 */
[----:B------:R-:W2:Y:S01]  /*a470*/  LDG.E.64 R4, desc[UR38][R4.64] ;  /* 0x0000002604047981 */ /* 0x000ea2000c1e1b00 */
[----:B------:R-:W-:-:S03]  /*a480*/  IMAD.U32 R18, RZ, RZ, UR32 ;  /* 0x00000020ff127e24 */ /* 0x000fc6000f8e00ff */
[----:B------:R-:W-:Y:S02]  /*a490*/  STS [UR32+0x30], RZ ;  /* 0x000030ffff007988 */ /* 0x000fe40008000820 */
[----:B------:R-:W-:-:S05]  /*a4a0*/  SHF.R.U64 R18, R18, 0x4, RZ ;  /* 0x0000000412127819 */ /* 0x000fca00000012ff */
[----:B------:R-:W-:Y:S04]  /*a4b0*/  STS [UR32+0x10], R18 ;  /* 0x00001012ff007988 */ /* 0x000fe80008000820 */
[----:B------:R-:W-:Y:S01]  /*a4c0*/  STS [UR32+0x14], R18 ;  /* 0x00001412ff007988 */ /* 0x000fe20008000820 */
[----:B--2---:R-:W-:Y:S01]  /*a4d0*/  SHF.L.U64.HI R12, R4, 0x1, R5 ;  /* 0x00000001040c7819 */ /* 0x004fe20000010205 */
[----:B-----5:R-:W-:-:S03]  /*a4e0*/  VIADD R5, R15, 0xffffffff ;  /* 0xffffffff0f057836 */ /* 0x020fc60000000000 */
[----:B------:R-:W-:-:S04]  /*a4f0*/  LOP3.LUT R12, R12, 0x1fffffff, RZ, 0xc0, !PT ;  /* 0x1fffffff0c0c7812 */ /* 0x000fc800078ec0ff */
[----:B------:R-:W-:-:S04]  /*a500*/  SHF.R.U32.HI R7, RZ, 0x4, R12 ;  /* 0x00000004ff077819 */ /* 0x000fc8000001160c */
[----:B-1----:R-:W-:-:S05]  /*a510*/  LOP3.LUT R6, R6, 0xf, R7, 0xb8, !PT ;  /* 0x0000000f06067812 */ /* 0x002fca00078eb807 */
[----:B------:R-:W-:Y:S04]  /*a520*/  STS [UR32+0x1c], R6 ;  /* 0x00001c06ff007988 */ /* 0x000fe80008000820 */
[----:B------:R-:W1:Y:S02]  /*a530*/  LDS R7, [UR32+0x1c] ;  /* 0x00001c20ff077984 */ /* 0x000e640008000800 */
[----:B-1----:R-:W-:-:S05]  /*a540*/  LOP3.LUT R7, R7, 0xf0, RZ, 0xb8, !PT ;  /* 0x000000f007077812 */ /* 0x002fca00078eb8ff */
[----:B------:R1:W-:Y:S04]  /*a550*/  STS [UR32+0x1c], R7 ;  /* 0x00001c07ff007988 */ /* 0x0003e80008000820 */
[----:B------:R-:W2:Y:S01]  /*a560*/  LDS R13, [UR32+0x1c] ;  /* 0x00001c20ff0d7984 */ /* 0x000ea20008000800 */
[----:B-1----:R-:W-:Y:S02]  /*a570*/  CS2R R6, SRZ ;  /* 0x0000000000067805 */ /* 0x002fe4000001ff00 */
[----:B--2---:R-:W-:Y:S01]  /*a580*/  LOP3.LUT R19, R13, 0xf00, RZ, 0xb8, !PT ;  /* 0x00000f000d137812 */ /* 0x004fe200078eb8ff */
[----:B------:R-:W-:Y:S02]  /*a590*/  IMAD.SHL.U32 R13, R4, 0x2, RZ ;  /* 0x00000002040d7824 */ /* 0x000fe400078e00ff */
[----:B------:R-:W-:-:S02]  /*a5a0*/  VIADD R4, R14, 0xffffffff ;  /* 0xffffffff0e047836 */ /* 0x000fc40000000000 */
[----:B------:R-:W-:Y:S01]  /*a5b0*/  STS.64 [UR32+0x18], R18 ;  /* 0x00001812ff007988 */ /* 0x000fe20008000a20 */
[----:B------:R-:W-:-:S03]  /*a5c0*/  LOP3.LUT R13, R13, 0xfffffffe, RZ, 0xc0, !PT ;  /* 0xfffffffe0d0d7812 */ /* 0x000fc600078ec0ff */
[----:B------:R-:W1:Y:S01]  /*a5d0*/  LDS R16, [UR32+0x1c] ;  /* 0x00001c20ff107984 */ /* 0x000e620008000800 */
[----:B------:R-:W-:-:S03]  /*a5e0*/  SHF.R.U64 R13, R13, 0x4, R12 ;  /* 0x000000040d0d7819 */ /* 0x000fc6000000120c */
[----:B------:R2:W-:Y:S04]  /*a5f0*/  STS.128 [UR32+0x20], R4 ;  /* 0x00002004ff007988 */ /* 0x0005e80008000c20 */
[----:B------:R2:W-:Y:S01]  /*a600*/  STS [UR32+0xc], R13 ;  /* 0x00000c0dff007988 */ /* 0x0005e20008000820 */
[----:B-1----:R-:W-:-:S05]  /*a610*/  LOP3.LUT R12, R16, 0xf000, RZ, 0xb8, !PT ;  /* 0x0000f000100c7812 */ /* 0x002fca00078eb8ff */
[----:B------:R2:W-:Y:S02]  /*a620*/  STS [UR32+0x1c], R12 ;  /* 0x00001c0cff007988 */ /* 0x0005e40008000820 */
.L_x_266:
[----:B------:R-:W-:Y:S05]  /*a630*/  BSYNC B0 ;  /* 0x0000000000007941 */ /* 0x000fea0003800000 */
.L_x_265:
[----:B-12---:R-:W1:Y:S01]  /*a640*/  S2R R4, SR_LANEID ;  /* 0x0000000000047919 */ /* 0x006e620000000000 */
[----:B------:R-:W-:Y:S01]  /*a650*/  NOP ;  /* 0x0000000000007918 */ /* 0x000fe20000000000 */
[----:B------:R-:W-:Y:S01]  /*a660*/  ELECT P0, URZ, PT ;  /* 0x00000000003f782f */ /* 0x000fe20003800000 */
[----:B------:R-:W-:Y:S01]  /*a670*/  BSSY B0, `(.L_x_268) ;  /* 0x0000008000007945 */ /* 0x000fe20003800000 */
[----:B-1----:R-:W-:-:S05]  /*a680*/  IMAD.SHL.U32 R6, R4, 0x4, RZ ;  /* 0x0000000404067824 */ /* 0x002fca00078e00ff */
[----:B------:R1:W2:Y:S01]  /*a690*/  LDS R7, [R6+UR32] ;  /* 0x0000002006077984 */ /* 0x0002a20008000800 */
[----:B------:R-:W-:-:S04]  /*a6a0*/  IADD3 R4, P1, R6, UR4, RZ ;  /* 0x0000000406047c10 */ /* 0x000fc8000ff3e0ff */
[----:B---34-:R-:W-:Y:S01]  /*a6b0*/  IADD3.X R5, RZ, UR5, RZ, P1, !PT ;  /* 0x00000005ff057c10 */ /* 0x018fe20008ffe4ff */
[----:B------:R-:W-:Y:S08]  /*a6c0*/  @!P0 BRA `(.L_x_269) ;  /* 0x0000000000088947 */ /* 0x000ff00003800000 */
[----:B------:R0:W-:Y:S01]  /*a6d0*/  UTMACMDFLUSH ;  /* 0x00000000000079b7 */ /* 0x0001e20000000000 */
[----:B------:R-:W-:-:S04]  /*a6e0*/  DEPBAR.LE SB0, 0x0 ;  /* 0x000080000000791a */ /* 0x000fc80000000000 */
.L_x_269:
[----:B------:R-:W-:Y:S05]  /*a6f0*/  BSYNC B0 ;  /* 0x0000000000007941 */ /* 0x000fea0003800000 */
.L_x_268:
[----:B--2---:R2:W5:Y:S02]  /*a700*/  ATOMG.E.EXCH.STRONG.GPU PT, RZ, [R4], R7 ;  /* 0x0000000704ff73a8 */ /* 0x00456400041ee100 */
.L_x_264:
[----:B------:R-:W-:Y:S01]  /*a710*/  ISETP.NE.AND P1, PT, R11, RZ, PT ;  /* 0x000000ff0b00720c */ /* 0x000fe20003f25270 */
[----:B------:R-:W-:Y:S01]  /*a720*/  VIADD R2, R2, 0x1 ;  /* 0x0000000102027836 */ /* 0x000fe20000000000 */
[----:B-12---:R-:W-:Y:S01]  /*a730*/  SEL R4, RZ, 0x1, !P3 ;  /* 0x00000001ff047807 */ /* 0x006fe20005800000 */
[----:B------:R-:W-:Y:S02]  /*a740*/  IMAD.MOV.U32 R16, RZ, RZ, R8 ;  /* 0x000000ffff107224 */ /* 0x000fe400078e0008 */
[----:B------:R-:W-:Y:S01]  /*a750*/  IMAD.MOV.U32 R17, RZ, RZ, R9 ;  /* 0x000000ffff117224 */ /* 0x000fe200078e0009 */
[----:B------:R-:W-:Y:S01]  /*a760*/  ISETP.NE.AND P0, PT, R2, 0x8, PT ;  /* 0x000000080200780c */ /* 0x000fe20003f05270 */
[----:B------:R-:W-:-:S03]  /*a770*/  IMAD.MOV.U32 R18, RZ, RZ, R10 ;  /* 0x000000ffff127224 */ /* 0x000fc600078e000a */
[----:B---34-:R-:W-:Y:S02]  /*a780*/  SEL R5, RZ, 0x1, P0 ;  /* 0x00000001ff057807 */ /* 0x018fe40000000000 */
[----:B------:R-:W-:Y:S02]  /*a790*/  SEL R2, R2, RZ, P0 ;  /* 0x000000ff02027207 */ /* 0x000fe40000000000 */
[----:B------:R-:W-:Y:S01]  /*a7a0*/  LOP3.LUT R0, R0, R5, RZ, 0x3c, !PT ;  /* 0x0000000500007212 */ /* 0x000fe200078e3cff */
[----:B------:R-:W-:Y:S06]  /*a7b0*/  @P1 BRA `(.L_x_270) ;  /* 0xffffffec00401947 */ /* 0x000fec000383ffff */
[----:B-----5:R-:W-:Y:S01]  /*a7c0*/  ELECT P0, URZ, PT ;  /* 0x00000000003f782f */ /* 0x020fe20003800000 */
[----:B------:R-:W-:-:S12]  /*a7d0*/  BSSY B0, `(.L_x_271) ;  /* 0x0000017000007945 */ /* 0x000fd80003800000 */
[----:B------:R-:W-:Y:S05]  /*a7e0*/  @!P0 BRA `(.L_x_272) ;  /* 0x0000000000548947 */ /* 0x000fea0003800000 */
[----:B------:R-:W-:Y:S05]  /*a7f0*/  @!P2 BRA `(.L_x_273) ;  /* 0x000000000004a947 */ /* 0x000fea0003800000 */
[----:B------:R-:W-:Y:S01]  /*a800*/  BPT.TRAP 0x1 ;  /* 0x000000040000795c */ /* 0x000fe20000300000 */
.L_x_273:
[----:B------:R-:W1:Y:S02]  /*a810*/  SYNCS.PHASECHK.TRANS64.TRYWAIT P0, [UR6+0x34500], R3 ;  /* 0x03450003ff0075a7 */ /* 0x000e640008000146 */
[----:B-1----:R-:W-:Y:S05]  /*a820*/  @!P0 BRA `(.L_x_274) ;  /* 0x0000004800948947 */ /* 0x002fea0003800000 */
.L_x_379:
[----:B------:R-:W-:Y:S05]  /*a830*/  @!P2 BRA `(.L_x_275) ;  /* 0x000000000004a947 */ /* 0x000fea0003800000 */
[----:B------:R-:W-:Y:S01]  /*a840*/  BPT.TRAP 0x1 ;  /* 0x000000040000795c */ /* 0x000fe20000300000 */
.L_x_275:
[----:B------:R-:W2:Y:S02]  /*a850*/  SYNCS.PHASECHK.TRANS64.TRYWAIT P0, [UR6+0x34508], R3 ;  /* 0x03450803ff0075a7 */ /* 0x000ea40008000146 */
[----:B--2---:R-:W-:Y:S05]  /*a860*/  @!P0 BRA `(.L_x_276) ;  /* 0x00000048009c8947 */ /* 0x004fea0003800000 */
.L_x_380:
[----:B------:R-:W-:Y:S05]  /*a870*/  @!P2 BRA `(.L_x_277) ;  /* 0x000000000004a947 */ /* 0x000fea0003800000 */
[----:B------:R-:W-:Y:S01]  /*a880*/  BPT.TRAP 0x1 ;  /* 0x000000040000795c */ /* 0x000fe20000300000 */
.L_x_277:
[----:B------:R-:W2:Y:S02]  /*a890*/  SYNCS.PHASECHK.TRANS64.TRYWAIT P0, [UR6+0x34510], R3 ;  /* 0x03451003ff0075a7 */ /* 0x000ea40008000146 */
[----:B--2---:R-:W-:Y:S05]  /*a8a0*/  @!P0 BRA `(.L_x_278) ;  /* 0x0000004800a48947 */ /* 0x004fea0003800000 */
.L_x_381:
[----:B------:R-:W-:Y:S05]  /*a8b0*/  @!P2 BRA `(.L_x_279) ;  /* 0x000000000004a947 */ /* 0x000fea0003800000 */
[----:B------:R-:W-:Y:S01]  /*a8c0*/  BPT.TRAP 0x1 ;  /* 0x000000040000795c */ /* 0x000fe20000300000 */
.L_x_279:
[----:B-1----:R-:W-:-:S05]  /*a8d0*/  IMAD.MOV.U32 R0, RZ, RZ, 0x1 ;  /* 0x00000001ff007424 */ /* 0x002fca00078e00ff */
[----:B------:R-:W-:-:S07]  /*a8e0*/  SHF.L.U32 R0, R0, 0x1f, RZ ;  /* 0x0000001f00007819 */ /* 0x000fce00000006ff */
.L_x_280:
[----:B-1----:R-:W-:-:S04]  /*a8f0*/  IMAD.U32 R3, RZ, RZ, UR6 ;  /* 0x00000006ff037e24 */ /* 0x002fc8000f8e00ff */
[----:B------:R1:W2:Y:S03]  /*a900*/  SYNCS.PHASECHK.TRANS64.TRYWAIT P0, [R3+URZ+0x34518], R0 ;  /* 0x03451800030075a7 */ /* 0x0002a6000800017f */
[----:B--2---:R-:W-:Y:S05]  /*a910*/  @!P0 NANOSLEEP.SYNCS 0x989680 ;  /* 0x009896800000895d */ /* 0x004fea0003900000 */
[----:B------:R-:W2:Y:S02]  /*a920*/  @!P0 SYNCS.PHASECHK.TRANS64 P0, [R3+URZ+0x34518], R0 ;  /* 0x03451800030085a7 */ /* 0x000ea4000800007f */
[----:B--2---:R-:W-:Y:S05]  /*a930*/  @!P0 BRA `(.L_x_280) ;  /* 0xfffffffc00ec8947 */ /* 0x004fea000383ffff */
.L_x_272:
[----:B------:R-:W-:Y:S05]  /*a940*/  BSYNC B0 ;  /* 0x0000000000007941 */ /* 0x000fea0003800000 */
.L_x_271:
[----:B------:R-:W-:Y:S05]  /*a950*/  EXIT ;  /* 0x000000000000794d */ /* 0x000fea0003800000 */
.L_x_201:
[----:B------:R-:W1:Y:S01]  /*a960*/  S2UR UR4, SR_CTAID.Y ;  /* 0x00000000000479c3 */ /* 0x000e620000002600 */
[----:B------:R-:W2:Y:S01]  /*a970*/  S2R R37, SR_LANEID ;  /* 0x0000000000257919 */ /* 0x000ea20000000000 */
[----:B------:R-:W-:Y:S01]  /*a980*/  ELECT P0, URZ, PT ;  /* 0x00000000003f782f */ /* 0x000fe20003800000 */
[----:B------:R-:W-:Y:S01]  /*a990*/  BSSY B0, `(.L_x_281) ;  /* 0x0000037000007945 */ /* 0x000fe20003800000 */
[----:B------:R-:W-:Y:S01]  /*a9a0*/  ULDC.64 UR12, c[0x0][0x508] ;  /* 0x00014200000c7ab9 */ /* 0x000fe20000000a00 */
[----:B-1----:R-:W-:-:S04]  /*a9b0*/  UIMAD UR4, UR4, UR60, UR53 ;  /* 0x0000003c040472a4 */ /* 0x002fc8000f8e0235 */
[----:B------:R-:W-:-:S06]  /*a9c0*/  UIMAD.WIDE UR12, UR4, 0x80, UR12 ;  /* 0x00000080040c78a5 */ /* 0x000fcc000f8e020c */
[----:B------:R-:W-:Y:S06]  /*a9d0*/  @!P0 BRA `(.L_x_282) ;  /* 0x0000000000c88947 */ /* 0x000fec0003800000 */
[----:B------:R-:W1:Y:S01]  /*a9e0*/  LDC.64 R8, c[0x0][0x300] ;  /* 0x0000c000ff087b82 */ /* 0x000e620000000a00 */
[----:B------:R-:W-:Y:S02]  /*a9f0*/  UMOV UR4, 0x400 ;  /* 0x0000040000047882 */ /* 0x000fe40000000000 */
[----:B---3--:R-:W-:-:S05]  /*aa00*/  ULEA UR4, UR42, UR4, 0x18 ;  /* 0x000000042a047291 */ /* 0x008fca000f8ec03f */
[----:B------:R-:W1:Y:S08]  /*aa10*/  LDC.64 R10, c[0x0][0x308] ;  /* 0x0000c200ff0a7b82 */ /* 0x000e700000000a00 */
[----:B------:R-:W3:Y:S08]  /*aa20*/  LDC.64 R4, c[0x0][0x330] ;  /* 0x0000cc00ff047b82 */ /* 0x000ef00000000a00 */
[----:B------:R-:W3:Y:S01]  /*aa30*/  LDC.64 R6, c[0x0][0x338] ;  /* 0x0000ce00ff067b82 */ /* 0x000ee20000000a00 */
[----:B-1----:R1:W-:Y:S07]  /*aa40*/  STS.128 [UR4+0x34600], R8 ;  /* 0x03460008ff007988 */ /* 0x0023ee0008000c04 */
[----:B------:R-:W4:Y:S08]  /*aa50*/  LDC.64 R32, c[0x0][0x310] ;  /* 0x0000c400ff207b82 */ /* 0x000f300000000a00 */
[----:B------:R-:W4:Y:S01]  /*aa60*/  LDC.64 R34, c[0x0][0x318] ;  /* 0x0000c600ff227b82 */ /* 0x000f220000000a00 */
[----:B---3--:R3:W-:Y:S07]  /*aa70*/  STS.128 [UR4+0x34630], R4 ;  /* 0x03463004ff007988 */ /* 0x0087ee0008000c04 */
[----:B------:R-:W5:Y:S08]  /*aa80*/  LDC.64 R28, c[0x0][0x320] ;  /* 0x0000c800ff1c7b82 */ /* 0x000f700000000a00 */
[----:B------:R-:W5:Y:S08]  /*aa90*/  LDC.64 R30, c[0x0][0x328] ;  /* 0x0000ca00ff1e7b82 */ /* 0x000f700000000a00 */
[----:B------:R-:W2:Y:S01]  /*aaa0*/  LDC.64 R24, c[0x0][0x340] ;  /* 0x0000d000ff187b82 */ /* 0x000ea20000000a00 */
[----:B----4-:R4:W-:Y:S07]  /*aab0*/  STS.128 [UR4+0x34610], R32 ;  /* 0x03461020ff007988 */ /* 0x0109ee0008000c04 */
[----:B------:R-:W2:Y:S08]  /*aac0*/  LDC.64 R26, c[0x0][0x348] ;  /* 0x0000d200ff1a7b82 */ /* 0x000eb00000000a00 */
[----:B------:R-:W3:Y:S01]  /*aad0*/  LDC.64 R20, c[0x0][0x350] ;  /* 0x0000d400ff147b82 */ /* 0x000ee20000000a00 */
[----:B-----5:R5:W-:Y:S07]  /*aae0*/  STS.128 [UR4+0x34620], R28 ;  /* 0x0346201cff007988 */ /* 0x020bee0008000c04 */
[----:B------:R-:W3:Y:S08]  /*aaf0*/  LDC.64 R22, c[0x0][0x358] ;  /* 0x0000d600ff167b82 */ /* 0x000ef00000000a00 */
[----:B------:R-:W4:Y:S01]  /*ab00*/  LDC.64 R12, c[0x0][0x360] ;  /* 0x0000d800ff0c7b82 */ /* 0x000f220000000a00 */
[----:B--2---:R2:W-:Y:S07]  /*ab10*/  STS.128 [UR4+0x34640], R24 ;  /* 0x03464018ff007988 */ /* 0x0045ee0008000c04 */
[----:B------:R-:W4:Y:S08]  /*ab20*/  LDC.64 R14, c[0x0][0x368] ;  /* 0x0000da00ff0e7b82 */ /* 0x000f300000000a00 */
[----:B-1----:R-:W1:Y:S01]  /*ab30*/  LDC.64 R8, c[0x0][0x370] ;  /* 0x0000dc00ff087b82 */ /* 0x002e620000000a00 */
[----:B---3--:R3:W-:Y:S07]  /*ab40*/  STS.128 [UR4+0x34650], R20 ;  /* 0x03465014ff007988 */ /* 0x0087ee0008000c04 */
[----:B------:R-:W1:Y:S08]  /*ab50*/  LDC.64 R10, c[0x0][0x378] ;  /* 0x0000de00ff0a7b82 */ /* 0x000e700000000a00 */
[----:B------:R-:W5:Y:S01]  /*ab60*/  LDC.64 R4, c[0x0][0x410] ;  /* 0x00010400ff047b82 */ /* 0x000f620000000a00 */
[----:B----4-:R4:W-:Y:S07]  /*ab70*/  STS.128 [UR4+0x34660], R12 ;  /* 0x0346600cff007988 */ /* 0x0109ee0008000c04 */
[----:B------:R-:W5:Y:S01]  /*ab80*/  LDC.64 R6, c[0x0][0x418] ;  /* 0x00010600ff067b82 */ /* 0x000f620000000a00 */
[----:B-1----:R1:W-:Y:S07]  /*ab90*/  STS.128 [UR4+0x34670], R8 ;  /* 0x03467008ff007988 */ /* 0x0023ee0008000c04 */
[----:B------:R-:W3:Y:S08]  /*aba0*/  LDC.64 R32, c[0x0][0x400] ;  /* 0x00010000ff207b82 */ /* 0x000ef00000000a00 */
[----:B------:R-:W3:Y:S01]  /*abb0*/  LDC.64 R34, c[0x0][0x408] ;  /* 0x00010200ff227b82 */ /* 0x000ee20000000a00 */
[----:B-----5:R5:W-:Y:S07]  /*abc0*/  STS.128 [UR4+0x34690], R4 ;  /* 0x03469004ff007988 */ /* 0x020bee0008000c04 */
[----:B------:R-:W4:Y:S08]  /*abd0*/  LDC.64 R28, c[0x0][0x420] ;  /* 0x00010800ff1c7b82 */ /* 0x000f300000000a00 */
[----:B------:R-:W4:Y:S08]  /*abe0*/  LDC.64 R30, c[0x0][0x428] ;  /* 0x00010a00ff1e7b82 */ /* 0x000f300000000a00 */
[----:B--2---:R-:W2:Y:S01]  /*abf0*/  LDC.64 R24, c[0x0][0x430] ;  /* 0x00010c00ff187b82 */ /* 0x004ea20000000a00 */
[----:B---3--:R3:W-:Y:S07]  /*ac00*/  STS.128 [UR4+0x34680], R32 ;  /* 0x03468020ff007988 */ /* 0x0087ee0008000c04 */
[----:B------:R-:W2:Y:S08]  /*ac10*/  LDC.64 R26, c[0x0][0x438] ;  /* 0x00010e00ff1a7b82 */ /* 0x000eb00000000a00 */
[----:B------:R-:W5:Y:S01]  /*ac20*/  LDC.64 R20, c[0x0][0x440] ;  /* 0x00011000ff147b82 */ /* 0x000f620000000a00 */
[----:B----4-:R3:W-:Y:S07]  /*ac30*/  STS.128 [UR4+0x346a0], R28 ;  /* 0x0346a01cff007988 */ /* 0x0107ee0008000c04 */
[----:B------:R-:W5:Y:S08]  /*ac40*/  LDC.64 R22, c[0x0][0x448] ;  /* 0x00011200ff167b82 */ /* 0x000f700000000a00 */
[----:B------:R-:W4:Y:S01]  /*ac50*/  LDC.64 R12, c[0x0][0x450] ;  /* 0x00011400ff0c7b82 */ /* 0x000f220000000a00 */
[----:B--2---:R3:W-:Y:S07]  /*ac60*/  STS.128 [UR4+0x346b0], R24 ;  /* 0x0346b018ff007988 */ /* 0x0047ee0008000c04 */
[----:B------:R-:W4:Y:S08]  /*ac70*/  LDC.64 R14, c[0x0][0x458] ;  /* 0x00011600ff0e7b82 */ /* 0x000f300000000a00 */
[----:B-1----:R-:W1:Y:S01]  /*ac80*/  LDC.64 R8, c[0x0][0x460] ;  /* 0x00011800ff087b82 */ /* 0x002e620000000a00 */
[----:B-----5:R3:W-:Y:S07]  /*ac90*/  STS.128 [UR4+0x346c0], R20 ;  /* 0x0346c014ff007988 */ /* 0x0207ee0008000c04 */
[----:B------:R-:W1:Y:S08]  /*aca0*/  LDC.64 R10, c[0x0][0x468] ;  /* 0x00011a00ff0a7b82 */ /* 0x000e700000000a00 */
[----:B------:R-:W2:Y:S01]  /*acb0*/  LDC.64 R4, c[0x0][0x470] ;  /* 0x00011c00ff047b82 */ /* 0x000ea20000000a00 */
[----:B----4-:R3:W-:Y:S07]  /*acc0*/  STS.128 [UR4+0x346d0], R12 ;  /* 0x0346d00cff007988 */ /* 0x0107ee0008000c04 */
[----:B------:R-:W2:Y:S01]  /*acd0*/  LDC.64 R6, c[0x0][0x478] ;  /* 0x00011e00ff067b82 */ /* 0x000ea20000000a00 */
[----:B-1----:R3:W-:Y:S04]  /*ace0*/  STS.128 [UR4+0x346e0], R8 ;  /* 0x0346e008ff007988 */ /* 0x0027e80008000c04 */
[----:B--2---:R3:W-:Y:S02]  /*acf0*/  STS.128 [UR4+0x346f0], R4 ;  /* 0x0346f004ff007988 */ /* 0x0047e40008000c04 */
.L_x_282:
[----:B---3--:R-:W-:Y:S05]  /*ad00*/  BSYNC B0 ;  /* 0x0000000000007941 */ /* 0x008fea0003800000 */
.L_x_281:
[----:B------:R-:W-:Y:S01]  /*ad10*/  ELECT P0, URZ, PT ;  /* 0x00000000003f782f */ /* 0x000fe20003800000 */
[----:B------:R-:W-:Y:S01]  /*ad20*/  NOP ;  /* 0x0000000000007918 */ /* 0x000fe20000000000 */
[----:B------:R-:W-:Y:S11]  /*ad30*/  BSSY B0, `(.L_x_283) ;  /* 0x0000046000007945 */ /* 0x000ff60003800000 */
[----:B------:R-:W-:Y:S05]  /*ad40*/  @!P0 BRA `(.L_x_284) ;  /* 0x0000000400108947 */ /* 0x000fea0003800000 */
[----:B------:R-:W1:Y:S08]  /*ad50*/  LDC.64 R6, c[0x0][0x518] ;  /* 0x00014600ff067b82 */ /* 0x000e700000000a00 */
[----:B------:R-:W3:Y:S08]  /*ad60*/  LDC.64 R4, c[0x0][0x528] ;  /* 0x00014a00ff047b82 */ /* 0x000ef00000000a00 */
[----:B------:R-:W4:Y:S01]  /*ad70*/  LDC.64 R22, c[0x0][0x510] ;  /* 0x00014400ff167b82 */ /* 0x000f220000000a00 */
[----:B-1----:R-:W-:-:S07]  /*ad80*/  IMAD.WIDE R6, R18, 0x8, R6 ;  /* 0x0000000812067825 */ /* 0x002fce00078e0206 */
[----:B------:R-:W1:Y:S01]  /*ad90*/  LDC.64 R20, c[0x0][0x520] ;  /* 0x00014800ff147b82 */ /* 0x000e620000000a00 */
[----:B------:R5:W2:Y:S01]  /*ada0*/  LDG.E.64 R10, desc[UR38][R6.64] ;  /* 0x00000026060a7981 */ /* 0x000aa2000c1e1b00 */
[----:B---3--:R-:W-:-:S05]  /*adb0*/  IMAD.WIDE R4, R18, 0x8, R4 ;  /* 0x0000000812047825 */ /* 0x008fca00078e0204 */
[----:B------:R3:W3:Y:S01]  /*adc0*/  LDG.E.64 R8, desc[UR38][R4.64] ;  /* 0x0000002604087981 */ /* 0x0006e2000c1e1b00 */
[----:B----4-:R-:W-:-:S06]  /*add0*/  IMAD.WIDE R22, R18, 0x8, R22 ;  /* 0x0000000812167825 */ /* 0x010fcc00078e0216 */
[----:B------:R-:W4:Y:S01]  /*ade0*/  LDG.E.64 R22, desc[UR38][R22.64] ;  /* 0x0000002616167981 */ /* 0x000f22000c1e1b00 */
[----:B-1----:R-:W-:-:S06]  /*adf0*/  IMAD.WIDE R20, R18, 0x8, R20 ;  /* 0x0000000812147825 */ /* 0x002fcc00078e0214 */
[----:B------:R-:W4:Y:S01]  /*ae00*/  LDG.E.64 R20, desc[UR38][R20.64] ;  /* 0x0000002614147981 */ /* 0x000f22000c1e1b00 */
[----:B------:R-:W-:Y:S02]  /*ae10*/  UMOV UR4, 0x400 ;  /* 0x0000040000047882 */ /* 0x000fe40000000000 */
[----:B------:R-:W-:-:S09]  /*ae20*/  ULEA UR4, UR42, UR4, 0x18 ;  /* 0x000000042a047291 */ /* 0x000fd2000f8ec03f */
[----:B-----5:R-:W1:Y:S04]  /*ae30*/  LDS R6, [UR4+0x3461c] ;  /* 0x03461c04ff067984 */ /* 0x020e680008000800 */
[----:B------:R-:W5:Y:S01]  /*ae40*/  LDS R7, [UR4+0x3469c] ;  /* 0x03469c04ff077984 */ /* 0x000f620008000800 */
[----:B------:R-:W-:Y:S02]  /*ae50*/  UIADD3 UR5, UR4, 0x34600, URZ ;  /* 0x0003460004057890 */ /* 0x000fe4000fffe03f */
[----:B------:R-:W-:-:S04]  /*ae60*/  UIADD3 UR6, UR4, 0x34680, URZ ;  /* 0x0003468004067890 */ /* 0x000fc8000fffe03f */
[----:B------:R-:W-:Y:S02]  /*ae70*/  IMAD.U32 R24, RZ, RZ, UR5 ;  /* 0x00000005ff187e24 */ /* 0x000fe4000f8e00ff */
[----:B------:R-:W-:-:S03]  /*ae80*/  IMAD.U32 R26, RZ, RZ, UR6 ;  /* 0x00000006ff1a7e24 */ /* 0x000fc6000f8e00ff */
[----:B------:R-:W-:Y:S02]  /*ae90*/  SHF.R.U64 R24, R24, 0x4, RZ ;  /* 0x0000000418187819 */ /* 0x000fe400000012ff */
[----:B------:R-:W-:Y:S01]  /*aea0*/  SHF.R.U64 R26, R26, 0x4, RZ ;  /* 0x000000041a1a7819 */ /* 0x000fe200000012ff */
[----:B------:R-:W-:Y:S01]  /*aeb0*/  VIADD R13, R3, 0xffffffff ;  /* 0xffffffff030d7836 */ /* 0x000fe20000000000 */
[----:B------:R-:W-:Y:S01]  /*aec0*/  CS2R R14, SRZ ;  /* 0x00000000000e7805 */ /* 0x000fe2000001ff00 */
[----:B------:R-:W-:Y:S04]  /*aed0*/  STS [UR4+0x34610], R24 ;  /* 0x03461018ff007988 */ /* 0x000fe80008000804 */
[----:B------:R-:W-:Y:S04]  /*aee0*/  STS [UR4+0x34614], R24 ;  /* 0x03461418ff007988 */ /* 0x000fe80008000804 */
[----:B------:R-:W-:Y:S04]  /*aef0*/  STS [UR4+0x34690], R26 ;  /* 0x0346901aff007988 */ /* 0x000fe80008000804 */
[----:B------:R-:W-:Y:S04]  /*af00*/  STS [UR4+0x34694], R26 ;  /* 0x0346941aff007988 */ /* 0x000fe80008000804 */
[----:B------:R-:W-:Y:S04]  /*af10*/  STS [UR4+0x34630], RZ ;  /* 0x034630ffff007988 */ /* 0x000fe80008000804 */
[----:B------:R-:W-:Y:S01]  /*af20*/  STS [UR4+0x346b0], RZ ;  /* 0x0346b0ffff007988 */ /* 0x000fe20008000804 */
[----:B--2---:R-:W-:-:S04]  /*af30*/  LOP3.LUT R11, R11, 0x1fffffff, RZ, 0xc0, !PT ;  /* 0x1fffffff0b0b7812 */ /* 0x004fc800078ec0ff */
[----:B---3--:R-:W-:Y:S02]  /*af40*/  SHF.R.U32.HI R5, RZ, 0x4, R11 ;  /* 0x00000004ff057819 */ /* 0x008fe4000001160b */
[----:B------:R-:W-:-:S04]  /*af50*/  LOP3.LUT R9, R9, 0x1fffffff, RZ, 0xc0, !PT ;  /* 0x1fffffff09097812 */ /* 0x000fc800078ec0ff */
[----:B------:R-:W-:Y:S02]  /*af60*/  SHF.R.U32.HI R4, RZ, 0x4, R9 ;  /* 0x00000004ff047819 */ /* 0x000fe40000011609 */
[----:B-1----:R-:W-:Y:S02]  /*af70*/  LOP3.LUT R6, R6, 0xf, R5, 0xb8, !PT ;  /* 0x0000000f06067812 */ /* 0x002fe400078eb805 */
[----:B-----5:R-:W-:-:S03]  /*af80*/  LOP3.LUT R7, R7, 0xf, R4, 0xb8, !PT ;  /* 0x0000000f07077812 */ /* 0x020fc600078eb804 */
[----:B------:R-:W-:Y:S04]  /*af90*/  STS [UR4+0x3461c], R6 ;  /* 0x03461c06ff007988 */ /* 0x000fe80008000804 */
[----:B------:R-:W-:Y:S04]  /*afa0*/  STS [UR4+0x3469c], R7 ;  /* 0x03469c07ff007988 */ /* 0x000fe80008000804 */
[----:B------:R-:W1:Y:S04]  /*afb0*/  LDS R4, [UR4+0x3461c] ;  /* 0x03461c04ff047984 */ /* 0x000e680008000800 */
[----:B------:R-:W2:Y:S01]  /*afc0*/  LDS R5, [UR4+0x3469c] ;  /* 0x03469c04ff057984 */ /* 0x000ea20008000800 */
[----:B-1----:R-:W-:-:S02]  /*afd0*/  LOP3.LUT R4, R4, 0xf0, RZ, 0xb8, !PT ;  /* 0x000000f004047812 */ /* 0x002fc400078eb8ff */
[----:B--2---:R-:W-:-:S03]  /*afe0*/  LOP3.LUT R5, R5, 0xf0, RZ, 0xb8, !PT ;  /* 0x000000f005057812 */ /* 0x004fc600078eb8ff */
[----:B------:R-:W-:Y:S04]  /*aff0*/  STS [UR4+0x3461c], R4 ;  /* 0x03461c04ff007988 */ /* 0x000fe80008000804 */
[----:B------:R-:W-:Y:S04]  /*b000*/  STS [UR4+0x3469c], R5 ;  /* 0x03469c05ff007988 */ /* 0x000fe80008000804 */
[----:B------:R-:W1:Y:S04]  /*b010*/  LDS R25, [UR4+0x3461c] ;  /* 0x03461c04ff197984 */ /* 0x000e680008000800 */
[----:B------:R-:W2:Y:S01]  /*b020*/  LDS R27, [UR4+0x3469c] ;  /* 0x03469c04ff1b7984 */ /* 0x000ea20008000800 */
[----:B-1----:R-:W-:-:S02]  /*b030*/  LOP3.LUT R25, R25, 0xf00, RZ, 0xb8, !PT ;  /* 0x00000f0019197812 */ /* 0x002fc400078eb8ff */
[----:B--2---:R-:W-:-:S03]  /*b040*/  LOP3.LUT R27, R27, 0xf00, RZ, 0xb8, !PT ;  /* 0x00000f001b1b7812 */ /* 0x004fc600078eb8ff */
[----:B------:R-:W-:Y:S04]  /*b050*/  STS.64 [UR4+0x34618], R24 ;  /* 0x03461818ff007988 */ /* 0x000fe80008000a04 */
[----:B------:R-:W-:Y:S04]  /*b060*/  STS.64 [UR4+0x34698], R26 ;  /* 0x0346981aff007988 */ /* 0x000fe80008000a04 */
[----:B------:R-:W1:Y:S04]  /*b070*/  LDS R28, [UR4+0x3461c] ;  /* 0x03461c04ff1c7984 */ /* 0x000e680008000800 */
[----:B------:R-:W2:Y:S01]  /*b080*/  LDS R29, [UR4+0x3469c] ;  /* 0x03469c04ff1d7984 */ /* 0x000ea20008000800 */
[----:B------:R-:W-:Y:S01]  /*b090*/  IADD3 R4, R36, -0x1, RZ ;  /* 0xffffffff24047810 */ /* 0x000fe20007ffe0ff */
[----:B------:R-:W-:Y:S01]  /*b0a0*/  VIADD R5, R0, 0xffffffff ;  /* 0xffffffff00057836 */ /* 0x000fe20000000000 */
[----:B------:R-:W-:-:S02]  /*b0b0*/  CS2R R6, SRZ ;  /* 0x0000000000067805 */ /* 0x000fc4000001ff00 */
[----:B------:R-:W-:Y:S01]  /*b0c0*/  SHF.R.U64 R11, R10, 0x4, R11 ;  /* 0x000000040a0b7819 */ /* 0x000fe2000000120b */
[----:B------:R-:W-:Y:S01]  /*b0d0*/  IMAD.MOV.U32 R12, RZ, RZ, R4 ;  /* 0x000000ffff0c7224 */ /* 0x000fe200078e0004 */
[----:B------:R-:W-:Y:S01]  /*b0e0*/  SHF.R.U64 R9, R8, 0x4, R9 ;  /* 0x0000000408097819 */ /* 0x000fe20000001209 */
[----:B------:R3:W-:Y:S04]  /*b0f0*/  STS.128 [UR4+0x34620], R4 ;  /* 0x03462004ff007988 */ /* 0x0007e80008000c04 */
[----:B------:R3:W-:Y:S04]  /*b100*/  STS.128 [UR4+0x346a0], R12 ;  /* 0x0346a00cff007988 */ /* 0x0007e80008000c04 */
[----:B------:R3:W-:Y:S04]  /*b110*/  STS [UR4+0x3460c], R11 ;  /* 0x03460c0bff007988 */ /* 0x0007e80008000804 */
[----:B------:R3:W-:Y:S04]  /*b120*/  STS [UR4+0x3468c], R9 ;  /* 0x03468c09ff007988 */ /* 0x0007e80008000804 */
[----:B----4-:R3:W-:Y:S04]  /*b130*/  STS.64 [UR4+0x34600], R22 ;  /* 0x03460016ff007988 */ /* 0x0107e80008000a04 */
[----:B------:R3:W-:Y:S01]  /*b140*/  STS.64 [UR4+0x34680], R20 ;  /* 0x03468014ff007988 */ /* 0x0007e20008000a04 */
[----:B-1----:R-:W-:-:S02]  /*b150*/  LOP3.LUT R0, R28, 0xf000, RZ, 0xb8, !PT ;  /* 0x0000f0001c007812 */ /* 0x002fc400078eb8ff */
[----:B--2---:R-:W-:-:S03]  /*b160*/  LOP3.LUT R3, R29, 0xf000, RZ, 0xb8, !PT ;  /* 0x0000f0001d037812 */ /* 0x004fc600078eb8ff */
[----:B------:R3:W-:Y:S04]  /*b170*/  STS [UR4+0x3461c], R0 ;  /* 0x03461c00ff007988 */ /* 0x0007e80008000804 */
[----:B------:R3:W-:Y:S02]  /*b180*/  STS [UR4+0x3469c], R3 ;  /* 0x03469c03ff007988 */ /* 0x0007e40008000804 */
.L_x_284:
[----:B------:R-:W-:Y:S05]  /*b190*/  BSYNC B0 ;  /* 0x0000000000007941 */ /* 0x000fea0003800000 */
.L_x_283:
[----:B------:R-:W-:Y:S01]  /*b1a0*/  ELECT P0, URZ, PT ;  /* 0x00000000003f782f */ /* 0x000fe20003800000 */
[----:B------:R-:W-:Y:S01]  /*b1b0*/  NOP ;  /* 0x0000000000007918 */ /* 0x000fe20000000000 */
[----:B------:R-:W-:Y:S11]  /*b1c0*/  BSSY B0, `(.L_x_285) ;  /* 0x0000004000007945 */ /* 0x000ff60003800000 */
[----:B------:R-:W-:Y:S05]  /*b1d0*/  @!P0 BRA `(.L_x_286) ;  /* 0x0000000000088947 */ /* 0x000fea0003800000 */
[----:B------:R0:W-:Y:S01]  /*b1e0*/  UTMACMDFLUSH ;  /* 0x00000000000079b7 */ /* 0x0001e20000000000 */
[----:B------:R-:W-:-:S04]  /*b1f0*/  DEPBAR.LE SB0, 0x0 ;  /* 0x000080000000791a */ /* 0x000fc80000000000 */
.L_x_286:
[----:B------:R-:W-:Y:S05]  /*b200*/  BSYNC B0 ;  /* 0x0000000000007941 */ /* 0x000fea0003800000 */
.L_x_285:
[----:B------:R-:W-:Y:S01]  /*b210*/  UMOV UR4, 0x400 ;  /* 0x0000040000047882 */ /* 0x000fe20000000000 */
[----:B--2---:R-:W-:Y:S01]  /*b220*/  IMAD.SHL.U32 R37, R37, 0x4, RZ ;  /* 0x0000000425257824 */ /* 0x004fe200078e00ff */
[----:B------:R-:W-:Y:S01]  /*b230*/  ULEA UR17, UR42, UR4, 0x18 ;  /* 0x000000042a117291 */ /* 0x000fe2000f8ec03f */
[----:B------:R-:W-:-:S03]  /*b240*/  ULDC UR14, c[0x0][0x884] ;  /* 0x00022100000e7ab9 */ /* 0x000fc60000000800 */
[----:B------:R-:W-:Y:S01]  /*b250*/  UIADD3 UR20, UR17, 0x34600, URZ ;  /* 0x0003460011147890 */ /* 0x000fe2000fffe03f */
[----:B---3--:R-:W-:Y:S01]  /*b260*/  IADD3 R6, P0, R37, UR12, RZ ;  /* 0x0000000c25067c10 */ /* 0x008fe2000ff1e0ff */
[----:B------:R-:W-:Y:S01]  /*b270*/  UIMAD.WIDE UR14, UR14, 0x80, UR12 ;  /* 0x000000800e0e78a5 */ /* 0x000fe2000f8e020c */
[----:B------:R-:W-:-:S03]  /*b280*/  IMAD.MOV.U32 R8, RZ, RZ, 0x1 ;  /* 0x00000001ff087424 */ /* 0x000fc600078e00ff */
[----:B------:R-:W-:Y:S02]  /*b290*/  IMAD.X R7, RZ, RZ, UR13, P0 ;  /* 0x0000000dff077e24 */ /* 0x000fe400080e06ff */
[----:B------:R-:W-:Y:S01]  /*b2a0*/  IADD3 R4, P1, R37, UR14, RZ ;  /* 0x0000000e25047c10 */ /* 0x000fe2000ff3e0ff */
[----:B------:R-:W1:Y:S04]  /*b2b0*/  LDS R3, [R37+UR20] ;  /* 0x0000001425037984 */ /* 0x000e680008000800 */
[----:B------:R-:W2:Y:S01]  /*b2c0*/  LDS R9, [R37+UR20+0x80] ;  /* 0x0000801425097984 */ /* 0x000ea20008000800 */
[----:B------:R-:W-:Y:S02]  /*b2d0*/  IMAD.X R5, RZ, RZ, UR15, P1 ;  /* 0x0000000fff057e24 */ /* 0x000fe400088e06ff */
[----:B------:R-:W-:Y:S01]  /*b2e0*/  IMAD.MOV.U32 R10, RZ, RZ, 0x1 ;  /* 0x00000001ff0a7424 */ /* 0x000fe200078e00ff */
[----:B------:R-:W-:Y:S01]  /*b2f0*/  BSSY B0, `(.L_x_287) ;  /* 0x00000e6000007945 */ /* 0x000fe20003800000 */
[----:B------:R-:W-:Y:S01]  /*b300*/  USHF.L.U32 UR4, UR42, 0x6, URZ ;  /* 0x000000062a047899 */ /* 0x000fe2000800063f */
[----:B------:R-:W-:Y:S01]  /*b310*/  IMAD.MOV.U32 R0, RZ, RZ, RZ ;  /* 0x000000ffff007224 */ /* 0x000fe200078e00ff */
[----:B------:R-:W-:Y:S01]  /*b320*/  MOV R20, RZ ;  /* 0x000000ff00147202 */ /* 0x000fe20000000f00 */
[----:B------:R-:W-:-:S02]  /*b330*/  USHF.L.U32 UR18, UR42, 0xd, URZ ;  /* 0x0000000d2a127899 */ /* 0x000fc4000800063f */
[----:B------:R-:W-:Y:S02]  /*b340*/  ULOP3.LUT UR22, UR59, 0x1, URZ, 0xfc, !UPT ;  /* 0x000000013b167892 */ /* 0x000fe4000f8efc3f */
[----:B------:R-:W-:Y:S02]  /*b350*/  ULOP3.LUT UR19, UR43, 0x2, URZ, 0xfc, !UPT ;  /* 0x000000022b137892 */ /* 0x000fe4000f8efc3f */
[----:B------:R-:W-:Y:S02]  /*b360*/  ULOP3.LUT UR16, UR4, 0x40, URZ, 0xc0, !UPT ;  /* 0x0000004004107892 */ /* 0x000fe4000f8ec03f */
[----:B------:R-:W-:Y:S01]  /*b370*/  UIADD3 UR21, UR17, 0x34680, URZ ;  /* 0x0003468011157890 */ /* 0x000fe2000fffe03f */
[----:B-1----:R1:W5:Y:S04]  /*b380*/  ATOMG.E.EXCH.STRONG.GPU PT, RZ, [R6], R3 ;  /* 0x0000000306ff73a8 */ /* 0x00236800041ee100 */
[----:B--2---:R2:W5:Y:S01]  /*b390*/  ATOMG.E.EXCH.STRONG.GPU PT, RZ, [R4], R9 ;  /* 0x0000000904ff73a8 */ /* 0x00456200041ee100 */
[----:B-1----:R-:W-:Y:S01]  /*b3a0*/  IMAD.MOV.U32 R3, RZ, RZ, 0x1 ;  /* 0x00000001ff037424 */ /* 0x002fe200078e00ff */
[----:B--2---:R-:W-:-:S02]  /*b3b0*/  PRMT R4, R8, 0x7610, R4 ;  /* 0x0000761008047816 */ /* 0x004fc40000000004 */
[----:B------:R-:W-:-:S07]  /*b3c0*/  PRMT R5, R10, 0x7610, R5 ;  /* 0x000076100a057816 */ /* 0x000fce0000000005 */
.L_x_306:
[----:B------:R-:W-:Y:S01]  /*b3d0*/  LOP3.LUT P0, RZ, R5, 0xff, RZ, 0xc0, !PT ;  /* 0x000000ff05ff7812 */ /* 0x000fe2000780c0ff */
[----:B-----5:R-:W-:Y:S01]  /*b3e0*/  VIADD R6, R36, 0x7f ;  /* 0x0000007f24067836 */ /* 0x020fe20000000000 */
[----:B------:R-:W-:Y:S05]  /*b3f0*/  YIELD ;  /* 0x0000000000007946 */ /* 0x000fea0003800000 */
[----:B------:R-:W-:Y:S01]  /*b400*/  SHF.R.S32.HI R7, RZ, 0x1f, R6 ;  /* 0x0000001fff077819 */ /* 0x000fe20000011406 */
[----:B------:R-:W-:Y:S03]  /*b410*/  BSSY B1, `(.L_x_288) ;  /* 0x0000008000017945 */ /* 0x000fe60003800000 */
[----:B------:R-:W-:-:S02]  /*b420*/  LEA.HI R7, R7, R6, RZ, 0x7 ;  /* 0x0000000607077211 */ /* 0x000fc400078f38ff */
[----:B------:R-:W-:Y:S05]  /*b430*/  @!P0 BRA `(.L_x_289) ;  /* 0x0000000000148947 */ /* 0x000fea0003800000 */
[----:B------:R-:W-:-:S04]  /*b440*/  DEPBAR {5,4,3,2,1,0} ;  /* 0x0000003f0000791a */ /* 0x000fc80000000000 */
[----:B------:R1:W-:Y:S01]  /*b450*/  UTMACCTL.IV [UR12] ;  /* 0x000000000c0079b9 */ /* 0x0003e20008000000 */
[----:B------:R-:W-:-:S04]  /*b460*/  DEPBAR {5,4,3,2,1,0} ;  /* 0x0000003f0000791a */ /* 0x000fc80000000000 */
[----:B------:R1:W-:Y:S02]  /*b470*/  UTMACCTL.IV [UR14] ;  /* 0x000000000e0079b9 */ /* 0x0003e40008000000 */
[----:B-1----:R-:W-:Y:S01]  /*b480*/  NOP ;  /* 0x0000000000007918 */ /* 0x002fe20000000000 */
.L_x_289:
[----:B------:R-:W-:Y:S05]  /*b490*/  BSYNC B1 ;  /* 0x0000000000017941 */ /* 0x000fea0003800000 */
.L_x_288:
[----:B------:R-:W-:Y:S01]  /*b4a0*/  UMOV UR4, 0xffffffff ;  /* 0xffffffff00047882 */ /* 0x000fe20000000000 */
[----:B------:R-:W-:Y:S02]  /*b4b0*/  SHF.R.S32.HI R9, RZ, 0x7, R7 ;  /* 0x00000007ff097819 */ /* 0x000fe40000011407 */
[----:B------:R-:W-:Y:S05]  /*b4c0*/  BRA.DIV UR4, `(.L_x_290) ;  /* 0x0000003e04b47947 */ /* 0x000fea000b800000 */
[----:B-----5:R-:W-:-:S13]  /*b4d0*/  ELECT P6, URZ, PT ;  /* 0x00000000003f782f */ /* 0x020fda00038c0000 */
.L_x_384:
[----:B------:R-:W-:Y:S01]  /*b4e0*/  ISETP.LT.OR P6, PT, R36, 0x1, !P6 ;  /* 0x000000012400780c */ /* 0x000fe200077c1670 */
[----:B------:R-:W-:-:S12]  /*b4f0*/  BSSY B1, `(.L_x_291) ;  /* 0x000002f000017945 */ /* 0x000fd80003800000 */
[----:B------:R-:W-:Y:S05]  /*b500*/  @P6 BRA `(.L_x_292) ;  /* 0x0000000000b46947 */ /* 0x000fea0003800000 */
[----:B------:R-:W-:Y:S01]  /*b510*/  LEA R17, R17, UR16, 0x7 ;  /* 0x0000001011117c11 */ /* 0x000fe2000f8e38ff */
[----:B------:R-:W-:Y:S02]  /*b520*/  IMAD.SHL.U32 R16, R16, 0x80, RZ ;  /* 0x0000008010107824 */ /* 0x000fe400078e00ff */
[----:B------:R-:W-:Y:S02]  /*b530*/  VIADD R11, R9, 0x1 ;  /* 0x00000001090b7836 */ /* 0x000fe40000000000 */
[----:B------:R-:W-:Y:S02]  /*b540*/  IMAD.MOV.U32 R12, RZ, RZ, RZ ;  /* 0x000000ffff0c7224 */ /* 0x000fe400078e00ff */
[----:B------:R-:W-:Y:S02]  /*b550*/  IMAD.MOV.U32 R5, RZ, RZ, R3 ;  /* 0x000000ffff057224 */ /* 0x000fe400078e0003 */
[----:B------:R-:W-:-:S07]  /*b560*/  IMAD.MOV.U32 R6, RZ, RZ, R0 ;  /* 0x000000ffff067224 */ /* 0x000fce00078e0000 */
.L_x_295:
[----:B-1----:R-:W-:Y:S01]  /*b570*/  LEA R10, R6, UR17, 0x3 ;  /* 0x00000011060a7c11 */ /* 0x002fe2000f8e18ff */
[----:B------:R-:W-:Y:S05]  /*b580*/  YIELD ;  /* 0x0000000000007946 */ /* 0x000fea0003800000 */
[----:B------:R-:W-:Y:S02]  /*b590*/  SHF.L.U32 R7, R5, 0x1f, RZ ;  /* 0x0000001f05077819 */ /* 0x000fe400000006ff */
[----:B------:R-:W-:Y:S02]  /*b5a0*/  LOP3.LUT P1, RZ, R19, 0x7f, RZ, 0xc0, !PT ;  /* 0x0000007f13ff7812 */ /* 0x000fe4000782c0ff */
[----:B------:R-:W1:Y:S11]  /*b5b0*/  SYNCS.PHASECHK.TRANS64.TRYWAIT P0, [R10+URZ+0x344b0], R7 ;  /* 0x0344b0070a0075a7 */ /* 0x000e76000800017f */
[----:B------:R-:W2:Y:S01]  /*b5c0*/  @!P1 LDC R8, c[0x0][0x500] ;  /* 0x00014000ff089b82 */ /* 0x000ea20000000800 */
[----:B-1----:R-:W-:Y:S05]  /*b5d0*/  @!P0 BRA `(.L_x_293) ;  /* 0x0000003c00908947 */ /* 0x002fea0003800000 */
.L_x_385:
[----:B------:R-:W-:Y:S01]  /*b5e0*/  UPRMT UR4, UR19, 0x9910, URZ ;  /* 0x0000991013047896 */ /* 0x000fe2000800003f */
[----:B--2---:R2:W-:Y:S03]  /*b5f0*/  @!P1 SYNCS.ARRIVE.TRANS64 RZ, [R10+URZ+0x34480], R8 ;  /* 0x034480080aff99a7 */ /* 0x0045e6000800003f */
[----:B------:R-:W-:-:S06]  /*b600*/  UISETP.NE.AND UP0, UPT, UR4, 0x2, UPT ;  /* 0x000000020400788c */ /* 0x000fcc000bf05270 */
[----:B------:R-:W-:-:S13]  /*b610*/  PLOP3.LUT P0, PT, PT, PT, UP0, 0x80, 0x0 ;  /* 0x000000000000781c */ /* 0x000fda0003f0f008 */
[----:B--2---:R-:W-:Y:S05]  /*b620*/  @P0 BRA `(.L_x_294) ;  /* 0x0000000000040947 */ /* 0x004fea0003800000 */
[----:B------:R-:W-:Y:S01]  /*b630*/  BPT.TRAP 0x1 ;  /* 0x000000040000795c */ /* 0x000fe20000300000 */
.L_x_294:
[----:B------:R-:W-:Y:S01]  /*b640*/  R2UR UR4, R6 ;  /* 0x00000000060472ca */ /* 0x000fe200000e0000 */
[----:B------:R-:W-:Y:S01]  /*b650*/  VIADD R11, R11, 0xffffffff ;  /* 0xffffffff0b0b7836 */ /* 0x000fe20000000000 */
[----:B------:R-:W-:Y:S01]  /*b660*/  R2UR UR5, R10 ;  /* 0x000000000a0572ca */ /* 0x000fe200000e0000 */
[----:B------:R-:W-:Y:S01]  /*b670*/  VIADD R6, R6, 0x1 ;  /* 0x0000000106067836 */ /* 0x000fe20000000000 */
[----:B------:R-:W-:Y:S01]  /*b680*/  R2UR UR6, R12 ;  /* 0x000000000c0672ca */ /* 0x000fe200000e0000 */
[----:B------:R-:W-:Y:S01]  /*b690*/  UMOV UR24, 0x0 ;  /* 0x0000000000187882 */ /* 0x000fe20000000000 */
[----:B------:R-:W-:Y:S01]  /*b6a0*/  R2UR UR7, R16 ;  /* 0x00000000100772ca */ /* 0x000fe200000e0000 */
[----:B------:R-:W-:Y:S01]  /*b6b0*/  UMOV UR25, 0x10000000 ;  /* 0x1000000000197882 */ /* 0x000fe20000000000 */
[----:B------:R-:W-:Y:S01]  /*b6c0*/  R2UR UR11, R17 ;  /* 0x00000000110b72ca */ /* 0x000fe200000e0000 */
[----:B------:R-:W-:Y:S01]  /*b6d0*/  UMOV UR23, 0x30000 ;  /* 0x0003000000177882 */ /* 0x000fe20000000000 */
[----:B------:R-:W-:Y:S01]  /*b6e0*/  ISETP.GT.AND P1, PT, R11, 0x1, PT ;  /* 0x000000010b00780c */ /* 0x000fe20003f24270 */
[----:B------:R-:W-:Y:S01]  /*b6f0*/  VIADD R12, R12, 0x80 ;  /* 0x000000800c0c7836 */ /* 0x000fe20000000000 */
[----:B------:R-:W-:Y:S01]  /*b700*/  ISETP.NE.AND P0, PT, R6, 0x6, PT ;  /* 0x000000060600780c */ /* 0x000fe20003f05270 */
[----:B------:R-:W-:-:S02]  /*b710*/  USHF.L.U32 UR4, UR4, 0xe, URZ ;  /* 0x0000000e04047899 */ /* 0x000fc4000800063f */
[----:B------:R-:W-:Y:S01]  /*b720*/  UIADD3 UR5, UR5, 0x34480, URZ ;  /* 0x0003448005057890 */ /* 0x000fe2000fffe03f */
[----:B------:R-:W-:Y:S01]  /*b730*/  SEL R8, RZ, 0x1, P0 ;  /* 0x00000001ff087807 */ /* 0x000fe20000000000 */
[----:B------:R-:W-:Y:S01]  /*b740*/  ULOP3.LUT UR8, UR4, 0x2000, UR18, 0xf8, !UPT ;  /* 0x0000200004087892 */ /* 0x000fe2000f8ef812 */
[----:B------:R-:W-:Y:S01]  /*b750*/  SEL R6, R6, RZ, P0 ;  /* 0x000000ff06067207 */ /* 0x000fe20000000000 */
[----:B------:R-:W-:Y:S01]  /*b760*/  UIADD3 UR4, UR17, UR4, URZ ;  /* 0x0000000411047290 */ /* 0x000fe2000fffe03f */
[----:B------:R-:W-:Y:S01]  /*b770*/  LOP3.LUT R5, R5, R8, RZ, 0x3c, !PT ;  /* 0x0000000805057212 */ /* 0x000fe200078e3cff */
[----:B------:R-:W-:Y:S01]  /*b780*/  UIADD3 UR8, UR17, 0x18000, UR8 ;  /* 0x0001800011087890 */ /* 0x000fe2000fffe008 */
[----:B------:R-:W-:Y:S01]  /*b790*/  UMOV UR10, UR6 ;  /* 0x00000006000a7c82 */ /* 0x000fe20008000000 */
[----:B------:R-:W-:-:S05]  /*b7a0*/  UMOV UR9, UR5 ;  /* 0x0000000500097c82 */ /* 0x000fca0008000000 */
[----:B------:R2:W-:Y:S02]  /*b7b0*/  UTMALDG.2D [UR4], [UR12], desc[UR24] ;  /* 0x000018040c0075b4 */ /* 0x0005e40008009000 */
[----:B------:R2:W-:Y:S02]  /*b7c0*/  UTMALDG.2D.MULTICAST [UR8], [UR14], UR23, desc[UR24] ;  /* 0x000018080e0073b4 */ /* 0x0005e40008009817 */
[----:B--2---:R-:W-:Y:S05]  /*b7d0*/  @P1 BRA `(.L_x_295) ;  /* 0xfffffffc00641947 */ /* 0x004fea000383ffff */
.L_x_292:
[----:B------:R-:W-:Y:S05]  /*b7e0*/  BSYNC B1 ;  /* 0x0000000000017941 */ /* 0x000fea0003800000 */
.L_x_291:
[----:B------:R-:W-:Y:S01]  /*b7f0*/  LOP3.LUT P1, RZ, R4, 0xff, RZ, 0xc0, !PT ;  /* 0x000000ff04ff7812 */ /* 0x000fe2000782c0ff */
[----:B------:R-:W-:Y:S01]  /*b800*/  IMAD.U32 R6, RZ, RZ, UR22 ;  /* 0x00000016ff067e24 */ /* 0x000fe2000f8e00ff */
[----:B-1----:R-:W-:-:S04]  /*b810*/  IADD3 R7, R9, R0, RZ ;  /* 0x0000000009077210 */ /* 0x002fc80007ffe0ff */
[C---:B------:R-:W-:Y:S01]  /*b820*/  ISETP.GT.U32.AND P0, PT, R7.reuse, 0x5, PT ;  /* 0x000000050700780c */ /* 0x040fe20003f04070 */
[----:B------:R-:W-:Y:S01]  /*b830*/  IMAD.WIDE.U32 R4, R7, -0x55555555, RZ ;  /* 0xaaaaaaab07047825 */ /* 0x000fe200078e00ff */
[----:B------:R-:W-:Y:S02]  /*b840*/  ISETP.NE.AND P2, PT, R6, 0x3, PT ;  /* 0x000000030600780c */ /* 0x000fe40003f45270 */
[C---:B------:R-:W-:Y:S02]  /*b850*/  ISETP.LT.U32.AND P0, PT, R9.reuse, 0x6, P0 ;  /* 0x000000060900780c */ /* 0x040fe40000701070 */
[----:B------:R-:W-:Y:S01]  /*b860*/  SHF.R.U32.HI R4, RZ, 0x2, R5 ;  /* 0x00000002ff047819 */ /* 0x000fe20000011605 */
[----:B------:R-:W-:Y:S01]  /*b870*/  @P1 SYNCS.ARRIVE.TRANS64.A1T0 RZ, [UR17+0x34528], RZ ;  /* 0x034528ffffff19a7 */ /* 0x000fe20008100011 */
[----:B------:R-:W-:Y:S02]  /*b880*/  ISETP.GE.U32.AND P1, PT, R9, 0x6, PT ;  /* 0x000000060900780c */ /* 0x000fe40003f26070 */
[----:B------:R-:W-:-:S04]  /*b890*/  SEL R0, RZ, 0x1, !P0 ;  /* 0x00000001ff007807 */ /* 0x000fc80004000000 */
[----:B------:R-:W-:Y:S01]  /*b8a0*/  LOP3.LUT R3, R3, R0, RZ, 0x3c, !PT ;  /* 0x0000000003037212 */ /* 0x000fe200078e3cff */
[----:B------:R-:W-:-:S06]  /*b8b0*/  IMAD R0, R4, -0x6, R7 ;  /* 0xfffffffa04007824 */ /* 0x000fcc00078e0207 */
[----:B------:R-:W-:Y:S01]  /*b8c0*/  @P1 LOP3.LUT R3, R3, 0x1, R4, 0x78, !PT ;  /* 0x0000000103031812 */ /* 0x000fe200078e7804 */
[----:B------:R-:W-:Y:S06]  /*b8d0*/  @!P2 BRA `(.L_x_296) ;  /* 0x000000000004a947 */ /* 0x000fec0003800000 */
[----:B------:R-:W-:Y:S01]  /*b8e0*/  BPT.TRAP 0x1 ;  /* 0x000000040000795c */ /* 0x000fe20000300000 */
.L_x_296:
[----:B------:R-:W-:Y:S01]  /*b8f0*/  LEA R8, R2, UR17, 0x3 ;  /* 0x0000001102087c11 */ /* 0x000fe2000f8e18ff */
[----:B------:R-:W-:Y:S01]  /*b900*/  BSSY B1, `(.L_x_297) ;  /* 0x0000005000017945 */ /* 0x000fe20003800000 */
[----:B------:R-:W-:Y:S02]  /*b910*/  SHF.L.U32 R5, R20, 0x1f, RZ ;  /* 0x0000001f14057819 */ /* 0x000fe400000006ff */
[----:B------:R-:W-:Y:S02]  /*b920*/  LEA R4, R2, UR17, 0x4 ;  /* 0x0000001102047c11 */ /* 0x000fe4000f8e20ff */
[----:B------:R-:W1:Y:S02]  /*b930*/  SYNCS.PHASECHK.TRANS64.TRYWAIT P0, [R8+URZ+0x34400], R5 ;  /* 0x03440005080075a7 */ /* 0x000e64000800017f */
[----:B-1----:R-:W-:Y:S05]  /*b940*/  @!P0 BRA `(.L_x_298) ;  /* 0x0000003800c88947 */ /* 0x002fea0003800000 */
.L_x_386:
[----:B------:R-:W-:Y:S05]  /*b950*/  BSYNC B1 ;  /* 0x0000000000017941 */ /* 0x000fea0003800000 */
.L_x_297:
[----:B-1----:R-:W1:Y:S01]  /*b960*/  LDS.128 R4, [R4+0x34550] ;  /* 0x0345500004047984 */ /* 0x002e620000000c00 */
[----:B------:R-:W-:Y:S01]  /*b970*/  @!PT LDS RZ, [RZ] ;  /* 0x00000000fffff984 */ /* 0x000fe20000000800 */
[----:B------:R-:W-:Y:S01]  /*b980*/  @!PT LDS RZ, [RZ] ;  /* 0x00000000fffff984 */ /* 0x000fe20000000800 */
[----:B------:R-:W-:Y:S01]  /*b990*/  @!PT LDS RZ, [RZ] ;  /* 0x00000000fffff984 */ /* 0x000fe20000000800 */
[----:B------:R-:W-:Y:S01]  /*b9a0*/  @!PT LDS RZ, [RZ] ;  /* 0x00000000fffff984 */ /* 0x000fe20000000800 */
[----:B------:R2:W-:Y:S06]  /*b9b0*/  MEMBAR.ALL.CTA ;  /* 0x0000000000007992 */ /* 0x0005ec0000008000 */
[----:B--2---:R-:W2:Y:S01]  /*b9c0*/  FENCE.VIEW.ASYNC.S ;  /* 0x00000000000073c6 */ /* 0x004ea20000000000 */
[----:B-1----:R-:W-:Y:S02]  /*b9d0*/  IMAD.MOV.U32 R17, RZ, RZ, R5 ;  /* 0x000000ffff117224 */ /* 0x002fe400078e0005 */
[----:B------:R-:W-:Y:S01]  /*b9e0*/  IMAD.MOV.U32 R16, RZ, RZ, R4 ;  /* 0x000000ffff107224 */ /* 0x000fe200078e0004 */
[----:B--2---:R-:W-:Y:S06]  /*b9f0*/  @!P2 BRA `(.L_x_299) ;  /* 0x000000000004a947 */ /* 0x004fec0003800000 */
[----:B------:R-:W-:Y:S01]  /*ba00*/  BPT.TRAP 0x1 ;  /* 0x000000040000795c */ /* 0x000fe20000300000 */
.L_x_299:
[----:B------:R-:W1:Y:S01]  /*ba10*/  S2R R5, SR_CgaCtaId ;  /* 0x0000000000057919 */ /* 0x000e620000008800 */
[----:B------:R-:W-:Y:S01]  /*ba20*/  ISETP.NE.AND P0, PT, R7, RZ, PT ;  /* 0x000000ff0700720c */ /* 0x000fe20003f05270 */
[----:B------:R-:W-:Y:S01]  /*ba30*/  VIADD R4, R8, 0x34440 ;  /* 0x0003444008047836 */ /* 0x000fe20000000000 */
[CC--:B------:R-:W-:Y:S02]  /*ba40*/  ISETP.NE.AND P1, PT, R6.reuse, R18.reuse, PT ;  /* 0x000000120600720c */ /* 0x0c0fe40003f25270 */
[----:B------:R-:W-:Y:S02]  /*ba50*/  ISETP.EQ.OR P0, PT, R6, R18, !P0 ;  /* 0x000000120600720c */ /* 0x000fe40004702670 */
[----:B-1----:R-:W-:-:S04]  /*ba60*/  PRMT R4, R5, 0x654, R4 ;  /* 0x0000065405047816 */ /* 0x002fc80000000004 */
[----:B------:R1:W-:Y:S07]  /*ba70*/  SYNCS.ARRIVE.TRANS64.RED.A1T0 RZ, [R4+URZ], RZ ;  /* 0x000000ff04ff79a7 */ /* 0x0003ee000810043f */
[----:B------:R-:W-:Y:S05]  /*ba80*/  @P0 BRA `(.L_x_300) ;  /* 0x00000004008c0947 */ /* 0x000fea0003800000 */
[----:B-1----:R-:W1:Y:S02]  /*ba90*/  LDC.64 R4, c[0x0][0x290] ;  /* 0x0000a400ff047b82 */ /* 0x002e640000000a00 */
[----:B-1----:R-:W-:-:S05]  /*baa0*/  IMAD.WIDE R4, R6, 0xc, R4 ;  /* 0x0000000c06047825 */ /* 0x002fca00078e0204 */
[----:B------:R1:W5:Y:S01]  /*bab0*/  LDG.E R36, desc[UR38][R4.64+0x8] ;  /* 0x0000082604247981 */ /* 0x000362000c1e1900 */
[----:B------:R-:W-:-:S03]  /*bac0*/  UMOV UR4, 0xffffffff ;  /* 0xffffffff00047882 */ /* 0x000fc60000000000 */
[----:B------:R-:W-:Y:S05]  /*bad0*/  BRA.DIV UR4, `(.L_x_301) ;  /* 0x0000003a04787947 */ /* 0x000fea000b800000 */
[----:B------:R-:W-:-:S13]  /*bae0*/  ELECT P6, URZ, PT ;  /* 0x00000000003f782f */ /* 0x000fda00038c0000 */
.L_x_389:
[----:B------:R-:W-:Y:S04]  /*baf0*/  BSSY B1, `(.L_x_302) ;  /* 0x0000049000017945 */ /* 0x000fe80003800000 */
[----:B------:R-:W-:Y:S05]  /*bb00*/  @!P6 BRA `(.L_x_303) ;  /* 0x00000004001ce947 */ /* 0x000fea0003800000 */
[C---:B------:R-:W-:Y:S01]  /*bb10*/  IMAD.SHL.U32 R8, R6.reuse, 0x8, RZ ;  /* 0x0000000806087824 */ /* 0x040fe200078e00ff */
[----:B------:R-:W-:Y:S01]  /*bb20*/  SHF.R.S32.HI R9, RZ, 0x1f, R6 ;  /* 0x0000001fff097819 */ /* 0x000fe20000011406 */
[----:B------:R-:W-:Y:S01]  /*bb30*/  ULDC.64 UR4, c[0x0][0x510] ;  /* 0x0001440000047ab9 */ /* 0x000fe20000000a00 */
[----:B------:R-:W-:Y:S01]  /*bb40*/  ULDC.64 UR6, c[0x0][0x520] ;  /* 0x0001480000067ab9 */ /* 0x000fe20000000a00 */
[----:B------:R-:W2:Y:S01]  /*bb50*/  LDG.E R18, desc[UR38][R4.64] ;  /* 0x0000002604127981 */ /* 0x000ea2000c1e1900 */
[----:B------:R-:W-:Y:S02]  /*bb60*/  SHF.L.U64.HI R9, R6, 0x3, R9 ;  /* 0x0000000306097819 */ /* 0x000fe40000010209 */
[C---:B------:R-:W-:Y:S02]  /*bb70*/  IADD3 R14, P0, R8.reuse, UR4, RZ ;  /* 0x00000004080e7c10 */ /* 0x040fe4000ff1e0ff */
[C---:B------:R-:W-:Y:S02]  /*bb80*/  IADD3 R12, P2, R8.reuse, UR6, RZ ;  /* 0x00000006080c7c10 */ /* 0x040fe4000ff5e0ff */
[C---:B------:R-:W-:Y:S01]  /*bb90*/  IADD3.X R15, R9.reuse, UR5, RZ, P0, !PT ;  /* 0x00000005090f7c10 */ /* 0x040fe200087fe4ff */
[----:B------:R-:W-:Y:S01]  /*bba0*/  ULDC.64 UR4, c[0x0][0x518] ;  /* 0x0001460000047ab9 */ /* 0x000fe20000000a00 */
[----:B------:R-:W-:Y:S01]  /*bbb0*/  IADD3.X R13, R9, UR7, RZ, P2, !PT ;  /* 0x00000007090d7c10 */ /* 0x000fe200097fe4ff */
[----:B-1----:R1:W3:Y:S04]  /*bbc0*/  LDG.E R4, desc[UR38][R4.64+0x4] ;  /* 0x0000042604047981 */ /* 0x0022e8000c1e1900 */
[----:B------:R-:W4:Y:S04]  /*bbd0*/  LDG.E.64 R14, desc[UR38][R14.64] ;  /* 0x000000260e0e7981 */ /* 0x000f28000c1e1b00 */
[----:B------:R-:W2:Y:S01]  /*bbe0*/  LDG.E.64 R12, desc[UR38][R12.64] ;  /* 0x000000260c0c7981 */ /* 0x000ea2000c1e1b00 */
[----:B------:R-:W-:-:S04]  /*bbf0*/  IADD3 R10, P0, R8, UR4, RZ ;  /* 0x00000004080a7c10 */ /* 0x000fc8000ff1e0ff */
[----:B------:R-:W-:Y:S01]  /*bc00*/  IADD3.X R11, R9, UR5, RZ, P0, !PT ;  /* 0x00000005090b7c10 */ /* 0x000fe200087fe4ff */
[----:B------:R-:W-:-:S05]  /*bc10*/  ULDC.64 UR4, c[0x0][0x528] ;  /* 0x00014a0000047ab9 */ /* 0x000fca0000000a00 */
[----:B------:R-:W3:Y:S01]  /*bc20*/  LDG.E.64 R10, desc[UR38][R10.64] ;  /* 0x000000260a0a7981 */ /* 0x000ee2000c1e1b00 */
[----:B------:R-:W-:-:S04]  /*bc30*/  IADD3 R8, P0, R8, UR4, RZ ;  /* 0x0000000408087c10 */ /* 0x000fc8000ff1e0ff */
[----:B------:R-:W-:-:S06]  /*bc40*/  IADD3.X R9, R9, UR5, RZ, P0, !PT ;  /* 0x0000000509097c10 */ /* 0x000fcc00087fe4ff */
[----:B------:R-:W3:Y:S04]  /*bc50*/  LDG.E.64 R8, desc[UR38][R8.64] ;  /* 0x0000002608087981 */ /* 0x000ee8000c1e1b00 */
[----:B----4-:R-:W-:Y:S04]  /*bc60*/  STS.64 [UR20], R14 ;  /* 0x0000000eff007988 */ /* 0x010fe80008000a14 */
[----:B--2---:R-:W-:Y:S04]  /*bc70*/  STS.64 [UR21], R12 ;  /* 0x0000000cff007988 */ /* 0x004fe80008000a15 */
[----:B------:R-:W2:Y:S01]  /*bc80*/  LDS R21, [UR20+0x1c] ;  /* 0x00001c14ff157984 */ /* 0x000ea20008000800 */
[----:B---3--:R-:W-:-:S04]  /*bc90*/  LOP3.LUT R25, R11, 0x1fffffff, RZ, 0xc0, !PT ;  /* 0x1fffffff0b197812 */ /* 0x008fc800078ec0ff */
[----:B------:R-:W-:-:S04]  /*bca0*/  SHF.R.U32.HI R22, RZ, 0x4, R25 ;  /* 0x00000004ff167819 */ /* 0x000fc80000011619 */
[----:B--2---:R-:W-:-:S05]  /*bcb0*/  LOP3.LUT R21, R21, 0xf, R22, 0xb8, !PT ;  /* 0x0000000f15157812 */ /* 0x004fca00078eb816 */
[----:B------:R-:W-:Y:S04]  /*bcc0*/  STS [UR20+0x1c], R21 ;  /* 0x00001c15ff007988 */ /* 0x000fe80008000814 */
[----:B------:R-:W2:Y:S02]  /*bcd0*/  LDS R11, [UR20+0x1c] ;  /* 0x00001c14ff0b7984 */ /* 0x000ea40008000800 */
[----:B--2---:R-:W-:-:S05]  /*bce0*/  LOP3.LUT R11, R11, 0xf0, RZ, 0xb8, !PT ;  /* 0x000000f00b0b7812 */ /* 0x004fca00078eb8ff */
[----:B------:R-:W-:Y:S04]  /*bcf0*/  STS [UR20+0x1c], R11 ;  /* 0x00001c0bff007988 */ /* 0x000fe80008000814 */
[----:B------:R-:W2:Y:S01]  /*bd00*/  LDS R23, [UR20+0x1c] ;  /* 0x00001c14ff177984 */ /* 0x000ea20008000800 */
[----:B------:R-:W-:-:S05]  /*bd10*/  IMAD.U32 R22, RZ, RZ, UR20 ;  /* 0x00000014ff167e24 */ /* 0x000fca000f8e00ff */
[----:B------:R-:W-:Y:S02]  /*bd20*/  SHF.R.U64 R22, R22, 0x4, RZ ;  /* 0x0000000416167819 */ /* 0x000fe400000012ff */
[----:B--2---:R-:W-:-:S05]  /*bd30*/  LOP3.LUT R23, R23, 0xf00, RZ, 0xb8, !PT ;  /* 0x00000f0017177812 */ /* 0x004fca00078eb8ff */
[----:B------:R-:W-:Y:S04]  /*bd40*/  STS.64 [UR20+0x18], R22 ;  /* 0x00001816ff007988 */ /* 0x000fe80008000a14 */
[----:B------:R-:W1:Y:S01]  /*bd50*/  LDS R24, [UR20+0x1c] ;  /* 0x00001c14ff187984 */ /* 0x000e620008000800 */
[----:B------:R-:W-:Y:S01]  /*bd60*/  SHF.R.U64 R21, R10, 0x4, R25 ;  /* 0x000000040a157819 */ /* 0x000fe20000001219 */
[----:B-----5:R-:W-:Y:S01]  /*bd70*/  VIADD R12, R36, 0xffffffff ;  /* 0xffffffff240c7836 */ /* 0x020fe20000000000 */
[----:B------:R-:W-:Y:S01]  /*bd80*/  CS2R R14, SRZ ;  /* 0x00000000000e7805 */ /* 0x000fe2000001ff00 */
[----:B------:R-:W-:Y:S01]  /*bd90*/  VIADD R13, R18, 0xffffffff ;  /* 0xffffffff120d7836 */ /* 0x000fe20000000000 */
[----:B------:R-:W-:Y:S04]  /*bda0*/  STS [UR20+0x10], R22 ;  /* 0x00001016ff007988 */ /* 0x000fe80008000814 */
[----:B------:R-:W-:Y:S04]  /*bdb0*/  STS [UR20+0x14], R22 ;  /* 0x00001416ff007988 */ /* 0x000fe80008000814 */
[----:B------:R-:W-:Y:S04]  /*bdc0*/  STS.128 [UR20+0x20], R12 ;  /* 0x0000200cff007988 */ /* 0x000fe80008000c14 */
[----:B------:R-:W-:Y:S04]  /*bdd0*/  STS [UR20+0xc], R21 ;  /* 0x00000c15ff007988 */ /* 0x000fe80008000814 */
[----:B------:R-:W-:Y:S01]  /*bde0*/  STS [UR20+0x30], RZ ;  /* 0x000030ffff007988 */ /* 0x000fe20008000814 */
[----:B-1----:R-:W-:-:S05]  /*bdf0*/  LOP3.LUT R5, R24, 0xf000, RZ, 0xb8, !PT ;  /* 0x0000f00018057812 */ /* 0x002fca00078eb8ff */
[----:B------:R-:W-:Y:S04]  /*be00*/  STS [UR20+0x1c], R5 ;  /* 0x00001c05ff007988 */ /* 0x000fe80008000814 */
[----:B------:R-:W1:Y:S01]  /*be10*/  LDS R10, [UR21+0x1c] ;  /* 0x00001c15ff0a7984 */ /* 0x000e620008000800 */
[----:B------:R-:W-:-:S04]  /*be20*/  LOP3.LUT R23, R9, 0x1fffffff, RZ, 0xc0, !PT ;  /* 0x1fffffff09177812 */ /* 0x000fc800078ec0ff */
[----:B------:R-:W-:-:S04]  /*be30*/  SHF.R.U32.HI R9, RZ, 0x4, R23 ;  /* 0x00000004ff097819 */ /* 0x000fc80000011617 */
[----:B-1----:R-:W-:-:S05]  /*be40*/  LOP3.LUT R9, R10, 0xf, R9, 0xb8, !PT ;  /* 0x0000000f0a097812 */ /* 0x002fca00078eb809 */
[----:B------:R-:W-:Y:S04]  /*be50*/  STS [UR21+0x1c], R9 ;  /* 0x00001c09ff007988 */ /* 0x000fe80008000815 */
[----:B------:R-:W1:Y:S02]  /*be60*/  LDS R18, [UR21+0x1c] ;  /* 0x00001c15ff127984 */ /* 0x000e640008000800 */
[----:B-1----:R-:W-:-:S05]  /*be70*/  LOP3.LUT R18, R18, 0xf0, RZ, 0xb8, !PT ;  /* 0x000000f012127812 */ /* 0x002fca00078eb8ff */
[----:B------:R-:W-:Y:S04]  /*be80*/  STS [UR21+0x1c], R18 ;  /* 0x00001c12ff007988 */ /* 0x000fe80008000815 */
[----:B------:R-:W1:Y:S01]  /*be90*/  LDS R11, [UR21+0x1c] ;  /* 0x00001c15ff0b7984 */ /* 0x000e620008000800 */
[----:B------:R-:W-:-:S05]  /*bea0*/  IMAD.U32 R10, RZ, RZ, UR21 ;  /* 0x00000015ff0a7e24 */ /* 0x000fca000f8e00ff */
[----:B------:R-:W-:Y:S02]  /*beb0*/  SHF.R.U64 R10, R10, 0x4, RZ ;  /* 0x000000040a0a7819 */ /* 0x000fe400000012ff */
[----:B-1----:R-:W-:-:S05]  /*bec0*/  LOP3.LUT R11, R11, 0xf00, RZ, 0xb8, !PT ;  /* 0x00000f000b0b7812 */ /* 0x002fca00078eb8ff */
[----:B------:R-:W-:Y:S04]  /*bed0*/  STS.64 [UR21+0x18], R10 ;  /* 0x0000180aff007988 */ /* 0x000fe80008000a15 */
[----:B------:R-:W1:Y:S01]  /*bee0*/  LDS R5, [UR21+0x1c] ;  /* 0x00001c15ff057984 */ /* 0x000e620008000800 */
[----:B------:R-:W-:Y:S02]  /*bef0*/  IADD3 R13, R4, -0x1, RZ ;  /* 0xffffffff040d7810 */ /* 0x000fe40007ffe0ff */
[----:B------:R-:W-:Y:S01]  /*bf00*/  SHF.R.U64 R8, R8, 0x4, R23 ;  /* 0x0000000408087819 */ /* 0x000fe20000001217 */
[----:B------:R2:W-:Y:S04]  /*bf10*/  STS [UR21+0x10], R10 ;  /* 0x0000100aff007988 */ /* 0x0005e80008000815 */
[----:B------:R2:W-:Y:S04]  /*bf20*/  STS.128 [UR21+0x20], R12 ;  /* 0x0000200cff007988 */ /* 0x0005e80008000c15 */
[----:B------:R2:W-:Y:S04]  /*bf30*/  STS [UR21+0xc], R8 ;  /* 0x00000c08ff007988 */ /* 0x0005e80008000815 */
[----:B------:R2:W-:Y:S04]  /*bf40*/  STS [UR21+0x14], R10 ;  /* 0x0000140aff007988 */ /* 0x0005e80008000815 */
[----:B------:R-:W-:Y:S01]  /*bf50*/  STS [UR21+0x30], RZ ;  /* 0x000030ffff007988 */ /* 0x000fe20008000815 */
[----:B-1----:R-:W-:-:S05]  /*bf60*/  LOP3.LUT R4, R5, 0xf000, RZ, 0xb8, !PT ;  /* 0x0000f00005047812 */ /* 0x002fca00078eb8ff */
[----:B------:R2:W-:Y:S02]  /*bf70*/  STS [UR21+0x1c], R4 ;  /* 0x00001c04ff007988 */ /* 0x0005e40008000815 */
.L_x_303:
[----:B------:R-:W-:Y:S05]  /*bf80*/  BSYNC B1 ;  /* 0x0000000000017941 */ /* 0x000fea0003800000 */
.L_x_302:
[----:B------:R-:W-:-:S03]  /*bf90*/  UMOV UR4, 0xffffffff ;  /* 0xffffffff00047882 */ /* 0x000fc60000000000 */
[----:B------:R-:W-:Y:S05]  /*bfa0*/  BRA.DIV UR4, `(.L_x_304) ;  /* 0x0000003604647947 */ /* 0x000fea000b800000 */
[----:B------:R-:W-:Y:S01]  /*bfb0*/  ELECT P6, URZ, PT ;  /* 0x00000000003f782f */ /* 0x000fe200038c0000 */
[----:B------:R-:W-:-:S12]  /*bfc0*/  NOP ;  /* 0x0000000000007918 */ /* 0x000fd80000000000 */
.L_x_393:
[----:B-12---:R-:W1:Y:S02]  /*bfd0*/  S2R R4, SR_LANEID ;  /* 0x0000000000047919 */ /* 0x006e640000000000 */
[----:B-1----:R-:W-:-:S05]  /*bfe0*/  IMAD.SHL.U32 R10, R4, 0x4, RZ ;  /* 0x00000004040a7824 */ /* 0x002fca00078e00ff */
[----:B------:R1:W2:Y:S01]  /*bff0*/  LDS R11, [R10+UR20] ;  /* 0x000000140a0b7984 */ /* 0x0002a20008000800 */
[C---:B------:R-:W-:Y:S02]  /*c000*/  IADD3 R8, P0, R10.reuse, UR12, RZ ;  /* 0x0000000c0a087c10 */ /* 0x040fe4000ff1e0ff */
[----:B------:R-:W-:Y:S01]  /*c010*/  IADD3 R4, P2, R10, UR14, RZ ;  /* 0x0000000e0a047c10 */ /* 0x000fe2000ff5e0ff */
[----:B------:R1:W3:Y:S01]  /*c020*/  LDS R13, [R10+UR20+0x80] ;  /* 0x000080140a0d7984 */ /* 0x0002e20008000800 */
[----:B------:R-:W-:Y:S11]  /*c030*/  @!P6 BRA `(.L_x_305) ;  /* 0x000000000008e947 */ /* 0x000ff60003800000 */
[----:B------:R0:W-:Y:S01]  /*c040*/  UTMACMDFLUSH ;  /* 0x00000000000079b7 */ /* 0x0001e20000000000 */
[----:B------:R-:W-:-:S04]  /*c050*/  DEPBAR.LE SB0, 0x0 ;  /* 0x000080000000791a */ /* 0x000fc80000000000 */
.L_x_305:
[----:B------:R-:W-:Y:S01]  /*c060*/  IMAD.X R9, RZ, RZ, UR13, P0 ;  /* 0x0000000dff097e24 */ /* 0x000fe200080e06ff */
[----:B------:R-:W-:Y:S05]  /*c070*/  WARPSYNC.ALL ;  /* 0x0000000000007948 */ /* 0x000fea0003800000 */
[----:B------:R-:W-:Y:S01]  /*c080*/  IMAD.X R5, RZ, RZ, UR15, P2 ;  /* 0x0000000fff057e24 */ /* 0x000fe200090e06ff */
[----:B--2---:R2:W5:Y:S04]  /*c090*/  ATOMG.E.EXCH.STRONG.GPU PT, RZ, [R8], R11 ;  /* 0x0000000b08ff73a8 */ /* 0x00456800041ee100 */
[----:B---3--:R2:W5:Y:S01]  /*c0a0*/  ATOMG.E.EXCH.STRONG.GPU PT, RZ, [R4], R13 ;  /* 0x0000000d04ff73a8 */ /* 0x00856200041ee100 */
[----:B------:R-:W-:-:S07]  /*c0b0*/  IMAD.MOV.U32 R18, RZ, RZ, R6 ;  /* 0x000000ffff127224 */ /* 0x000fce00078e0006 */
.L_x_300:
[----:B------:R-:W-:Y:S01]  /*c0c0*/  ISETP.NE.AND P2, PT, R7, RZ, PT ;  /* 0x000000ff0700720c */ /* 0x000fe20003f45270 */
[----:B------:R-:W-:Y:S01]  /*c0d0*/  VIADD R2, R2, 0x1 ;  /* 0x0000000102027836 */ /* 0x000fe20000000000 */
[----:B--2---:R-:W-:Y:S02]  /*c0e0*/  SEL R5, RZ, 0x1, !P1 ;  /* 0x00000001ff057807 */ /* 0x004fe40004800000 */
[----:B-1----:R-:W-:Y:S02]  /*c0f0*/  PRMT R4, RZ, 0x7610, R4 ;  /* 0x00007610ff047816 */ /* 0x002fe40000000004 */
[----:B------:R-:W-:-:S04]  /*c100*/  ISETP.NE.AND P0, PT, R2, 0x8, PT ;  /* 0x000000080200780c */ /* 0x000fc80003f05270 */
[----:B------:R-:W-:Y:S02]  /*c110*/  SEL R9, RZ, 0x1, P0 ;  /* 0x00000001ff097807 */ /* 0x000fe40000000000 */
[----:B------:R-:W-:Y:S02]  /*c120*/  SEL R2, R2, RZ, P0 ;  /* 0x000000ff02027207 */ /* 0x000fe40000000000 */
[----:B------:R-:W-:Y:S01]  /*c130*/  LOP3.LUT R20, R20, R9, RZ, 0x3c, !PT ;  /* 0x0000000914147212 */ /* 0x000fe200078e3cff */
[----:B------:R-:W-:Y:S06]  /*c140*/  @P2 BRA `(.L_x_306) ;  /* 0xfffffff000a02947 */ /* 0x000fec000383ffff */
[----:B------:R-:W-:Y:S05]  /*c150*/  BSYNC B0 ;  /* 0x0000000000007941 */ /* 0x000fea0003800000 */
.L_x_287:
[----:B------:R-:W-:-:S03]  /*c160*/  UMOV UR4, 0xffffffff ;  /* 0xffffffff00047882 */ /* 0x000fc60000000000 */
[----:B------:R-:W-:Y:S05]  /*c170*/  BRA.DIV UR4, `(.L_x_307) ;  /* 0x0000003604207947 */ /* 0x000fea000b800000 */
[----:B-----5:R-:W-:-:S13]  /*c180*/  ELECT P6, URZ, PT ;  /* 0x00000000003f782f */ /* 0x020fda00038c0000 */
.L_x_396:
[----:B------:R-:W-:Y:S04]  /*c190*/  BSSY B0, `(.L_x_308) ;  /* 0x000003c000007945 */ /* 0x000fe80003800000 */
[----:B------:R-:W-:Y:S05]  /*c1a0*/  @!P6 BRA `(.L_x_309) ;  /* 0x0000000000e8e947 */ /* 0x000fea0003800000 */
[----:B------:R-:W-:-:S04]  /*c1b0*/  ULOP3.LUT UR4, UR43, 0x2, URZ, 0xfc, !UPT ;  /* 0x000000022b047892 */ /* 0x000fc8000f8efc3f */
[----:B------:R-:W-:-:S06]  /*c1c0*/  UISETP.NE.AND UP0, UPT, UR4, 0x3, UPT ;  /* 0x000000030400788c */ /* 0x000fcc000bf05270 */
[----:B------:R-:W-:-:S13]  /*c1d0*/  PLOP3.LUT P0, PT, PT, PT, UP0, 0x80, 0x0 ;  /* 0x000000000000781c */ /* 0x000fda0003f0f008 */
[----:B------:R-:W-:Y:S05]  /*c1e0*/  @!P0 BRA `(.L_x_310) ;  /* 0x0000000000048947 */ /* 0x000fea0003800000 */
[----:B------:R-:W-:Y:S01]  /*c1f0*/  BPT.TRAP 0x1 ;  /* 0x000000040000795c */ /* 0x000fe20000300000 */
.L_x_310:
[----:B------:R-:W-:Y:S01]  /*c200*/  IMAD.U32 R5, RZ, RZ, UR17 ;  /* 0x00000011ff057e24 */ /* 0x000fe2000f8e00ff */
[----:B------:R-:W-:-:S03]  /*c210*/  SHF.L.U32 R4, R3, 0x1f, RZ ;  /* 0x0000001f03047819 */ /* 0x000fc600000006ff */
[----:B------:R-:W-:-:S04]  /*c220*/  VIADD R5, R5, 0x344b0 ;  /* 0x000344b005057836 */ /* 0x000fc80000000000 */
[C---:B------:R-:W-:Y:S02]  /*c230*/  IMAD R7, R0.reuse, 0x8, R5 ;  /* 0x0000000800077824 */ /* 0x040fe400078e0205 */
[----:B------:R-:W-:Y:S02]  /*c240*/  VIADD R0, R0, 0x1 ;  /* 0x0000000100007836 */ /* 0x000fe40000000000 */
[----:B------:R-:W1:Y:S03]  /*c250*/  SYNCS.PHASECHK.TRANS64.TRYWAIT P0, [R7+URZ], R4 ;  /* 0x00000004070075a7 */ /* 0x000e66000800017f */
[----:B------:R-:W-:-:S04]  /*c260*/  ISETP.NE.AND P1, PT, R0, 0x6, PT ;  /* 0x000000060000780c */ /* 0x000fc80003f25270 */
[----:B------:R-:W-:Y:S02]  /*c270*/  SEL R2, RZ, 0x1, P1 ;  /* 0x00000001ff027807 */ /* 0x000fe40000800000 */
[----:B------:R-:W-:Y:S02]  /*c280*/  SEL R0, R0, RZ, P1 ;  /* 0x000000ff00007207 */ /* 0x000fe40000800000 */
[----:B------:R-:W-:Y:S02]  /*c290*/  LOP3.LUT R9, R3, R2, RZ, 0x3c, !PT ;  /* 0x0000000203097212 */ /* 0x000fe400078e3cff */
[----:B------:R-:W-:Y:S02]  /*c2a0*/  LEA R6, R0, R5, 0x3 ;  /* 0x0000000500067211 */ /* 0x000fe400078e18ff */
[----:B------:R-:W-:Y:S01]  /*c2b0*/  SHF.L.U32 R3, R9, 0x1f, RZ ;  /* 0x0000001f09037819 */ /* 0x000fe200000006ff */
[----:B-1----:R-:W-:Y:S06]  /*c2c0*/  @!P0 BRA `(.L_x_311) ;  /* 0x0000003000ec8947 */ /* 0x002fec0003800000 */
.L_x_397:
[----:B------:R-:W2:Y:S01]  /*c2d0*/  SYNCS.PHASECHK.TRANS64.TRYWAIT P0, [R6+URZ], R3 ;  /* 0x00000003060075a7 */ /* 0x000ea2000800017f */
[----:B------:R-:W-:-:S05]  /*c2e0*/  VIADD R0, R0, 0x1 ;  /* 0x0000000100007836 */ /* 0x000fca0000000000 */
[----:B------:R-:W-:-:S04]  /*c2f0*/  ISETP.NE.AND P1, PT, R0, 0x6, PT ;  /* 0x000000060000780c */ /* 0x000fc80003f25270 */
[----:B------:R-:W-:Y:S02]  /*c300*/  SEL R2, RZ, 0x1, P1 ;  /* 0x00000001ff027807 */ /* 0x000fe40000800000 */
[----:B------:R-:W-:Y:S02]  /*c310*/  SEL R0, R0, RZ, P1 ;  /* 0x000000ff00007207 */ /* 0x000fe40000800000 */
[----:B------:R-:W-:-:S03]  /*c320*/  LOP3.LUT R9, R9, R2, RZ, 0x3c, !PT ;  /* 0x0000000209097212 */ /* 0x000fc600078e3cff */
[----:B-1----:R-:W-:Y:S01]  /*c330*/  IMAD R7, R0, 0x8, R5 ;  /* 0x0000000800077824 */ /* 0x002fe200078e0205 */
[----:B------:R-:W-:Y:S01]  /*c340*/  SHF.L.U32 R4, R9, 0x1f, RZ ;  /* 0x0000001f09047819 */ /* 0x000fe200000006ff */
[----:B--2---:R-:W-:Y:S06]  /*c350*/  @!P0 BRA `(.L_x_312) ;  /* 0x0000003000dc8947 */ /* 0x004fec0003800000 */
.L_x_398:
        /* <DEDUP_REMOVED lines=9> */
.L_x_399:
        /* <DEDUP_REMOVED lines=9> */
.L_x_400:
[----:B------:R-:W2:Y:S01]  /*c480*/  SYNCS.PHASECHK.TRANS64.TRYWAIT P0, [R7+URZ], R4 ;  /* 0x00000004070075a7 */ /* 0x000ea2000800017f */
[----:B------:R-:W-:-:S05]  /*c490*/  VIADD R0, R0, 0x1 ;  /* 0x0000000100007836 */ /* 0x000fca0000000000 */
[----:B------:R-:W-:-:S04]  /*c4a0*/  ISETP.NE.AND P1, PT, R0, 0x6, PT ;  /* 0x000000060000780c */ /* 0x000fc80003f25270 */
[----:B------:R-:W-:Y:S02]  /*c4b0*/  SEL R2, RZ, 0x1, P1 ;  /* 0x00000001ff027807 */ /* 0x000fe40000800000 */
[----:B------:R-:W-:Y:S02]  /*c4c0*/  SEL R0, R0, RZ, P1 ;  /* 0x000000ff00007207 */ /* 0x000fe40000800000 */
[----:B------:R-:W-:Y:S01]  /*c4d0*/  LOP3.LUT R2, R9, R2, RZ, 0x3c, !PT ;  /* 0x0000000209027212 */ /* 0x000fe200078e3cff */
[----:B--2---:R-:W-:Y:S06]  /*c4e0*/  @!P0 BRA `(.L_x_315) ;  /* 0x0000003000b48947 */ /* 0x004fec0003800000 */
.L_x_401:
[----:B------:R-:W-:Y:S01]  /*c4f0*/  IMAD R5, R0, 0x8, R5 ;  /* 0x0000000800057824 */ /* 0x000fe200078e0205 */
[----:B------:R-:W-:-:S07]  /*c500*/  SHF.L.U32 R0, R2, 0x1f, RZ ;  /* 0x0000001f02007819 */ /* 0x000fce00000006ff */
.L_x_316:
[----:B---3--:R3:W4:Y:S02]  /*c510*/  SYNCS.PHASECHK.TRANS64.TRYWAIT P0, [R5+URZ], R0 ;  /* 0x00000000050075a7 */ /* 0x008724000800017f */
[----:B----4-:R-:W-:Y:S05]  /*c520*/  @!P0 NANOSLEEP.SYNCS 0x989680 ;  /* 0x009896800000895d */ /* 0x010fea0003900000 */
[----:B------:R-:W4:Y:S02]  /*c530*/  @!P0 SYNCS.PHASECHK.TRANS64 P0, [R5+URZ], R0 ;  /* 0x00000000050085a7 */ /* 0x000f24000800007f */
[----:B----4-:R-:W-:Y:S05]  /*c540*/  @!P0 BRA `(.L_x_316) ;  /* 0xfffffffc00f08947 */ /* 0x010fea000383ffff */
.L_x_309:
[----:B------:R-:W-:Y:S05]  /*c550*/  BSYNC B0 ;  /* 0x0000000000007941 */ /* 0x000fea0003800000 */
.L_x_308:
[----:B------:R-:W-:Y:S05]  /*c560*/  EXIT ;  /* 0x000000000000794d */ /* 0x000fea0003800000 */
.L_x_200:
[----:B------:R-:W-:Y:S01]  /*c570*/  PLOP3.LUT P1, PT, PT, PT, UP3, 0x80, 0x0 ;  /* 0x000000000000781c */ /* 0x000fe20003f2f038 */
[----:B------:R-:W-:Y:S01]  /*c580*/  ULDC UR20, c[0x0][0x14] ;  /* 0x0000050000147ab9 */ /* 0x000fe20000000800 */
[----:B------:R-:W-:Y:S01]  /*c590*/  ULDC UR18, c[0x0][0x10] ;  /* 0x0000040000127ab9 */ /* 0x000fe20000000800 */
[----:B------:R-:W-:Y:S01]  /*c5a0*/  ULDC.64 UR12, c[0x0][0x8c8] ;  /* 0x00023200000c7ab9 */ /* 0x000fe20000000a00 */
[----:B------:R-:W-:Y:S01]  /*c5b0*/  P2R R0, PR, RZ, 0x2 ;  /* 0x00000002ff007803 */ /* 0x000fe20000000000 */
[----:B------:R-:W-:Y:S01]  /*c5c0*/  UIMAD.WIDE.U32 UR18, UR60, UR18, URZ ;  /* 0x000000123c1272a5 */ /* 0x000fe2000f8e003f */
[----:B------:R-:W-:Y:S01]  /*c5d0*/  MOV R16, RZ ;  /* 0x000000ff00107202 */ /* 0x000fe20000000f00 */
[----:B------:R-:W-:Y:S01]  /*c5e0*/  ULDC.64 UR14, c[0x0][0x8e0] ;  /* 0x00023800000e7ab9 */ /* 0x000fe20000000a00 */
[----:B------:R-:W-:Y:S01]  /*c5f0*/  UIADD3 UR11, UP1, UR12, -0x1, URZ ;  /* 0xffffffff0c0b7890 */ /* 0x000fe2000ff3e03f */
[----:B------:R-:W-:Y:S01]  /*c600*/  ULDC UR21, c[0x0][0x904] ;  /* 0x0002410000157ab9 */ /* 0x000fe20000000800 */
[----:B------:R-:W-:Y:S01]  /*c610*/  UMOV UR22, 0xffffffff ;  /* 0xffffffff00167882 */ /* 0x000fe20000000000 */
[----:B------:R-:W-:-:S02]  /*c620*/  UIADD3 UR12, UP2, UR14, -0x1, URZ ;  /* 0xffffffff0e0c7890 */ /* 0x000fc4000ff5e03f */
[----:B------:R-:W1:Y:S01]  /*c630*/  @P1 S2R R0, SR_CTAID.Y ;  /* 0x0000000000001919 */ /* 0x000e620000002600 */
[----:B------:R-:W-:Y:S02]  /*c640*/  UIMAD.WIDE.U32 UR26, UR18, UR20, URZ ;  /* 0x00000014121a72a5 */ /* 0x000fe4000f8e003f */
[----:B------:R-:W-:Y:S02]  /*c650*/  USHF.L.U32 UR22, UR22, UR21, URZ ;  /* 0x0000001516167299 */ /* 0x000fe4000800063f */
[----:B------:R-:W-:Y:S01]  /*c660*/  UIMAD UR20, UR19, UR20, URZ ;  /* 0x00000014131472a4 */ /* 0x000fe2000f8e023f */
[----:B------:R-:W-:Y:S01]  /*c670*/  ULDC UR35, c[0x0][0x8a8] ;  /* 0x00022a0000237ab9 */ /* 0x000fe20000000800 */
[----:B------:R-:W-:Y:S01]  /*c680*/  UMOV UR23, 0x1 ;  /* 0x0000000100177882 */ /* 0x000fe20000000000 */
[----:B------:R-:W-:Y:S02]  /*c690*/  UIADD3.X UR14, UR15, -0x1, URZ, UP2, !UPT ;  /* 0xffffffff0f0e7890 */ /* 0x000fe400097fe43f */
[----:B------:R-:W-:-:S02]  /*c6a0*/  UIADD3.X UR13, UR13, -0x1, URZ, UP1, !UPT ;  /* 0xffffffff0d0d7890 */ /* 0x000fc40008ffe43f */
[----:B------:R-:W-:Y:S02]  /*c6b0*/  ULOP3.LUT UR15, UR59, 0x2, URZ, 0xfc, !UPT ;  /* 0x000000023b0f7892 */ /* 0x000fe4000f8efc3f */
[----:B------:R-:W-:Y:S02]  /*c6c0*/  UIADD3 UR16, UR9, -0x1, URZ ;  /* 0xffffffff09107890 */ /* 0x000fe4000fffe03f */
[----:B------:R-:W-:Y:S02]  /*c6d0*/  UIADD3 UR17, UR10, -0x1, URZ ;  /* 0xffffffff0a117890 */ /* 0x000fe4000fffe03f */
[----:B------:R-:W-:Y:S02]  /*c6e0*/  UIADD3 UR35, UR35, -0x1, URZ ;  /* 0xffffffff23237890 */ /* 0x000fe4000fffe03f */
[----:B------:R-:W-:Y:S02]  /*c6f0*/  USHF.L.U32 UR18, UR23, UR21, URZ ;  /* 0x0000001517127299 */ /* 0x000fe4000800063f */
[----:B------:R-:W-:-:S02]  /*c700*/  ULOP3.LUT UR19, URZ, UR22, URZ, 0x33, !UPT ;  /* 0x000000163f137292 */ /* 0x000fc4000f8e333f */
[----:B------:R-:W-:Y:S01]  /*c710*/  UIADD3 UR20, UR27, UR20, URZ ;  /* 0x000000141b147290 */ /* 0x000fe2000fffe03f */
[----:B-1----:R-:W-:Y:S01]  /*c720*/  @P1 R2UR UR53, R0 ;  /* 0x00000000003512ca */ /* 0x002fe200000e0000 */
[----:B------:R-:W-:-:S14]  /*c730*/  IMAD.MOV.U32 R0, RZ, RZ, 0x1 ;  /* 0x00000001ff007424 */ /* 0x000fdc00078e00ff */
.L_x_337:
[----:B------:R-:W1:Y:S01]  /*c740*/  LDC.64 R2, c[0x0][0x8f8] ;  /* 0x00023e00ff027b82 */ /* 0x000e620000000a00 */
[----:B------:R-:W-:Y:S01]  /*c750*/  UIADD3 UR8, UP1, UR8, UR26, URZ ;  /* 0x0000001a08087290 */ /* 0x000fe2000ff3e03f */
[----:B------:R-:W-:Y:S01]  /*c760*/  ISETP.NE.AND P2, PT, R21, RZ, PT ;  /* 0x000000ff1500720c */ /* 0x000fe20003f45270 */
[----:B------:R-:W-:Y:S01]  /*c770*/  UMOV UR21, 0xffffffff ;  /* 0xffffffff00157882 */ /* 0x000fe20000000000 */
[----:B------:R-:W-:Y:S01]  /*c780*/  UMOV UR22, 0xffffffff ;  /* 0xffffffff00167882 */ /* 0x000fe20000000000 */
[----:B------:R-:W-:Y:S01]  /*c790*/  UIADD3.X UR7, UR7, UR20, URZ, UP1, !UPT ;  /* 0x0000001407077290 */ /* 0x000fe20008ffe43f */
[----:B------:R-:W-:Y:S01]  /*c7a0*/  IMAD.MOV.U32 R15, RZ, RZ, RZ ;  /* 0x000000ffff0f7224 */ /* 0x000fe200078e00ff */
[----:B------:R-:W-:Y:S01]  /*c7b0*/  UMOV UR23, 0xffffffff ;  /* 0xffffffff00177882 */ /* 0x000fe20000000000 */
[----:B-1----:R-:W-:-:S03]  /*c7c0*/  ISETP.LE.U32.AND P1, PT, R2, UR8, PT ;  /* 0x0000000802007c0c */ /* 0x002fc6000bf23070 */
[----:B------:R-:W-:-:S05]  /*c7d0*/  IMAD.U32 R2, RZ, RZ, UR7 ;  /* 0x00000007ff027e24 */ /* 0x000fca000f8e00ff */
[----:B------:R-:W-:-:S13]  /*c7e0*/  ISETP.GE.U32.AND.EX P1, PT, R2, R3, PT, P1 ;  /* 0x000000030200720c */ /* 0x000fda0003f26110 */
[----:B--2-45:R-:W-:Y:S05]  /*c7f0*/  @P2 BRA P1, `(.L_x_317) ;  /* 0x0000001800402947 */ /* 0x034fea0000800000 */
[----:B------:R-:W-:-:S04]  /*c800*/  IADD3 R2, P2, R6, UR5, RZ ;  /* 0x0000000506027c10 */ /* 0x000fc8000ff5e0ff */
[----:B------:R-:W-:Y:S02]  /*c810*/  ISETP.GT.U32.AND P1, PT, R2, UR8, PT ;  /* 0x0000000802007c0c */ /* 0x000fe4000bf24070 */
[----:B------:R-:W-:-:S04]  /*c820*/  IADD3.X R2, R7, UR6, RZ, P2, !PT ;  /* 0x0000000607027c10 */ /* 0x000fc800097fe4ff */
[----:B------:R-:W-:-:S13]  /*c830*/  ISETP.GT.U32.AND.EX P1, PT, R2, UR7, PT, P1 ;  /* 0x0000000702007c0c */ /* 0x000fda000bf24110 */
[----:B------:R-:W-:Y:S05]  /*c840*/  @P1 BRA `(.L_x_318) ;  /* 0x0000001400201947 */ /* 0x000fea0003800000 */
[----:B------:R-:W-:Y:S01]  /*c850*/  VIADD R12, R9, UR4 ;  /* 0x00000004090c7c36 */ /* 0x000fe20008000000 */
[----:B------:R-:W-:Y:S01]  /*c860*/  ULDC UR21, c[0x0][0x910] ;  /* 0x0002440000157ab9 */ /* 0x000fe20000000800 */
[----:B------:R-:W-:Y:S02]  /*c870*/  IMAD.MOV.U32 R23, RZ, RZ, R8 ;  /* 0x000000ffff177224 */ /* 0x000fe400078e0008 */
[----:B------:R-:W-:Y:S02]  /*c880*/  VIADD R13, R12, 0x20 ;  /* 0x000000200c0d7836 */ /* 0x000fe40000000000 */
[----:B------:R-:W-:-:S03]  /*c890*/  IMAD.MOV.U32 R14, RZ, RZ, R10 ;  /* 0x000000ffff0e7224 */ /* 0x000fc600078e000a */
[----:B------:R-:W-:-:S13]  /*c8a0*/  ISETP.GE.AND P1, PT, R13, UR21, PT ;  /* 0x000000150d007c0c */ /* 0x000fda000bf26270 */
[----:B------:R-:W1:Y:S01]  /*c8b0*/  @!P1 LDC.64 R2, c[0x0][0x918] ;  /* 0x00024600ff029b82 */ /* 0x000e620000000a00 */
[----:B------:R-:W-:Y:S01]  /*c8c0*/  @!P1 VIADD R7, R12, 0x20 ;  /* 0x000000200c079836 */ /* 0x000fe20000000000 */
[----:B------:R-:W-:Y:S01]  /*c8d0*/  BSSY B0, `(.L_x_319) ;  /* 0x0000064000007945 */ /* 0x000fe20003800000 */
[----:B------:R-:W-:Y:S02]  /*c8e0*/  IMAD.MOV.U32 R6, RZ, RZ, 0x7fffffff ;  /* 0x7fffffffff067424 */ /* 0x000fe400078e00ff */
[----:B-1----:R-:W-:-:S05]  /*c8f0*/  @!P1 IMAD.WIDE R2, R7, 0xc, R2 ;  /* 0x0000000c07029825 */ /* 0x002fca00078e0202 */
[----:B------:R1:W5:Y:S04]  /*c900*/  @!P1 LDG.E R8, desc[UR38][R2.64] ;  /* 0x0000002602089981 */ /* 0x000368000c1e1900 */
[----:B------:R1:W5:Y:S01]  /*c910*/  @!P1 LDG.E R10, desc[UR38][R2.64+0x4] ;  /* 0x00000426020a9981 */ /* 0x000362000c1e1900 */
[----:B------:R-:W-:Y:S02]  /*c920*/  ISETP.GE.AND P1, PT, R12, UR21, PT ;  /* 0x000000150c007c0c */ /* 0x000fe4000bf26270 */
[----:B------:R-:W-:-:S11]  /*c930*/  MOV R7, RZ ;  /* 0x000000ff00077202 */ /* 0x000fd60000000f00 */
[----:B-1----:R-:W-:Y:S05]  /*c940*/  @P1 BRA `(.L_x_320) ;  /* 0x0000000400701947 */ /* 0x002fea0003800000 */
[----:B------:R-:W-:Y:S01]  /*c950*/  IABS R7, R20 ;  /* 0x0000001400077213 */ /* 0x000fe20000000000 */
[----:B------:R-:W-:Y:S01]  /*c960*/  ULDC UR24, c[0x0][0x8f0] ;  /* 0x00023c0000187ab9 */ /* 0x000fe20000000800 */
[----:B------:R-:W-:Y:S02]  /*c970*/  IABS R6, R11 ;  /* 0x0000000b00067213 */ /* 0x000fe40000000000 */
[----:B------:R-:W1:Y:S01]  /*c980*/  I2F.RP R3, R7 ;  /* 0x0000000700037306 */ /* 0x000e620000209400 */
[----:B------:R-:W-:Y:S02]  /*c990*/  PLOP3.LUT P3, PT, PT, PT, UP0, 0x80, 0x0 ;  /* 0x000000000000781c */ /* 0x000fe40003f6f008 */
[C---:B------:R-:W-:Y:S02]  /*c9a0*/  IADD3 R22, P2, R14.reuse, UR12, RZ ;  /* 0x0000000c0e167c10 */ /* 0x040fe4000ff5e0ff */
[C---:B------:R-:W-:Y:S02]  /*c9b0*/  IADD3 R19, P1, R23.reuse, UR11, RZ ;  /* 0x0000000b17137c10 */ /* 0x040fe4000ff3e0ff */
[----:B------:R-:W-:Y:S01]  /*c9c0*/  LEA.HI.X.SX32 R25, R14, UR14, 0x1, P2 ;  /* 0x0000000e0e197c11 */ /* 0x000fe200090f0eff */
[----:B------:R-:W2:Y:S01]  /*c9d0*/  I2F.RP R2, R6 ;  /* 0x0000000600027306 */ /* 0x000ea20000209400 */
[----:B------:R-:W-:-:S07]  /*c9e0*/  LEA.HI.X.SX32 R24, R23, UR13, 0x1, P1 ;  /* 0x0000000d17187c11 */ /* 0x000fce00088f0eff */
[----:B-1----:R-:W1:Y:S08]  /*c9f0*/  MUFU.RCP R3, R3 ;  /* 0x0000000300037308 */ /* 0x002e700000001000 */
[----:B--2---:R-:W2:Y:S01]  /*ca00*/  MUFU.RCP R2, R2 ;  /* 0x0000000200027308 */ /* 0x004ea20000001000 */
[----:B-1----:R-:W-:-:S07]  /*ca10*/  VIADD R17, R3, 0xffffffe ;  /* 0x0ffffffe03117836 */ /* 0x002fce0000000000 */
[----:B------:R-:W1:Y:S01]  /*ca20*/  F2I.FTZ.U32.TRUNC.NTZ R17, R17 ;  /* 0x0000001100117305 */ /* 0x000e62000021f000 */
[----:B--2---:R-:W-:-:S07]  /*ca30*/  VIADD R15, R2, 0xffffffe ;  /* 0x0ffffffe020f7836 */ /* 0x004fce0000000000 */
[----:B------:R-:W2:Y:S01]  /*ca40*/  F2I.FTZ.U32.TRUNC.NTZ R15, R15 ;  /* 0x0000000f000f7305 */ /* 0x000ea2000021f000 */
[----:B-1----:R-:W-:Y:S02]  /*ca50*/  IMAD.MOV R18, RZ, RZ, -R17 ;  /* 0x000000ffff127224 */ /* 0x002fe400078e0a11 */
[----:B--2---:R-:W-:Y:S01]  /*ca60*/  IMAD.MOV R14, RZ, RZ, -R15 ;  /* 0x000000ffff0e7224 */ /* 0x004fe200078e0a0f */
[----:B------:R-:W-:Y:S06]  /*ca70*/  @!P3 BRA `(.L_x_321) ;  /* 0x000000000034b947 */ /* 0x000fec0003800000 */
[----:B------:R-:W-:Y:S01]  /*ca80*/  ULDC UR4, c[0x0][0x8dc] ;  /* 0x0002370000047ab9 */ /* 0x000fe20000000800 */
[----:B------:R-:W-:Y:S01]  /*ca90*/  ULDC.64 UR22, c[0x0][0x8d0] ;  /* 0x0002340000167ab9 */ /* 0x000fe20000000a00 */
[----:B------:R-:W-:-:S05]  /*caa0*/  IADD3 R3, P1, R19, UR4, RZ ;  /* 0x0000000413037c10 */ /* 0x000fca000ff3e0ff */
[----:B------:R-:W-:-:S04]  /*cab0*/  IMAD.X R19, RZ, RZ, R24, P1 ;  /* 0x000000ffff137224 */ /* 0x000fc800008e0618 */
[----:B------:R-:W-:-:S04]  /*cac0*/  IMAD.WIDE.U32 R4, R19, UR22, RZ ;  /* 0x0000001613047c25 */ /* 0x000fc8000f8e00ff */
[----:B------:R-:W-:-:S04]  /*cad0*/  IMAD.WIDE.U32 R4, P1, R3, UR23, R4 ;  /* 0x0000001703047c25 */ /* 0x000fc8000f820004 */
[----:B------:R-:W-:-:S04]  /*cae0*/  IMAD.WIDE.U32 R2, R3, UR22, RZ ;  /* 0x0000001603027c25 */ /* 0x000fc8000f8e00ff */
[----:B------:R-:W-:Y:S01]  /*caf0*/  IMAD.MOV.U32 R2, RZ, RZ, R5 ;  /* 0x000000ffff027224 */ /* 0x000fe200078e0005 */
[----:B------:R-:W-:Y:S01]  /*cb00*/  IADD3 RZ, P2, R3, R4, RZ ;  /* 0x0000000403ff7210 */ /* 0x000fe20007f5e0ff */
[----:B------:R-:W-:-:S04]  /*cb10*/  IMAD.X R3, RZ, RZ, RZ, P1 ;  /* 0x000000ffff037224 */ /* 0x000fc800008e06ff */
[----:B------:R-:W-:-:S04]  /*cb20*/  IMAD.WIDE.U32.X R2, R19, UR23, R2, P2 ;  /* 0x0000001713027c25 */ /* 0x000fc800090e0402 */
[----:B------:R-:W-:Y:S01]  /*cb30*/  IMAD.MOV.U32 R19, RZ, RZ, R2 ;  /* 0x000000ffff137224 */ /* 0x000fe200078e0002 */
[----:B------:R-:W-:-:S07]  /*cb40*/  MOV R24, R3 ;  /* 0x0000000300187202 */ /* 0x000fce0000000f00 */
.L_x_321:
[----:B------:R-:W-:Y:S05]  /*cb50*/  @!P0 BRA `(.L_x_322) ;  /* 0x0000000000348947 */ /* 0x000fea0003800000 */
        /* <DEDUP_REMOVED lines=11> */
[----:B------:R-:W-:Y:S02]  /*cc10*/  IMAD.MOV.U32 R22, RZ, RZ, R2 ;  /* 0x000000ffff167224 */ /* 0x000fe400078e0002 */
[----:B------:R-:W-:-:S07]  /*cc20*/  IMAD.MOV.U32 R25, RZ, RZ, R3 ;  /* 0x000000ffff197224 */ /* 0x000fce00078e0003 */
.L_x_322:
[----:B------:R-:W-:Y:S01]  /*cc30*/  IMAD R18, R18, R7, RZ ;  /* 0x0000000712127224 */ /* 0x000fe200078e02ff */
[----:B------:R-:W-:Y:S01]  /*cc40*/  ULDC UR4, c[0x0][0x8d8] ;  /* 0x0002360000047ab9 */ /* 0x000fe20000000800 */
[----:B------:R-:W-:Y:S01]  /*cc50*/  IMAD.MOV.U32 R2, RZ, RZ, RZ ;  /* 0x000000ffff027224 */ /* 0x000fe200078e00ff */
[----:B------:R-:W-:Y:S01]  /*cc60*/  SHF.R.U64 R19, R19, UR4, R24 ;  /* 0x0000000413137c19 */ /* 0x000fe20008001218 */
[----:B------:R-:W-:Y:S01]  /*cc70*/  IMAD.MOV.U32 R3, RZ, RZ, R17 ;  /* 0x000000ffff037224 */ /* 0x000fe200078e0011 */
[----:B------:R-:W-:Y:S01]  /*cc80*/  SHF.R.U64 R22, R22, UR24, R25 ;  /* 0x0000001816167c19 */ /* 0x000fe20008001219 */
[----:B------:R-:W-:Y:S01]  /*cc90*/  IMAD R4, R14, R6, RZ ;  /* 0x000000060e047224 */ /* 0x000fe200078e02ff */
[----:B------:R-:W-:Y:S01]  /*cca0*/  PLOP3.LUT P5, PT, PT, PT, UP3, 0x80, 0x0 ;  /* 0x000000000000781c */ /* 0x000fe20003faf038 */
[----:B------:R-:W-:Y:S01]  /*ccb0*/  IMAD.HI.U32 R23, R17, R18, R2 ;  /* 0x0000001211177227 */ /* 0x000fe200078e0002 */
[----:B------:R-:W-:-:S03]  /*ccc0*/  IABS R17, R20 ;  /* 0x0000001400117213 */ /* 0x000fc60000000000 */
[----:B------:R-:W-:Y:S02]  /*ccd0*/  IMAD.MOV.U32 R3, RZ, RZ, R15 ;  /* 0x000000ffff037224 */ /* 0x000fe400078e000f */
[----:B------:R-:W-:Y:S02]  /*cce0*/  VIADD R14, R19, UR16 ;  /* 0x00000010130e7c36 */ /* 0x000fe40008000000 */
[----:B------:R-:W-:Y:S01]  /*ccf0*/  IMAD.HI.U32 R2, R15, R4, R2 ;  /* 0x000000040f027227 */ /* 0x000fe200078e0002 */
[----:B------:R-:W-:Y:S02]  /*cd00*/  IADD3 R15, R22, UR17, RZ ;  /* 0x00000011160f7c10 */ /* 0x000fe4000fffe0ff */
[----:B------:R-:W-:Y:S01]  /*cd10*/  IABS R3, R11 ;  /* 0x0000000b00037213 */ /* 0x000fe20000000000 */
[----:B------:R-:W-:Y:S01]  /*cd20*/  IMAD.MOV R18, RZ, RZ, -R17 ;  /* 0x000000ffff127224 */ /* 0x000fe200078e0a11 */
[----:B------:R-:W-:Y:S02]  /*cd30*/  IABS R4, R15 ;  /* 0x0000000f00047213 */ /* 0x000fe40000000000 */
[----:B------:R-:W-:Y:S01]  /*cd40*/  IABS R5, R14 ;  /* 0x0000000e00057213 */ /* 0x000fe20000000000 */
[----:B------:R-:W-:-:S02]  /*cd50*/  IMAD.MOV R17, RZ, RZ, -R3 ;  /* 0x000000ffff117224 */ /* 0x000fc400078e0a03 */
[----:B------:R-:W-:-:S04]  /*cd60*/  IMAD.HI.U32 R3, R23, R4, RZ ;  /* 0x0000000417037227 */ /* 0x000fc800078e00ff */
[----:B------:R-:W-:-:S04]  /*cd70*/  IMAD.HI.U32 R2, R2, R5, RZ ;  /* 0x0000000502027227 */ /* 0x000fc800078e00ff */
[----:B------:R-:W-:Y:S02]  /*cd80*/  IMAD R4, R3, R18, R4 ;  /* 0x0000001203047224 */ /* 0x000fe400078e0204 */
[----:B------:R-:W-:-:S03]  /*cd90*/  IMAD R3, R2, R17, R5 ;  /* 0x0000001102037224 */ /* 0x000fc600078e0205 */
[----:B------:R-:W-:Y:S02]  /*cda0*/  ISETP.GT.U32.AND P2, PT, R7, R4, PT ;  /* 0x000000040700720c */ /* 0x000fe40003f44070 */
[----:B------:R-:W-:-:S11]  /*cdb0*/  ISETP.GT.U32.AND P1, PT, R6, R3, PT ;  /* 0x000000030600720c */ /* 0x000fd60003f24070 */
[----:B------:R-:W-:Y:S01]  /*cdc0*/  @!P2 IMAD.IADD R4, R4, 0x1, -R7 ;  /* 0x000000010404a824 */ /* 0x000fe200078e0a07 */
[----:B------:R-:W-:Y:S01]  /*cdd0*/  ISETP.GE.AND P2, PT, R15, RZ, PT ;  /* 0x000000ff0f00720c */ /* 0x000fe20003f46270 */
[----:B------:R-:W-:Y:S01]  /*cde0*/  @!P1 IMAD.IADD R3, R3, 0x1, -R6 ;  /* 0x0000000103039824 */ /* 0x000fe200078e0a06 */
[----:B------:R-:W-:Y:S02]  /*cdf0*/  ISETP.GE.AND P1, PT, R14, RZ, PT ;  /* 0x000000ff0e00720c */ /* 0x000fe40003f26270 */
[----:B------:R-:W-:Y:S02]  /*ce00*/  ISETP.GT.U32.AND P4, PT, R7, R4, PT ;  /* 0x000000040700720c */ /* 0x000fe40003f84070 */
[----:B------:R-:W-:-:S11]  /*ce10*/  ISETP.GT.U32.AND P3, PT, R6, R3, PT ;  /* 0x000000030600720c */ /* 0x000fd60003f64070 */
[----:B------:R-:W-:Y:S01]  /*ce20*/  @!P4 IMAD.IADD R4, R4, 0x1, -R7 ;  /* 0x000000010404c824 */ /* 0x000fe200078e0a07 */
[----:B------:R-:W-:Y:S01]  /*ce30*/  ISETP.NE.AND P4, PT, RZ, UR10, PT ;  /* 0x0000000aff007c0c */ /* 0x000fe2000bf85270 */
[----:B------:R-:W-:Y:S01]  /*ce40*/  @!P3 IMAD.IADD R3, R3, 0x1, -R6 ;  /* 0x000000010303b824 */ /* 0x000fe200078e0a06 */
[----:B------:R-:W-:Y:S01]  /*ce50*/  ISETP.NE.AND P3, PT, RZ, UR9, PT ;  /* 0x00000009ff007c0c */ /* 0x000fe2000bf65270 */
[----:B------:R-:W-:-:S03]  /*ce60*/  @!P2 IMAD.MOV R4, RZ, RZ, -R4 ;  /* 0x000000ffff04a224 */ /* 0x000fc600078e0a04 */
[----:B------:R-:W-:-:S07]  /*ce70*/  @!P1 IADD3 R3, -R3, RZ, RZ ;  /* 0x000000ff03039210 */ /* 0x000fce0007ffe1ff */
[----:B------:R-:W-:Y:S02]  /*ce80*/  @!P4 LOP3.LUT R4, RZ, UR10, RZ, 0x33, !PT ;  /* 0x0000000aff04cc12 */ /* 0x000fe4000f8e33ff */
[----:B------:R-:W-:-:S03]  /*ce90*/  @!P3 LOP3.LUT R3, RZ, UR9, RZ, 0x33, !PT ;  /* 0x00000009ff03bc12 */ /* 0x000fc6000f8e33ff */
[----:B------:R-:W-:Y:S02]  /*cea0*/  IMAD.IADD R4, R15, 0x1, -R4 ;  /* 0x000000010f047824 */ /* 0x000fe400078e0a04 */
[----:B------:R-:W-:-:S04]  /*ceb0*/  IMAD.IADD R3, R14, 0x1, -R3 ;  /* 0x000000010e037824 */ /* 0x000fc800078e0a03 */
[----:B------:R-:W-:Y:S01]  /*cec0*/  IMAD R6, R3, R4, RZ ;  /* 0x0000000403067224 */ /* 0x000fe200078e02ff */
[----:B------:R-:W-:-:S04]  /*ced0*/  SEL R2, R4, R3, !P5 ;  /* 0x0000000304027207 */ /* 0x000fc80006800000 */
[--C-:B------:R-:W-:Y:S01]  /*cee0*/  SHF.R.S32.HI R5, RZ, 0x1f, R2.reuse ;  /* 0x0000001fff057819 */ /* 0x100fe20000011402 */
[----:B------:R-:W-:Y:S01]  /*cef0*/  IMAD.MOV.U32 R4, RZ, RZ, R2 ;  /* 0x000000ffff047224 */ /* 0x000fe200078e0002 */
[----:B------:R-:W-:-:S07]  /*cf00*/  SHF.R.S32.HI R7, RZ, 0x1f, R6 ;  /* 0x0000001fff077819 */ /* 0x000fce0000011406 */
.L_x_320:
[----:B---3--:R-:W-:Y:S05]  /*cf10*/  BSYNC B0 ;  /* 0x0000000000007941 */ /* 0x008fea0003800000 */
.L_x_319:
[----:B------:R-:W1:Y:S01]  /*cf20*/  SHFL.UP PT, R3, R6, 0x1, RZ ;  /* 0x0420000006037989 */ /* 0x000e6200000e00ff */
[----:B------:R-:W-:-:S03]  /*cf30*/  ISETP.NE.AND P1, PT, R9, RZ, PT ;  /* 0x000000ff0900720c */ /* 0x000fc60003f25270 */
[----:B------:R-:W2:Y:S01]  /*cf40*/  SHFL.UP PT, R2, R7, 0x1, RZ ;  /* 0x0420000007027989 */ /* 0x000ea200000e00ff */
[----:B-1----:R-:W-:Y:S02]  /*cf50*/  SEL R3, R3, RZ, P1 ;  /* 0x000000ff03037207 */ /* 0x002fe40000800000 */
[----:B--2---:R-:W-:Y:S02]  /*cf60*/  SEL R2, R2, RZ, P1 ;  /* 0x000000ff02027207 */ /* 0x004fe40000800000 */
[----:B------:R-:W-:-:S05]  /*cf70*/  IADD3 R18, P2, R3, R6, RZ ;  /* 0x0000000603127210 */ /* 0x000fca0007f5e0ff */
[----:B------:R-:W-:Y:S01]  /*cf80*/  IMAD.X R15, R2, 0x1, R7, P2 ;  /* 0x00000001020f7824 */ /* 0x000fe200010e0607 */
[----:B------:R-:W1:Y:S01]  /*cf90*/  SHFL.UP PT, R3, R18, 0x2, RZ ;  /* 0x0440000012037989 */ /* 0x000e6200000e00ff */
[----:B------:R-:W-:-:S03]  /*cfa0*/  ISETP.GE.U32.AND P2, PT, R9, 0x2, PT ;  /* 0x000000020900780c */ /* 0x000fc60003f46070 */
[----:B------:R-:W2:Y:S01]  /*cfb0*/  SHFL.UP PT, R2, R15, 0x2, RZ ;  /* 0x044000000f027989 */ /* 0x000ea200000e00ff */
[----:B-1----:R-:W-:-:S04]  /*cfc0*/  SEL R3, R3, RZ, P2 ;  /* 0x000000ff03037207 */ /* 0x002fc80001000000 */
[----:B------:R-:W-:Y:S02]  /*cfd0*/  IADD3 R14, P3, R3, R18, RZ ;  /* 0x00000012030e7210 */ /* 0x000fe40007f7e0ff */
[----:B--2---:R-:W-:-:S03]  /*cfe0*/  SEL R2, R2, RZ, P2 ;  /* 0x000000ff02027207 */ /* 0x004fc60001000000 */
[----:B------:R-:W1:Y:S02]  /*cff0*/  SHFL.UP PT, R3, R14, 0x4, RZ ;  /* 0x048000000e037989 */ /* 0x000e6400000e00ff */
[----:B------:R-:W-:Y:S01]  /*d000*/  IMAD.X R17, R2, 0x1, R15, P3 ;  /* 0x0000000102117824 */ /* 0x000fe200018e060f */
[----:B------:R-:W-:-:S04]  /*d010*/  ISETP.GE.U32.AND P3, PT, R9, 0x4, PT ;  /* 0x000000040900780c */ /* 0x000fc80003f66070 */
        /* <DEDUP_REMOVED lines=17> */
[----:B--2---:R-:W-:-:S05]  /*d130*/  SEL R2, R2, RZ, P5 ;  /* 0x000000ff02027207 */ /* 0x004fca0002800000 */
[----:B------:R-:W-:Y:S01]  /*d140*/  IMAD.X R22, R2, 0x1, R17, P6 ;  /* 0x0000000102167824 */ /* 0x000fe200030e0611 */
[----:B------:R-:W-:-:S04]  /*d150*/  IADD3 R2, P6, R15, UR5, RZ ;  /* 0x000000050f027c10 */ /* 0x000fc8000ffde0ff */
[----:B------:R-:W-:Y:S02]  /*d160*/  IADD3.X R3, R22, UR6, RZ, P6, !PT ;  /* 0x0000000616037c10 */ /* 0x000fe4000b7fe4ff */
[----:B------:R-:W-:-:S04]  /*d170*/  ISETP.GT.U32.AND P6, PT, R2, UR8, PT ;  /* 0x0000000802007c0c */ /* 0x000fc8000bfc4070 */
[----:B------:R-:W-:-:S13]  /*d180*/  ISETP.GT.U32.AND.EX P6, PT, R3, UR7, PT, P6 ;  /* 0x0000000703007c0c */ /* 0x000fda000bfc4160 */
[----:B------:R-:W-:-:S04]  /*d190*/  VOTE.ANY R14, PT, P6 ;  /* 0x00000000000e7806 */ /* 0x000fc800030e0100 */
[----:B------:R-:W-:-:S13]  /*d1a0*/  ISETP.NE.AND P6, PT, R14, RZ, PT ;  /* 0x000000ff0e00720c */ /* 0x000fda0003fc5270 */
[----:B------:R-:W-:Y:S05]  /*d1b0*/  @P6 BRA `(.L_x_323) ;  /* 0x0000000800746947 */ /* 0x000fea0003800000 */
[----:B------:R-:W-:Y:S01]  /*d1c0*/  MOV R17, R2 ;  /* 0x0000000200117202 */ /* 0x000fe20000000f00 */
[----:B------:R-:W-:Y:S01]  /*d1d0*/  IMAD.MOV.U32 R19, RZ, RZ, R3 ;  /* 0x000000ffff137224 */ /* 0x000fe200078e0003 */
[----:B------:R-:W-:Y:S01]  /*d1e0*/  ULDC UR21, c[0x0][0x910] ;  /* 0x0002440000157ab9 */ /* 0x000fe20000000800 */
[----:B------:R-:W-:Y:S01]  /*d1f0*/  ULDC UR28, c[0x0][0x8f4] ;  /* 0x00023d00001c7ab9 */ /* 0x000fe20000000800 */
[----:B------:R-:W-:Y:S01]  /*d200*/  ULDC UR4, c[0x0][0x8dc] ;  /* 0x0002370000047ab9 */ /* 0x000fe20000000800 */
[----:B------:R-:W-:Y:S01]  /*d210*/  ULDC UR29, c[0x0][0x8d8] ;  /* 0x00023600001d7ab9 */ /* 0x000fe20000000800 */
[----:B------:R-:W-:Y:S01]  /*d220*/  ULDC UR30, c[0x0][0x8f0] ;  /* 0x00023c00001e7ab9 */ /* 0x000fe20000000800 */
[----:B------:R-:W-:Y:S01]  /*d230*/  ULDC.64 UR22, c[0x0][0x8d0] ;  /* 0x0002340000167ab9 */ /* 0x000fe20000000a00 */
[----:B------:R-:W-:-:S05]  /*d240*/  ULDC.64 UR24, c[0x0][0x8e8] ;  /* 0x00023a0000187ab9 */ /* 0x000fca0000000a00 */
.L_x_328:
[----:B------:R-:W-:Y:S02]  /*d250*/  IMAD.MOV.U32 R12, RZ, RZ, R13 ;  /* 0x000000ffff0c7224 */ /* 0x000fe400078e000d */
[----:B------:R-:W-:Y:S02]  /*d260*/  VIADD R13, R13, 0x20 ;  /* 0x000000200d0d7836 */ /* 0x000fe40000000000 */
[----:B-----5:R-:W-:Y:S02]  /*d270*/  IMAD.MOV.U32 R14, RZ, RZ, R8 ;  /* 0x000000ffff0e7224 */ /* 0x020fe400078e0008 */
[----:B------:R-:W-:Y:S01]  /*d280*/  IMAD.MOV.U32 R15, RZ, RZ, R10 ;  /* 0x000000ffff0f7224 */ /* 0x000fe200078e000a */
[----:B------:R-:W-:-:S13]  /*d290*/  ISETP.GE.AND P6, PT, R13, UR21, PT ;  /* 0x000000150d007c0c */ /* 0x000fda000bfc6270 */
[----:B------:R-:W1:Y:S01]  /*d2a0*/  @!P6 LDC.64 R2, c[0x0][0x918] ;  /* 0x00024600ff02eb82 */ /* 0x000e620000000a00 */
[----:B------:R-:W2:Y:S01]  /*d2b0*/  SHFL.IDX PT, R19, R19, 0x1f, 0x1f ;  /* 0x03e01f0013137f89 */ /* 0x000ea200000e0000 */
[----:B------:R-:W-:-:S03]  /*d2c0*/  @!P6 VIADD R7, R12, 0x20 ;  /* 0x000000200c07e836 */ /* 0x000fc60000000000 */
[----:B------:R-:W3:Y:S01]  /*d2d0*/  SHFL.IDX PT, R17, R17, 0x1f, 0x1f ;  /* 0x03e01f0011117f89 */ /* 0x000ee200000e0000 */
[----:B------:R-:W-:Y:S01]  /*d2e0*/  BSSY B0, `(.L_x_324) ;  /* 0x0000063000007945 */ /* 0x000fe20003800000 */
[----:B-1----:R-:W-:-:S05]  /*d2f0*/  @!P6 IMAD.WIDE R2, R7, 0xc, R2 ;  /* 0x0000000c0702e825 */ /* 0x002fca00078e0202 */
[----:B------:R1:W5:Y:S04]  /*d300*/  @!P6 LDG.E R8, desc[UR38][R2.64] ;  /* 0x000000260208e981 */ /* 0x000368000c1e1900 */
[----:B------:R1:W5:Y:S01]  /*d310*/  @!P6 LDG.E R10, desc[UR38][R2.64+0x4] ;  /* 0x00000426020ae981 */ /* 0x000362000c1e1900 */
[----:B------:R-:W-:Y:S01]  /*d320*/  ISETP.GE.AND P6, PT, R12, UR21, PT ;  /* 0x000000150c007c0c */ /* 0x000fe2000bfc6270 */
[----:B------:R-:W-:Y:S01]  /*d330*/  IMAD.MOV.U32 R6, RZ, RZ, 0x7fffffff ;  /* 0x7fffffffff067424 */ /* 0x000fe200078e00ff */
[----:B--2---:R-:W-:Y:S01]  /*d340*/  R2UR UR6, R19 ;  /* 0x00000000130672ca */ /* 0x004fe200000e0000 */
[----:B------:R-:W-:Y:S01]  /*d350*/  IMAD.MOV.U32 R7, RZ, RZ, RZ ;  /* 0x000000ffff077224 */ /* 0x000fe200078e00ff */
[----:B---3--:R-:W-:-:S09]  /*d360*/  R2UR UR5, R17 ;  /* 0x00000000110572ca */ /* 0x008fd200000e0000 */
[----:B-1----:R-:W-:Y:S06]  /*d370*/  @P6 BRA `(.L_x_325) ;  /* 0x0000000400646947 */ /* 0x002fec0003800000 */
[----:B------:R-:W-:-:S04]  /*d380*/  IADD3 R17, P6, R14, UR11, RZ ;  /* 0x0000000b0e117c10 */ /* 0x000fc8000ffde0ff */
[----:B------:R-:W-:Y:S02]  /*d390*/  LEA.HI.X.SX32 R22, R14, UR13, 0x1, P6 ;  /* 0x0000000d0e167c11 */ /* 0x000fe4000b0f0eff */
[----:B------:R-:W-:Y:S02]  /*d3a0*/  IABS R14, R20 ;  /* 0x00000014000e7213 */ /* 0x000fe40000000000 */
[C---:B------:R-:W-:Y:S02]  /*d3b0*/  IADD3 R19, P6, R15.reuse, UR12, RZ ;  /* 0x0000000c0f137c10 */ /* 0x040fe4000ffde0ff */
[----:B------:R-:W1:Y:S02]  /*d3c0*/  I2F.RP R2, R14 ;  /* 0x0000000e00027306 */ /* 0x000e640000209400 */
[----:B------:R-:W-:Y:S02]  /*d3d0*/  LEA.HI.X.SX32 R24, R15, UR14, 0x1, P6 ;  /* 0x0000000e0f187c11 */ /* 0x000fe4000b0f0eff */
[----:B------:R-:W-:-:S04]  /*d3e0*/  PLOP3.LUT P6, PT, PT, PT, UP0, 0x80, 0x0 ;  /* 0x000000000000781c */ /* 0x000fc80003fcf008 */
[----:B-1----:R-:W1:Y:S02]  /*d3f0*/  MUFU.RCP R2, R2 ;  /* 0x0000000200027308 */ /* 0x002e640000001000 */
[----:B-1----:R-:W-:-:S06]  /*d400*/  IADD3 R15, R2, 0xffffffe, RZ ;  /* 0x0ffffffe020f7810 */ /* 0x002fcc0007ffe0ff */
[----:B------:R-:W1:Y:S02]  /*d410*/  F2I.FTZ.U32.TRUNC.NTZ R15, R15 ;  /* 0x0000000f000f7305 */ /* 0x000e64000021f000 */
[----:B-1----:R-:W-:Y:S01]  /*d420*/  IMAD.MOV R18, RZ, RZ, -R15 ;  /* 0x000000ffff127224 */ /* 0x002fe200078e0a0f */
[----:B------:R-:W-:Y:S06]  /*d430*/  @!P6 BRA `(.L_x_326) ;  /* 0x00000000002ce947 */ /* 0x000fec0003800000 */
        /* <DEDUP_REMOVED lines=11> */
.L_x_326:
[----:B------:R-:W-:Y:S05]  /*d4f0*/  @!P0 BRA `(.L_x_327) ;  /* 0x00000000002c8947 */ /* 0x000fea0003800000 */
        /* <DEDUP_REMOVED lines=11> */
.L_x_327:
[----:B------:R-:W-:Y:S01]  /*d5b0*/  SHF.R.U64 R4, R19, UR30, R24 ;  /* 0x0000001e13047c19 */ /* 0x000fe20008001218 */
[----:B------:R-:W-:Y:S01]  /*d5c0*/  IMAD R5, R18, R14, RZ ;  /* 0x0000000e12057224 */ /* 0x000fe200078e02ff */
[----:B------:R-:W-:Y:S01]  /*d5d0*/  IABS R2, R20 ;  /* 0x0000001400027213 */ /* 0x000fe20000000000 */
[----:B------:R-:W-:Y:S01]  /*d5e0*/  IMAD.MOV.U32 R3, RZ, RZ, R15 ;  /* 0x000000ffff037224 */ /* 0x000fe200078e000f */
[----:B------:R-:W-:Y:S01]  /*d5f0*/  SHF.R.U64 R17, R17, UR29, R22 ;  /* 0x0000001d11117c19 */ /* 0x000fe20008001216 */
[----:B------:R-:W-:Y:S01]  /*d600*/  VIADD R4, R4, UR17 ;  /* 0x0000001104047c36 */ /* 0x000fe20008000000 */
[----:B------:R-:W-:Y:S01]  /*d610*/  IABS R19, R11 ;  /* 0x0000000b00137213 */ /* 0x000fe20000000000 */
[----:B------:R-:W-:Y:S02]  /*d620*/  IMAD.MOV R7, RZ, RZ, -R2 ;  /* 0x000000ffff077224 */ /* 0x000fe400078e0a02 */
[----:B------:R-:W-:Y:S01]  /*d630*/  IMAD.MOV.U32 R2, RZ, RZ, RZ ;  /* 0x000000ffff027224 */ /* 0x000fe200078e00ff */
[----:B------:R-:W-:Y:S01]  /*d640*/  IABS R6, R4 ;  /* 0x0000000400067213 */ /* 0x000fe20000000000 */
[----:B------:R-:W-:-:S02]  /*d650*/  VIADD R17, R17, UR16 ;  /* 0x0000001011117c36 */ /* 0x000fc40008000000 */
[----:B------:R-:W-:-:S04]  /*d660*/  IMAD.HI.U32 R2, R15, R5, R2 ;  /* 0x000000050f027227 */ /* 0x000fc800078e0002 */
[----:B------:R-:W-:Y:S01]  /*d670*/  IMAD.MOV.U32 R3, RZ, RZ, R7 ;  /* 0x000000ffff037224 */ /* 0x000fe200078e0007 */
[----:B------:R-:W-:Y:S01]  /*d680*/  IABS R7, R11 ;  /* 0x0000000b00077213 */ /* 0x000fe20000000000 */
[----:B------:R-:W-:-:S03]  /*d690*/  IMAD.MOV.U32 R5, RZ, RZ, R6 ;  /* 0x000000ffff057224 */ /* 0x000fc600078e0006 */
[----:B------:R-:W1:Y:S01]  /*d6a0*/  I2F.RP R6, R7 ;  /* 0x0000000700067306 */ /* 0x000e620000209400 */
[----:B------:R-:W-:-:S04]  /*d6b0*/  IMAD.HI.U32 R2, R2, R5, RZ ;  /* 0x0000000502027227 */ /* 0x000fc800078e00ff */
[----:B------:R-:W-:-:S05]  /*d6c0*/  IMAD R5, R2, R3, R5 ;  /* 0x0000000302057224 */ /* 0x000fca00078e0205 */
[----:B------:R-:W-:Y:S01]  /*d6d0*/  ISETP.GT.U32.AND P6, PT, R14, R5, PT ;  /* 0x000000050e00720c */ /* 0x000fe20003fc4070 */
[----:B-1----:R-:W1:-:S12]  /*d6e0*/  MUFU.RCP R6, R6 ;  /* 0x0000000600067308 */ /* 0x002e580000001000 */
[----:B------:R-:W-:Y:S01]  /*d6f0*/  @!P6 IADD3 R5, R5, -R14, RZ ;  /* 0x8000000e0505e210 */ /* 0x000fe20007ffe0ff */
[----:B-1----:R-:W-:-:S04]  /*d700*/  VIADD R2, R6, 0xffffffe ;  /* 0x0ffffffe06027836 */ /* 0x002fc80000000000 */
[----:B------:R1:W2:Y:S02]  /*d710*/  F2I.FTZ.U32.TRUNC.NTZ R3, R2 ;  /* 0x0000000200037305 */ /* 0x0002a4000021f000 */
[----:B-1----:R-:W-:Y:S02]  /*d720*/  IMAD.MOV.U32 R2, RZ, RZ, RZ ;  /* 0x000000ffff027224 */ /* 0x002fe400078e00ff */
[----:B--2---:R-:W-:-:S04]  /*d730*/  IMAD.MOV R18, RZ, RZ, -R3 ;  /* 0x000000ffff127224 */ /* 0x004fc800078e0a03 */
[----:B------:R-:W-:Y:S01]  /*d740*/  IMAD R15, R18, R7, RZ ;  /* 0x00000007120f7224 */ /* 0x000fe200078e02ff */
[----:B------:R-:W-:-:S03]  /*d750*/  IABS R18, R17 ;  /* 0x0000001100127213 */ /* 0x000fc60000000000 */
        /* <DEDUP_REMOVED lines=11> */
[----:B------:R-:W-:Y:S02]  /*d810*/  @!P6 IADD3 R2, R2, -R7, RZ ;  /* 0x800000070202e210 */ /* 0x000fe40007ffe0ff */
[----:B------:R-:W-:-:S13]  /*d820*/  ISETP.GE.AND P6, PT, R4, RZ, PT ;  /* 0x000000ff0400720c */ /* 0x000fda0003fc6270 */
[----:B------:R-:W-:Y:S01]  /*d830*/  @!P6 IMAD.MOV R3, RZ, RZ, -R3 ;  /* 0x000000ffff03e224 */ /* 0x000fe200078e0a03 */
        /* <DEDUP_REMOVED lines=11> */
[----:B------:R-:W-:Y:S02]  /*d8f0*/  SHF.R.S32.HI R5, RZ, 0x1f, R4 ;  /* 0x0000001fff057819 */ /* 0x000fe40000011404 */
[----:B------:R-:W-:-:S07]  /*d900*/  SHF.R.S32.HI R7, RZ, 0x1f, R6 ;  /* 0x0000001fff077819 */ /* 0x000fce0000011406 */
.L_x_325:
[----:B------:R-:W-:Y:S05]  /*d910*/  BSYNC B0 ;  /* 0x0000000000007941 */ /* 0x000fea0003800000 */
.L_x_324:
        /* <DEDUP_REMOVED lines=22> */
[----:B------:R-:W-:-:S04]  /*da80*/  IADD3 R18, P6, R3, R22, RZ ;  /* 0x0000001603127210 */ /* 0x000fc80007fde0ff */
[----:B------:R-:W-:Y:S01]  /*da90*/  IADD3.X R15, R2, R17, RZ, P6, !PT ;  /* 0x00000011020f7210 */ /* 0x000fe200037fe4ff */
[----:B------:R-:W1:Y:S04]  /*daa0*/  SHFL.UP PT, R3, R18, 0x10, RZ ;  /* 0x0600000012037989 */ /* 0x000e6800000e00ff */
[----:B------:R-:W2:Y:S01]  /*dab0*/  SHFL.UP PT, R2, R15, 0x10, RZ ;  /* 0x060000000f027989 */ /* 0x000ea200000e00ff */
[----:B-1----:R-:W-:Y:S02]  /*dac0*/  SEL R3, R3, RZ, P5 ;  /* 0x000000ff03037207 */ /* 0x002fe40002800000 */
[----:B--2---:R-:W-:Y:S02]  /*dad0*/  SEL R14, R2, RZ, P5 ;  /* 0x000000ff020e7207 */ /* 0x004fe40002800000 */
[----:B------:R-:W-:-:S05]  /*dae0*/  IADD3 R2, P6, R3, R18, RZ ;  /* 0x0000001203027210 */ /* 0x000fca0007fde0ff */
[----:B------:R-:W-:Y:S01]  /*daf0*/  IMAD.X R3, R14, 0x1, R15, P6 ;  /* 0x000000010e037824 */ /* 0x000fe200030e060f */
[----:B------:R-:W-:-:S04]  /*db00*/  IADD3 R17, P6, R2, UR5, RZ ;  /* 0x0000000502117c10 */ /* 0x000fc8000ffde0ff */
[----:B------:R-:W-:Y:S02]  /*db10*/  IADD3.X R19, R3, UR6, RZ, P6, !PT ;  /* 0x0000000603137c10 */ /* 0x000fe4000b7fe4ff */
[----:B------:R-:W-:-:S04]  /*db20*/  ISETP.GT.U32.AND P6, PT, R17, UR8, PT ;  /* 0x0000000811007c0c */ /* 0x000fc8000bfc4070 */
[----:B------:R-:W-:-:S13]  /*db30*/  ISETP.GT.U32.AND.EX P6, PT, R19, UR7, PT, P6 ;  /* 0x0000000713007c0c */ /* 0x000fda000bfc4160 */
[----:B------:R-:W-:-:S04]  /*db40*/  VOTE.ANY R14, PT, P6 ;  /* 0x00000000000e7806 */ /* 0x000fc800030e0100 */
[----:B------:R-:W-:-:S13]  /*db50*/  ISETP.NE.AND P6, PT, R14, RZ, PT ;  /* 0x000000ff0e00720c */ /* 0x000fda0003fc5270 */
[----:B------:R-:W-:Y:S05]  /*db60*/  @!P6 BRA `(.L_x_328) ;  /* 0xfffffff400b8e947 */ /* 0x000fea000383ffff */
[----:B------:R-:W-:Y:S02]  /*db70*/  IMAD.MOV.U32 R15, RZ, RZ, R2 ;  /* 0x000000ffff0f7224 */ /* 0x000fe400078e0002 */
[----:B------:R-:W-:-:S07]  /*db80*/  IMAD.MOV.U32 R22, RZ, RZ, R3 ;  /* 0x000000ffff167224 */ /* 0x000fce00078e0003 */
.L_x_323:
[----:B------:R-:W1:Y:S08]  /*db90*/  BREV R14, R14 ;  /* 0x0000000e000e7301 */ /* 0x000e700000000000 */
[----:B-1----:R-:W1:Y:S02]  /*dba0*/  FLO.U32.SH R13, R14 ;  /* 0x0000000e000d7300 */ /* 0x002e6400000e0400 */
[----:B-1----:R-:W1:Y:S02]  /*dbb0*/  SHFL.IDX PT, R12, R12, R13, 0x1f ;  /* 0x00001f0d0c0c7589 */ /* 0x002e6400000e0000 */
[----:B-1----:R-:W-:-:S13]  /*dbc0*/  R2UR UR4, R12 ;  /* 0x000000000c0472ca */ /* 0x002fda00000e0000 */
[----:B------:R-:W-:-:S05]  /*dbd0*/  VIADD R17, R9, UR4 ;  /* 0x0000000409117c36 */ /* 0x000fca0008000000 */
[----:B------:R-:W-:-:S13]  /*dbe0*/  ISETP.GE.AND P1, PT, R17, UR21, PT ;  /* 0x0000001511007c0c */ /* 0x000fda000bf26270 */
[----:B------:R-:W1:Y:S02]  /*dbf0*/  @!P1 LDC.64 R2, c[0x0][0x918] ;  /* 0x00024600ff029b82 */ /* 0x000e640000000a00 */
[----:B-1----:R-:W-:-:S05]  /*dc00*/  @!P1 IMAD.WIDE R2, R17, 0xc, R2 ;  /* 0x0000000c11029825 */ /* 0x002fca00078e0202 */
[----:B-----5:R1:W5:Y:S04]  /*dc10*/  @!P1 LDG.E R8, desc[UR38][R2.64] ;  /* 0x0000002602089981 */ /* 0x020368000c1e1900 */
[----:B------:R1:W5:Y:S01]  /*dc20*/  @!P1 LDG.E R10, desc[UR38][R2.64+0x4] ;  /* 0x00000426020a9981 */ /* 0x000362000c1e1900 */
[----:B------:R-:W-:-:S03]  /*dc30*/  IADD3 R18, P1, P2, R15, UR5, -R6 ;  /* 0x000000050f127c10 */ /* 0x000fc6000fa3e806 */
[----:B------:R-:W-:Y:S01]  /*dc40*/  SHFL.IDX PT, R6, R6, R13, 0x1f ;  /* 0x00001f0d06067589 */ /* 0x000fe200000e0000 */
[----:B------:R-:W-:-:S03]  /*dc50*/  IADD3.X R22, R22, UR6, ~R7, P1, P2 ;  /* 0x0000000616167c10 */ /* 0x000fc60008fe4c07 */
[----:B------:R-:W2:Y:S04]  /*dc60*/  SHFL.IDX PT, R18, R18, R13, 0x1f ;  /* 0x00001f0d12127589 */ /* 0x000ea800000e0000 */
[----:B------:R-:W3:Y:S04]  /*dc70*/  SHFL.IDX PT, R22, R22, R13, 0x1f ;  /* 0x00001f0d16167589 */ /* 0x000ee800000e0000 */
[----:B------:R1:W4:Y:S04]  /*dc80*/  SHFL.IDX PT, R7, R7, R13, 0x1f ;  /* 0x00001f0d07077589 */ /* 0x00032800000e0000 */
[----:B------:R1:W1:Y:S04]  /*dc90*/  SHFL.IDX PT, R5, R5, R13, 0x1f ;  /* 0x00001f0d05057589 */ /* 0x00026800000e0000 */
[----:B------:R1:W1:Y:S01]  /*dca0*/  SHFL.IDX PT, R4, R4, R13, 0x1f ;  /* 0x00001f0d04047589 */ /* 0x00026200000e0000 */
[----:B--2---:R-:W-:-:S02]  /*dcb0*/  R2UR UR5, R18 ;  /* 0x00000000120572ca */ /* 0x004fc400000e0000 */
[----:B---3--:R-:W-:-:S15]  /*dcc0*/  R2UR UR6, R22 ;  /* 0x00000000160672ca */ /* 0x008fde00000e0000 */
.L_x_318:
[----:B-1----:R-:W1:Y:S01]  /*dcd0*/  LDC R2, c[0x0][0x910] ;  /* 0x00024400ff027b82 */ /* 0x002e620000000800 */
[----:B------:R-:W-:Y:S01]  /*dce0*/  UMOV UR21, 0xffffffff ;  /* 0xffffffff00157882 */ /* 0x000fe20000000000 */
[----:B------:R-:W-:Y:S01]  /*dcf0*/  UMOV UR22, 0xffffffff ;  /* 0xffffffff00167882 */ /* 0x000fe20000000000 */
[----:B------:R-:W-:Y:S01]  /*dd00*/  UMOV UR23, 0xffffffff ;  /* 0xffffffff00177882 */ /* 0x000fe20000000000 */
[----:B------:R-:W-:Y:S01]  /*dd10*/  IMAD.MOV.U32 R15, RZ, RZ, RZ ;  /* 0x000000ffff0f7224 */ /* 0x000fe200078e00ff */
[----:B-1----:R-:W-:-:S13]  /*dd20*/  ISETP.LE.AND P1, PT, R2, UR4, PT ;  /* 0x0000000402007c0c */ /* 0x002fda000bf23270 */
[----:B------:R-:W-:Y:S05]  /*dd30*/  @P1 BRA `(.L_x_317) ;  /* 0x0000000000f01947 */ /* 0x000fea0003800000 */
[C---:B------:R-:W-:Y:S01]  /*dd40*/  R2UR UR22, R4.reuse ;  /* 0x00000000041672ca */ /* 0x040fe200000e0000 */
[----:B------:R-:W-:Y:S01]  /*dd50*/  UIADD3 UR21, UP1, -UR5, UR8, URZ ;  /* 0x0000000805157290 */ /* 0x000fe2000ff3e13f */
[----:B------:R-:W-:Y:S01]  /*dd60*/  R2UR UR23, R5 ;  /* 0x00000000051772ca */ /* 0x000fe200000e0000 */
[----:B------:R-:W-:Y:S01]  /*dd70*/  ULDC UR28, c[0x0][0x8c0] ;  /* 0x00023000001c7ab9 */ /* 0x000fe20000000800 */
[----:B------:R-:W-:Y:S01]  /*dd80*/  ULDC UR30, c[0x0][0x8b0] ;  /* 0x00022c00001e7ab9 */ /* 0x000fe20000000800 */
[----:B------:R-:W-:Y:S01]  /*dd90*/  ULDC UR31, c[0x0][0x904] ;  /* 0x00024100001f7ab9 */ /* 0x000fe20000000800 */
[----:B------:R-:W-:-:S03]  /*dda0*/  SHF.R.U64 R2, R4, UR30, R5 ;  /* 0x0000001e04027c19 */ /* 0x000fc60008001205 */
[----:B------:R-:W-:-:S04]  /*ddb0*/  UIADD3.X UR22, ~UR6, UR7, URZ, UP1, !UPT ;  /* 0x0000000706167290 */ /* 0x000fc80008ffe53f */
[----:B------:R-:W-:Y:S02]  /*ddc0*/  USHF.R.U32.HI UR29, URZ, UR28, UR22 ;  /* 0x0000001c3f1d7299 */ /* 0x000fe40008011616 */
[----:B------:R-:W-:Y:S01]  /*ddd0*/  USHF.R.U32.HI UR34, URZ, UR30, UR23 ;  /* 0x0000001e3f227299 */ /* 0x000fe20008011617 */
[----:B------:R-:W-:Y:S01]  /*dde0*/  R2UR UR23, R2 ;  /* 0x00000000021772ca */ /* 0x000fe200000e0000 */
[----:B------:R-:W-:Y:S02]  /*ddf0*/  USHF.R.U32.HI UR24, URZ, UR30, UR29 ;  /* 0x0000001e3f187299 */ /* 0x000fe4000801161d */
[----:B------:R-:W-:Y:S02]  /*de00*/  USHF.R.U64 UR21, UR21, UR28, UR22 ;  /* 0x0000001c15157299 */ /* 0x000fe40008001216 */
[----:B------:R-:W-:Y:S02]  /*de10*/  USHF.R.U32.HI UR25, URZ, UR31, UR24 ;  /* 0x0000001f3f197299 */ /* 0x000fe40008011618 */
[----:B------:R-:W-:-:S02]  /*de20*/  USHF.R.U64 UR22, UR21, UR30, UR29 ;  /* 0x0000001e15167299 */ /* 0x000fc4000800121d */
[----:B------:R-:W-:Y:S02]  /*de30*/  ULOP3.LUT UR28, UR25, UR34, URZ, 0xfc, !UPT ;  /* 0x00000022191c7292 */ /* 0x000fe4000f8efc3f */
[----:B------:R-:W-:-:S04]  /*de40*/  USHF.R.U64 UR24, UR22, UR31, UR24 ;  /* 0x0000001f16187299 */ /* 0x000fc80008001218 */
[----:B------:R-:W-:-:S13]  /*de50*/  ISETP.NE.U32.AND P1, PT, RZ, UR28, PT ;  /* 0x0000001cff007c0c */ /* 0x000fda000bf25070 */
[----:B------:R-:W-:Y:S05]  /*de60*/  @!P1 BRA `(.L_x_329) ;  /* 0x0000000000189947 */ /* 0x000fea0003800000 */
[----:B------:R-:W-:-:S07]  /*de70*/  MOV R12, 0xde90 ;  /* 0x0000de90000c7802 */ /* 0x000fce0000000f00 */
[----:B---345:R-:W-:Y:S05]  /*de80*/  CALL.REL.NOINC `(.L_x_330) ;  /* 0x0000001c00fc7944 */ /* 0x038fea0003c00000 */
[----:B------:R-:W-:-:S04]  /*de90*/  UIADD3 UR25, -UR28, URZ, URZ ;  /* 0x0000003f1c197290 */ /* 0x000fc8000fffe13f */
[----:B------:R-:W-:-:S03]  /*dea0*/  UIMAD UR24, UR23, UR25, UR24 ;  /* 0x00000019171872a4 */ /* 0x000fc6000f8e0218 */
[----:B------:R-:W-:Y:S01]  /*deb0*/  UMOV UR23, UR28 ;  /* 0x0000001c00177c82 */ /* 0x000fe20008000000 */
[----:B------:R-:W-:Y:S08]  /*dec0*/  BRA `(.L_x_331) ;  /* 0x0000000000587947 */ /* 0x000ff00003800000 */
.L_x_329:
[----:B------:R-:W1:Y:S01]  /*ded0*/  I2F.U32.RP R2, UR23 ;  /* 0x0000001700027d06 */ /* 0x000e620008209000 */
[----:B------:R-:W-:Y:S01]  /*dee0*/  UMOV UR28, URZ ;  /* 0x0000003f001c7c82 */ /* 0x000fe20008000000 */
[----:B------:R-:W-:-:S06]  /*def0*/  UISETP.NE.U32.AND UP4, UPT, UR23, URZ, UPT ;  /* 0x0000003f1700728c */ /* 0x000fcc000bf85070 */
[----:B-1----:R-:W1:Y:S02]  /*df00*/  MUFU.RCP R2, R2 ;  /* 0x0000000200027308 */ /* 0x002e640000001000 */
[----:B-1----:R-:W-:-:S06]  /*df10*/  VIADD R3, R2, 0xffffffe ;  /* 0x0ffffffe02037836 */ /* 0x002fcc0000000000 */
[----:B------:R-:W1:Y:S02]  /*df20*/  F2I.FTZ.U32.TRUNC.NTZ R3, R3 ;  /* 0x0000000300037305 */ /* 0x000e64000021f000 */
[----:B-1----:R-:W-:-:S13]  /*df30*/  R2UR UR29, R3 ;  /* 0x00000000031d72ca */ /* 0x002fda00000e0000 */
[----:B------:R-:W-:-:S04]  /*df40*/  UIADD3 UR25, URZ, -UR29, URZ ;  /* 0x8000001d3f197290 */ /* 0x000fc8000fffe03f */
[----:B------:R-:W-:-:S04]  /*df50*/  UIMAD UR25, UR25, UR23, URZ ;  /* 0x00000017191972a4 */ /* 0x000fc8000f8e023f */
[----:B------:R-:W-:-:S04]  /*df60*/  UIMAD.WIDE.U32 UR28, UR29, UR25, UR28 ;  /* 0x000000191d1c72a5 */ /* 0x000fc8000f8e001c */
[----:B------:R-:W-:-:S04]  /*df70*/  UIMAD.WIDE.U32 UR28, UR29, UR24, URZ ;  /* 0x000000181d1c72a5 */ /* 0x000fc8000f8e003f */
[----:B------:R-:W-:-:S04]  /*df80*/  UIADD3 UR25, -UR29, URZ, URZ ;  /* 0x0000003f1d197290 */ /* 0x000fc8000fffe13f */
[----:B------:R-:W-:-:S04]  /*df90*/  UIMAD UR25, UR23, UR25, UR24 ;  /* 0x00000019171972a4 */ /* 0x000fc8000f8e0218 */
[----:B------:R-:W-:-:S11]  /*dfa0*/  UISETP.GE.U32.AND UP1, UPT, UR25, UR23, UPT ;  /* 0x000000171900728c */ /* 0x000fd6000bf26070 */
[----:B------:R-:W-:Y:S02]  /*dfb0*/  @UP1 UIADD3 UR25, UR25, -UR23, URZ ;  /* 0x8000001719191290 */ /* 0x000fe4000fffe03f */
[----:B------:R-:W-:Y:S02]  /*dfc0*/  @UP1 UIADD3 UR29, UR29, 0x1, URZ ;  /* 0x000000011d1d1890 */ /* 0x000fe4000fffe03f */
[----:B------:R-:W-:-:S11]  /*dfd0*/  UISETP.GE.U32.AND UP2, UPT, UR25, UR23, UPT ;  /* 0x000000171900728c */ /* 0x000fd6000bf46070 */
[----:B------:R-:W-:Y:S02]  /*dfe0*/  @UP2 UIADD3 UR29, UR29, 0x1, URZ ;  /* 0x000000011d1d2890 */ /* 0x000fe4000fffe03f */
[----:B------:R-:W-:-:S04]  /*dff0*/  @!UP4 ULOP3.LUT UR29, URZ, UR23, URZ, 0x33, !UPT ;  /* 0x000000173f1dc292 */ /* 0x000fc8000f8e333f */
[----:B------:R-:W-:-:S04]  /*e000*/  UIADD3 UR25, -UR29, URZ, URZ ;  /* 0x0000003f1d197290 */ /* 0x000fc8000fffe13f */
[----:B------:R-:W-:-:S03]  /*e010*/  UIMAD UR24, UR23, UR25, UR24 ;  /* 0x00000019171872a4 */ /* 0x000fc6000f8e0218 */
[----:B------:R-:W-:-:S09]  /*e020*/  UMOV UR23, UR29 ;  /* 0x0000001d00177c82 */ /* 0x000fd20008000000 */
.L_x_331:
[----:B------:R-:W-:Y:S01]  /*e030*/  ULOP3.LUT UR22, UR22, UR19, URZ, 0xc0, !UPT ;  /* 0x0000001316167292 */ /* 0x000fe2000f8ec03f */
[----:B------:R-:W-:Y:S01]  /*e040*/  IMAD.MOV.U32 R15, RZ, RZ, 0x1 ;  /* 0x00000001ff0f7424 */ /* 0x000fe200078e00ff */
[----:B------:R-:W-:Y:S02]  /*e050*/  ULOP3.LUT UR21, UR21, UR35, URZ, 0xc0, !UPT ;  /* 0x0000002315157292 */ /* 0x000fe4000f8ec03f */
[----:B------:R-:W-:Y:S01]  /*e060*/  UIMAD UR22, UR18, UR23, UR22 ;  /* 0x00000017121672a4 */ /* 0x000fe2000f8e0216 */
[----:B------:R-:W-:Y:S01]  /*e070*/  ULDC UR28, c[0x0][0x8a8] ;  /* 0x00022a00001c7ab9 */ /* 0x000fe20000000800 */
[----:B------:R-:W-:Y:S01]  /*e080*/  ULDC UR25, c[0x0][0x8b8] ;  /* 0x00022e0000197ab9 */ /* 0x000fe20000000800 */
[----:B------:R-:W-:Y:S02]  /*e090*/  UIMAD UR24, UR24, UR28, UR21 ;  /* 0x0000001c181872a4 */ /* 0x000fe4000f8e0215 */
[----:B------:R-:W-:Y:S01]  /*e0a0*/  UIMAD UR22, UR22, UR25, UR53 ;  /* 0x00000019161672a4 */ /* 0x000fe2000f8e0235 */
[----:B------:R-:W-:Y:S01]  /*e0b0*/  @UP3 UMOV UR23, UR4 ;  /* 0x0000000400173c82 */ /* 0x000fe20008000000 */
[----:B------:R-:W-:-:S03]  /*e0c0*/  @!UP3 UMOV UR23, UR4 ;  /* 0x000000040017bc82 */ /* 0x000fc60008000000 */
[----:B------:R-:W-:Y:S02]  /*e0d0*/  @UP3 UMOV UR21, UR24 ;  /* 0x0000001800153c82 */ /* 0x000fe40008000000 */
[----:B------:R-:W-:Y:S01]  /*e0e0*/  @!UP3 UMOV UR21, UR22 ;  /* 0x000000160015bc82 */ /* 0x000fe20008000000 */
[----:B------:R-:W-:-:S05]  /*e0f0*/  @!UP3 UMOV UR22, UR24 ;  /* 0x000000180016bc82 */ /* 0x000fca0008000000 */
.L_x_317:
[----:B------:R-:W-:-:S06]  /*e100*/  UISETP.NE.AND UP1, UPT, UR15, 0x3, UPT ;  /* 0x000000030f00788c */ /* 0x000fcc000bf25270 */
[----:B------:R-:W-:-:S13]  /*e110*/  PLOP3.LUT P1, PT, PT, PT, UP1, 0x80, 0x0 ;  /* 0x000000000000781c */ /* 0x000fda0003f2f018 */
[----:B------:R-:W-:Y:S05]  /*e120*/  @!P1 BRA `(.L_x_332) ;  /* 0x0000000000049947 */ /* 0x000fea0003800000 */
[----:B---3--:R-:W-:Y:S01]  /*e130*/  BPT.TRAP 0x1 ;  /* 0x000000040000795c */ /* 0x008fe20000300000 */
.L_x_332:
[----:B------:R-:W1:Y:S01]  /*e140*/  S2R R2, SR_CgaCtaId ;  /* 0x0000000000027919 */ /* 0x000e620000008800 */
[----:B------:R-:W-:-:S04]  /*e150*/  MOV R3, 0x400 ;  /* 0x0000040000037802 */ /* 0x000fc80000000f00 */
[----:B-1----:R-:W-:Y:S02]  /*e160*/  LEA R3, R2, R3, 0x18 ;  /* 0x0000000302037211 */ /* 0x002fe400078ec0ff */
[----:B------:R-:W-:-:S03]  /*e170*/  SHF.L.U32 R2, R0, 0x1f, RZ ;  /* 0x0000001f00027819 */ /* 0x000fc600000006ff */
[----:B------:R-:W-:-:S04]  /*e180*/  IMAD R17, R16, 0x8, R3 ;  /* 0x0000000810117824 */ /* 0x000fc800078e0203 */
[----:B------:R-:W1:Y:S02]  /*e190*/  SYNCS.PHASECHK.TRANS64.TRYWAIT P2, [R17+URZ+0x34440], R2 ;  /* 0x03444002110075a7 */ /* 0x000e64000804017f */
[----:B-1----:R-:W-:Y:S05]  /*e1a0*/  @!P2 BRA `(.L_x_333) ;  /* 0x000000140098a947 */ /* 0x002fea0003800000 */
.L_x_402:
[----:B------:R-:W-:Y:S01]  /*e1b0*/  ELECT P2, URZ, PT ;  /* 0x00000000003f782f */ /* 0x000fe20003840000 */
[----:B------:R-:W-:-:S12]  /*e1c0*/  BSSY B0, `(.L_x_334) ;  /* 0x0000010000007945 */ /* 0x000fd80003800000 */
[----:B------:R-:W-:Y:S05]  /*e1d0*/  @!P2 BRA `(.L_x_335) ;  /* 0x000000000038a947 */ /* 0x000fea0003800000 */
[----:B-1----:R-:W-:Y:S01]  /*e1e0*/  LEA R2, R16, R3, 0x4 ;  /* 0x0000000310027211 */ /* 0x002fe200078e20ff */
[----:B------:R-:W-:Y:S02]  /*e1f0*/  IMAD.U32 R14, RZ, RZ, UR23 ;  /* 0x00000017ff0e7e24 */ /* 0x000fe4000f8e00ff */
[----:B------:R-:W-:Y:S02]  /*e200*/  IMAD.U32 R13, RZ, RZ, UR22 ;  /* 0x00000016ff0d7e24 */ /* 0x000fe4000f8e00ff */
[----:B------:R-:W-:-:S05]  /*e210*/  IMAD.U32 R12, RZ, RZ, UR21 ;  /* 0x00000015ff0c7e24 */ /* 0x000fca000f8e00ff */
[----:B------:R1:W-:Y:S01]  /*e220*/  STS.128 [R2+0x34550], R12 ;  /* 0x0345500c02007388 */ /* 0x0003e20000000c00 */
[----:B------:R-:W-:Y:S01]  /*e230*/  @!PT LDS RZ, [RZ] ;  /* 0x00000000fffff984 */ /* 0x000fe20000000800 */
[----:B------:R-:W-:Y:S01]  /*e240*/  @!PT LDS RZ, [RZ] ;  /* 0x00000000fffff984 */ /* 0x000fe20000000800 */
[----:B------:R-:W-:Y:S01]  /*e250*/  @!PT LDS RZ, [RZ] ;  /* 0x00000000fffff984 */ /* 0x000fe20000000800 */
[----:B------:R-:W-:Y:S01]  /*e260*/  @!PT LDS RZ, [RZ] ;  /* 0x00000000fffff984 */ /* 0x000fe20000000800 */
[----:B------:R2:W-:Y:S06]  /*e270*/  MEMBAR.ALL.CTA ;  /* 0x0000000000007992 */ /* 0x0005ec0000008000 */
[----:B--2---:R-:W2:Y:S01]  /*e280*/  FENCE.VIEW.ASYNC.S ;  /* 0x00000000000073c6 */ /* 0x004ea20000000000 */
[----:B------:R-:W-:Y:S05]  /*e290*/  @!P1 BRA `(.L_x_336) ;  /* 0x0000000000049947 */ /* 0x000fea0003800000 */
[----:B---3--:R-:W-:Y:S01]  /*e2a0*/  BPT.TRAP 0x1 ;  /* 0x000000040000795c */ /* 0x008fe20000300000 */
.L_x_336:
[----:B--2---:R2:W-:Y:S02]  /*e2b0*/  SYNCS.ARRIVE.TRANS64.A1T0 RZ, [R17+URZ+0x34400], RZ ;  /* 0x034400ff11ff79a7 */ /* 0x0045e4000810003f */
.L_x_335:
[----:B---3--:R-:W-:Y:S05]  /*e2c0*/  BSYNC B0 ;  /* 0x0000000000007941 */ /* 0x008fea0003800000 */
.L_x_334:
[----:B------:R-:W-:Y:S01]  /*e2d0*/  ISETP.NE.AND P3, PT, R15, RZ, PT ;  /* 0x000000ff0f00720c */ /* 0x000fe20003f65270 */
[----:B------:R-:W-:-:S05]  /*e2e0*/  VIADD R16, R16, 0x1 ;  /* 0x0000000110107836 */ /* 0x000fca0000000000 */
[----:B------:R-:W-:-:S04]  /*e2f0*/  ISETP.NE.AND P2, PT, R16, 0x8, PT ;  /* 0x000000081000780c */ /* 0x000fc80003f45270 */
[----:B-1----:R-:W-:Y:S02]  /*e300*/  SEL R13, RZ, 0x1, P2 ;  /* 0x00000001ff0d7807 */ /* 0x002fe40001000000 */
[----:B------:R-:W-:Y:S02]  /*e310*/  SEL R16, R16, RZ, P2 ;  /* 0x000000ff10107207 */ /* 0x000fe40001000000 */
[----:B------:R-:W-:Y:S01]  /*e320*/  LOP3.LUT R0, R0, R13, RZ, 0x3c, !PT ;  /* 0x0000000d00007212 */ /* 0x000fe200078e3cff */
[----:B------:R-:W-:Y:S06]  /*e330*/  @P3 BRA `(.L_x_337) ;  /* 0xffffffe400003947 */ /* 0x000fec000383ffff */
[----:B------:R-:W-:Y:S05]  /*e340*/  @!P1 BRA `(.L_x_338) ;  /* 0x0000000000049947 */ /* 0x000fea0003800000 */
[----:B------:R-:W-:Y:S01]  /*e350*/  BPT.TRAP 0x1 ;  /* 0x000000040000795c */ /* 0x000fe20000300000 */
.L_x_338:
[----:B------:R-:W-:Y:S01]  /*e360*/  IMAD R5, R16, 0x8, R3 ;  /* 0x0000000810057824 */ /* 0x000fe200078e0203 */
[----:B------:R-:W-:-:S04]  /*e370*/  SHF.L.U32 R2, R0, 0x1f, RZ ;  /* 0x0000001f00027819 */ /* 0x000fc800000006ff */
[----:B------:R-:W1:Y:S02]  /*e380*/  SYNCS.PHASECHK.TRANS64.TRYWAIT P0, [R5+URZ+0x34440], R2 ;  /* 0x03444002050075a7 */ /* 0x000e64000800017f */
[----:B-1----:R-:W-:Y:S05]  /*e390*/  @!P0 BRA `(.L_x_339) ;  /* 0x0000001400308947 */ /* 0x002fea0003800000 */
.L_x_403:
[----:B------:R-:W-:Y:S05]  /*e3a0*/  @!P1 BRA `(.L_x_340) ;  /* 0x0000000000049947 */ /* 0x000fea0003800000 */
[----:B------:R-:W-:Y:S01]  /*e3b0*/  BPT.TRAP 0x1 ;  /* 0x000000040000795c */ /* 0x000fe20000300000 */
.L_x_340:
[----:B------:R-:W-:-:S05]  /*e3c0*/  VIADD R16, R16, 0x1 ;  /* 0x0000000110107836 */ /* 0x000fca0000000000 */
[----:B------:R-:W-:-:S04]  /*e3d0*/  ISETP.NE.AND P0, PT, R16, 0x8, PT ;  /* 0x000000081000780c */ /* 0x000fc80003f05270 */
[----:B-1----:R-:W-:Y:S02]  /*e3e0*/  SEL R5, RZ, 0x1, P0 ;  /* 0x00000001ff057807 */ /* 0x002fe40000000000 */
[----:B------:R-:W-:Y:S02]  /*e3f0*/  SEL R16, R16, RZ, P0 ;  /* 0x000000ff10107207 */ /* 0x000fe40000000000 */
[----:B------:R-:W-:-:S03]  /*e400*/  LOP3.LUT R5, R0, R5, RZ, 0x3c, !PT ;  /* 0x0000000500057212 */ /* 0x000fc600078e3cff */
[----:B----4-:R-:W-:Y:S01]  /*e410*/  IMAD R7, R16, 0x8, R3 ;  /* 0x0000000810077824 */ /* 0x010fe200078e0203 */
[----:B------:R-:W-:-:S04]  /*e420*/  SHF.L.U32 R0, R5, 0x1f, RZ ;  /* 0x0000001f05007819 */ /* 0x000fc800000006ff */
[----:B------:R-:W1:Y:S02]  /*e430*/  SYNCS.PHASECHK.TRANS64.TRYWAIT P0, [R7+URZ+0x34440], R0 ;  /* 0x03444000070075a7 */ /* 0x000e64000800017f */
[----:B-1----:R-:W-:Y:S05]  /*e440*/  @!P0 BRA `(.L_x_341) ;  /* 0x0000001400188947 */ /* 0x002fea0003800000 */
.L_x_404:
[----:B------:R-:W-:Y:S05]  /*e450*/  @!P1 BRA `(.L_x_342) ;  /* 0x0000000000049947 */ /* 0x000fea0003800000 */
[----:B------:R-:W-:Y:S01]  /*e460*/  BPT.TRAP 0x1 ;  /* 0x000000040000795c */ /* 0x000fe20000300000 */
.L_x_342:
[----:B-1----:R-:W-:-:S05]  /*e470*/  VIADD R0, R16, 0x1 ;  /* 0x0000000110007836 */ /* 0x002fca0000000000 */
[----:B------:R-:W-:-:S04]  /*e480*/  ISETP.NE.AND P0, PT, R0, 0x8, PT ;  /* 0x000000080000780c */ /* 0x000fc80003f05270 */
[----:B------:R-:W-:Y:S02]  /*e490*/  SEL R2, RZ, 0x1, P0 ;  /* 0x00000001ff027807 */ /* 0x000fe40000000000 */
[----:B------:R-:W-:Y:S02]  /*e4a0*/  SEL R4, R0, RZ, P0 ;  /* 0x000000ff00047207 */ /* 0x000fe40000000000 */
[----:B------:R-:W-:Y:S02]  /*e4b0*/  LOP3.LUT R5, R5, R2, RZ, 0x3c, !PT ;  /* 0x0000000205057212 */ /* 0x000fe400078e3cff */
[----:B------:R-:W-:Y:S02]  /*e4c0*/  LEA R7, R4, R3, 0x3 ;  /* 0x0000000304077211 */ /* 0x000fe400078e18ff */
[----:B------:R-:W-:-:S04]  /*e4d0*/  SHF.L.U32 R0, R5, 0x1f, RZ ;  /* 0x0000001f05007819 */ /* 0x000fc800000006ff */
[----:B------:R-:W1:Y:S02]  /*e4e0*/  SYNCS.PHASECHK.TRANS64.TRYWAIT P0, [R7+URZ+0x34440], R0 ;  /* 0x03444000070075a7 */ /* 0x000e64000800017f */
[----:B-1----:R-:W-:Y:S05]  /*e4f0*/  @!P0 BRA `(.L_x_343) ;  /* 0x0000001400008947 */ /* 0x002fea0003800000 */
.L_x_405:
[----:B------:R-:W-:Y:S05]  /*e500*/  @!P1 BRA `(.L_x_344) ;  /* 0x0000000000049947 */ /* 0x000fea0003800000 */
[----:B------:R-:W-:Y:S01]  /*e510*/  BPT.TRAP 0x1 ;  /* 0x000000040000795c */ /* 0x000fe20000300000 */
.L_x_344:
[----:B-1----:R-:W-:-:S05]  /*e520*/  VIADD R0, R4, 0x1 ;  /* 0x0000000104007836 */ /* 0x002fca0000000000 */
[----:B------:R-:W-:-:S04]  /*e530*/  ISETP.NE.AND P0, PT, R0, 0x8, PT ;  /* 0x000000080000780c */ /* 0x000fc80003f05270 */
[----:B------:R-:W-:Y:S02]  /*e540*/  SEL R2, RZ, 0x1, P0 ;  /* 0x00000001ff027807 */ /* 0x000fe40000000000 */
[----:B------:R-:W-:Y:S02]  /*e550*/  SEL R4, R0, RZ, P0 ;  /* 0x000000ff00047207 */ /* 0x000fe40000000000 */
[----:B------:R-:W-:-:S03]  /*e560*/  LOP3.LUT R5, R5, R2, RZ, 0x3c, !PT ;  /* 0x0000000205057212 */ /* 0x000fc600078e3cff */
[----:B------:R-:W-:Y:S01]  /*e570*/  IMAD R7, R4, 0x8, R3 ;  /* 0x0000000804077824 */ /* 0x000fe200078e0203 */
[----:B------:R-:W-:-:S04]  /*e580*/  SHF.L.U32 R0, R5, 0x1f, RZ ;  /* 0x0000001f05007819 */ /* 0x000fc800000006ff */
[----:B------:R-:W1:Y:S02]  /*e590*/  SYNCS.PHASECHK.TRANS64.TRYWAIT P0, [R7+URZ+0x34440], R0 ;  /* 0x03444000070075a7 */ /* 0x000e64000800017f */
[----:B-1----:R-:W-:Y:S05]  /*e5a0*/  @!P0 BRA `(.L_x_345) ;  /* 0x0000001000e88947 */ /* 0x002fea0003800000 */
.L_x_406:
[----:B------:R-:W-:Y:S05]  /*e5b0*/  @!P1 BRA `(.L_x_346) ;  /* 0x0000000000049947 */ /* 0x000fea0003800000 */
[----:B------:R-:W-:Y:S01]  /*e5c0*/  BPT.TRAP 0x1 ;  /* 0x000000040000795c */ /* 0x000fe20000300000 */
.L_x_346:
        /* <DEDUP_REMOVED lines=9> */
.L_x_407:
[----:B------:R-:W-:Y:S05]  /*e660*/  @!P1 BRA `(.L_x_348) ;  /* 0x0000000000049947 */ /* 0x000fea0003800000 */
[----:B------:R-:W-:Y:S01]  /*e670*/  BPT.TRAP 0x1 ;  /* 0x000000040000795c */ /* 0x000fe20000300000 */
.L_x_348:
        /* <DEDUP_REMOVED lines=9> */
.L_x_408:
[----:B------:R-:W-:Y:S05]  /*e710*/  @!P1 BRA `(.L_x_350) ;  /* 0x0000000000049947 */ /* 0x000fea0003800000 */
[----:B------:R-:W-:Y:S01]  /*e720*/  BPT.TRAP 0x1 ;  /* 0x000000040000795c */ /* 0x000fe20000300000 */
.L_x_350:
        /* <DEDUP_REMOVED lines=9> */
.L_x_409:
[----:B------:R-:W-:Y:S05]  /*e7c0*/  @!P1 BRA `(.L_x_352) ;  /* 0x0000000000049947 */ /* 0x000fea0003800000 */
[----:B------:R-:W-:Y:S01]  /*e7d0*/  BPT.TRAP 0x1 ;  /* 0x000000040000795c */ /* 0x000fe20000300000 */
.L_x_352:
[----:B-1----:R-:W-:-:S04]  /*e7e0*/  IADD3 R0, R4, 0x1, RZ ;  /* 0x0000000104007810 */ /* 0x002fc80007ffe0ff */
[----:B------:R-:W-:-:S04]  /*e7f0*/  ISETP.NE.AND P0, PT, R0, 0x8, PT ;  /* 0x000000080000780c */ /* 0x000fc80003f05270 */
[----:B------:R-:W-:Y:S02]  /*e800*/  SEL R2, RZ, 0x1, P0 ;  /* 0x00000001ff027807 */ /* 0x000fe40000000000 */
[----:B------:R-:W-:Y:S02]  /*e810*/  SEL R0, R0, RZ, P0 ;  /* 0x000000ff00007207 */ /* 0x000fe40000000000 */
[----:B------:R-:W-:-:S03]  /*e820*/  LOP3.LUT R2, R5, R2, RZ, 0x3c, !PT ;  /* 0x0000000205027212 */ /* 0x000fc600078e3cff */
[----:B------:R-:W-:Y:S01]  /*e830*/  IMAD R3, R0, 0x8, R3 ;  /* 0x0000000800037824 */ /* 0x000fe200078e0203 */
[----:B------:R-:W-:-:S07]  /*e840*/  SHF.L.U32 R0, R2, 0x1f, RZ ;  /* 0x0000001f02007819 */ /* 0x000fce00000006ff */
.L_x_353:
[----:B-1----:R1:W3:Y:S02]  /*e850*/  SYNCS.PHASECHK.TRANS64.TRYWAIT P0, [R3+URZ+0x34440], R0 ;  /* 0x03444000030075a7 */ /* 0x0022e4000800017f */
[----:B---3--:R-:W-:Y:S05]  /*e860*/  @!P0 NANOSLEEP.SYNCS 0x989680 ;  /* 0x009896800000895d */ /* 0x008fea0003900000 */
[----:B------:R-:W3:Y:S02]  /*e870*/  @!P0 SYNCS.PHASECHK.TRANS64 P0, [R3+URZ+0x34440], R0 ;  /* 0x03444000030085a7 */ /* 0x000ee4000800007f */
[----:B---3--:R-:W-:Y:S05]  /*e880*/  @P0 EXIT ;  /* 0x000000000000094d */ /* 0x008fea0003800000 */
[----:B------:R-:W-:Y:S05]  /*e890*/  BRA `(.L_x_353) ;  /* 0xfffffffc00ec7947 */ /* 0x000fea000383ffff */
.L_x_104:
[----:B-1----:R-:W-:-:S04]  /*e8a0*/  IMAD.U32 R3, RZ, RZ, UR11 ;  /* 0x0000000bff037e24 */ /* 0x002fc8000f8e00ff */
[----:B------:R1:W2:Y:S03]  /*e8b0*/  SYNCS.PHASECHK.TRANS64.TRYWAIT P1, [R3+URZ+0x34400], R0 ;  /* 0x03440000030075a7 */ /* 0x0002a6000802017f */
[----:B--2---:R-:W-:Y:S05]  /*e8c0*/  @!P1 NANOSLEEP.SYNCS 0x989680 ;  /* 0x009896800000995d */ /* 0x004fea0003900000 */
[----:B------:R-:W2:Y:S02]  /*e8d0*/  @!P1 SYNCS.PHASECHK.TRANS64 P1, [R3+URZ+0x34400], R0 ;  /* 0x03440000030095a7 */ /* 0x000ea4000802007f */
[----:B--2---:R-:W-:Y:S05]  /*e8e0*/  @!P1 BRA `(.L_x_104) ;  /* 0xfffffffc00ec9947 */ /* 0x004fea000383ffff */
[----:B------:R-:W-:Y:S05]  /*e8f0*/  BRA `(.L_x_354) ;  /* 0xffffff4800387947 */ /* 0x000fea000383ffff */
.L_x_116:
[----:B------:R-:W-:-:S06]  /*e900*/  UIADD3 UR4, UR48, UR51, URZ ;  /* 0x0000003330047290 */ /* 0x000fcc000fffe03f */
[----:B-1----:R-:W-:-:S04]  /*e910*/  IMAD.U32 R4, RZ, RZ, UR4 ;  /* 0x00000004ff047e24 */ /* 0x002fc8000f8e00ff */
[----:B------:R1:W2:Y:S03]  /*e920*/  SYNCS.PHASECHK.TRANS64.TRYWAIT P0, [R4+URZ], R7 ;  /* 0x00000007040075a7 */ /* 0x0002a6000800017f */
[----:B--2---:R-:W-:Y:S05]  /*e930*/  @!P0 NANOSLEEP.SYNCS 0x989680 ;  /* 0x009896800000895d */ /* 0x004fea0003900000 */
[----:B------:R-:W2:Y:S02]  /*e940*/  @!P0 SYNCS.PHASECHK.TRANS64 P0, [R4+URZ], R7 ;  /* 0x00000007040085a7 */ /* 0x000ea4000800007f */
[----:B--2---:R-:W-:Y:S05]  /*e950*/  @!P0 BRA `(.L_x_116) ;  /* 0xfffffffc00e88947 */ /* 0x004fea000383ffff */
[----:B------:R-:W-:Y:S05]  /*e960*/  BRA `(.L_x_355) ;  /* 0xffffff5400747947 */ /* 0x000fea000383ffff */
.L_x_121:
[----:B--2---:R-:W-:-:S04]  /*e970*/  IMAD.U32 R4, RZ, RZ, UR4 ;  /* 0x00000004ff047e24 */ /* 0x004fc8000f8e00ff */
[----:B------:R2:W3:Y:S03]  /*e980*/  SYNCS.PHASECHK.TRANS64.TRYWAIT P0, [R4+URZ+0x34480], R3 ;  /* 0x03448003040075a7 */ /* 0x0004e6000800017f */
[----:B---3--:R-:W-:Y:S05]  /*e990*/  @!P0 NANOSLEEP.SYNCS 0x989680 ;  /* 0x009896800000895d */ /* 0x008fea0003900000 */
[----:B------:R-:W3:Y:S02]  /*e9a0*/  @!P0 SYNCS.PHASECHK.TRANS64 P0, [R4+URZ+0x34480], R3 ;  /* 0x03448003040085a7 */ /* 0x000ee4000800007f */
[----:B---3--:R-:W-:Y:S05]  /*e9b0*/  @!P0 BRA `(.L_x_121) ;  /* 0xfffffffc00ec8947 */ /* 0x008fea000383ffff */
[----:B------:R-:W-:Y:S05]  /*e9c0*/  BRA `(.L_x_120) ;  /* 0xffffff5800ac7947 */ /* 0x000fea000383ffff */
.L_x_126:
[----:B--2---:R-:W-:-:S04]  /*e9d0*/  IMAD.U32 R12, RZ, RZ, UR4 ;  /* 0x00000004ff0c7e24 */ /* 0x004fc8000f8e00ff */
[----:B------:R2:W3:Y:S03]  /*e9e0*/  SYNCS.PHASECHK.TRANS64.TRYWAIT P0, [R12+URZ+0x34480], R5 ;  /* 0x034480050c0075a7 */ /* 0x0004e6000800017f */
[----:B---3--:R-:W-:Y:S05]  /*e9f0*/  @!P0 NANOSLEEP.SYNCS 0x989680 ;  /* 0x009896800000895d */ /* 0x008fea0003900000 */
[----:B------:R-:W3:Y:S02]  /*ea00*/  @!P0 SYNCS.PHASECHK.TRANS64 P0, [R12+URZ+0x34480], R5 ;  /* 0x034480050c0085a7 */ /* 0x000ee4000800007f */
[----:B---3--:R-:W-:Y:S05]  /*ea10*/  @!P0 BRA `(.L_x_126) ;  /* 0xfffffffc00ec8947 */ /* 0x008fea000383ffff */
[----:B------:R-:W-:Y:S05]  /*ea20*/  BRA `(.L_x_125) ;  /* 0xffffff5c00dc7947 */ /* 0x000fea000383ffff */
.L_x_132:
[----:B------:R-:W-:-:S06]  /*ea30*/  UIADD3 UR4, UR48, UR51, URZ ;  /* 0x0000003330047290 */ /* 0x000fcc000fffe03f */
[----:B-1----:R-:W-:-:S04]  /*ea40*/  IMAD.U32 R4, RZ, RZ, UR4 ;  /* 0x00000004ff047e24 */ /* 0x002fc8000f8e00ff */
[----:B------:R1:W2:Y:S03]  /*ea50*/  SYNCS.PHASECHK.TRANS64.TRYWAIT P0, [R4+URZ+0x10], R3 ;  /* 0x00001003040075a7 */ /* 0x0002a6000800017f */
[----:B--2---:R-:W-:Y:S05]  /*ea60*/  @!P0 NANOSLEEP.SYNCS 0x989680 ;  /* 0x009896800000895d */ /* 0x004fea0003900000 */
[----:B------:R-:W2:Y:S02]  /*ea70*/  @!P0 SYNCS.PHASECHK.TRANS64 P0, [R4+URZ+0x10], R3 ;  /* 0x00001003040085a7 */ /* 0x000ea4000800007f */
[----:B--2---:R-:W-:Y:S05]  /*ea80*/  @!P0 BRA `(.L_x_132) ;  /* 0xfffffffc00e88947 */ /* 0x004fea000383ffff */
[----:B------:R-:W-:Y:S05]  /*ea90*/  BRA `(.L_x_356) ;  /* 0xffffff6400747947 */ /* 0x000fea000383ffff */
.L_x_144:
[----:B------:R-:W-:-:S07]  /*eaa0*/  IMAD.MOV.U32 R15, RZ, RZ, -0x1 ;  /* 0xffffffffff0f7424 */ /* 0x000fce00078e00ff */
[----:B-12--5:R-:W-:Y:S05]  /*eab0*/  WARPSYNC.COLLECTIVE R15, `(.L_x_357) ;  /* 0x000000000f0c7348 */ /* 0x026fea0003c00000 */
[----:B------:R-:W-:Y:S02]  /*eac0*/  ELECT P6, UR62, PT ;  /* 0x00000000003e782f */ /* 0x000fe400038c0000 */
[----:B------:R-:W-:Y:S01]  /*ead0*/  MOV R14, UR62 ;  /* 0x0000003e000e7c02 */ /* 0x000fe20008000f00 */
[----:B-12--5:R-:W-:Y:S10]  /*eae0*/  ENDCOLLECTIVE ;  /* 0x000000000000791b */ /* 0x026ff40003800000 */
.L_x_357:
[----:B------:R-:W-:Y:S05]  /*eaf0*/  BRA `(.L_x_358) ;  /* 0xffffff6800f87947 */ /* 0x000fea000383ffff */
.L_x_146:
[----:B-1----:R-:W-:-:S04]  /*eb00*/  IMAD.U32 R5, RZ, RZ, UR50 ;  /* 0x00000032ff057e24 */ /* 0x002fc8000f8e00ff */
[----:B------:R1:W2:Y:S03]  /*eb10*/  SYNCS.PHASECHK.TRANS64.TRYWAIT P2, [R5+URZ+0x344e0], R16 ;  /* 0x0344e010050075a7 */ /* 0x0002a6000804017f */
[----:B--2---:R-:W-:Y:S05]  /*eb20*/  @!P2 NANOSLEEP.SYNCS 0x989680 ;  /* 0x009896800000a95d */ /* 0x004fea0003900000 */
[----:B------:R-:W2:Y:S02]  /*eb30*/  @!P2 SYNCS.PHASECHK.TRANS64 P2, [R5+URZ+0x344e0], R16 ;  /* 0x0344e0100500a5a7 */ /* 0x000ea4000804007f */
[----:B--2---:R-:W-:Y:S05]  /*eb40*/  @!P2 BRA `(.L_x_146) ;  /* 0xfffffffc00eca947 */ /* 0x004fea000383ffff */
[----:B------:R-:W-:Y:S05]  /*eb50*/  BRA `(.L_x_359) ;  /* 0xffffff6c00107947 */ /* 0x000fea000383ffff */
.L_x_152:
[----:B-1----:R-:W-:-:S04]  /*eb60*/  MOV R13, UR50 ;  /* 0x00000032000d7c02 */ /* 0x002fc80008000f00 */
[----:B------:R1:W2:Y:S03]  /*eb70*/  SYNCS.PHASECHK.TRANS64.TRYWAIT P3, [R13+URZ+0x344e8], R16 ;  /* 0x0344e8100d0075a7 */ /* 0x0002a6000806017f */
[----:B--2---:R-:W-:Y:S05]  /*eb80*/  @!P3 NANOSLEEP.SYNCS 0x989680 ;  /* 0x009896800000b95d */ /* 0x004fea0003900000 */
[----:B------:R-:W2:Y:S02]  /*eb90*/  @!P3 SYNCS.PHASECHK.TRANS64 P3, [R13+URZ+0x344e8], R16 ;  /* 0x0344e8100d00b5a7 */ /* 0x000ea4000806007f */
[----:B--2---:R-:W-:Y:S05]  /*eba0*/  @!P3 BRA `(.L_x_152) ;  /* 0xfffffffc00ecb947 */ /* 0x004fea000383ffff */
[----:B------:R-:W-:Y:S05]  /*ebb0*/  BRA `(.L_x_360) ;  /* 0xffffff7000647947 */ /* 0x000fea000383ffff */
.L_x_157:
[----:B-1----:R-:W-:-:S04]  /*ebc0*/  IMAD.U32 R13, RZ, RZ, UR50 ;  /* 0x00000032ff0d7e24 */ /* 0x002fc8000f8e00ff */
[----:B------:R1:W2:Y:S03]  /*ebd0*/  SYNCS.PHASECHK.TRANS64.TRYWAIT P3, [R13+URZ+0x344f0], R16 ;  /* 0x0344f0100d0075a7 */ /* 0x0002a6000806017f */
[----:B--2---:R-:W-:Y:S05]  /*ebe0*/  @!P3 NANOSLEEP.SYNCS 0x989680 ;  /* 0x009896800000b95d */ /* 0x004fea0003900000 */
[----:B------:R-:W2:Y:S02]  /*ebf0*/  @!P3 SYNCS.PHASECHK.TRANS64 P3, [R13+URZ+0x344f0], R16 ;  /* 0x0344f0100d00b5a7 */ /* 0x000ea4000806007f */
[----:B--2---:R-:W-:Y:S05]  /*ec00*/  @!P3 BRA `(.L_x_157) ;  /* 0xfffffffc00ecb947 */ /* 0x004fea000383ffff */
[----:B------:R-:W-:Y:S05]  /*ec10*/  BRA `(.L_x_361) ;  /* 0xffffff7400ac7947 */ /* 0x000fea000383ffff */
.L_x_162:
[----:B-1----:R-:W-:-:S04]  /*ec20*/  IMAD.U32 R13, RZ, RZ, UR50 ;  /* 0x00000032ff0d7e24 */ /* 0x002fc8000f8e00ff */
[----:B------:R1:W2:Y:S03]  /*ec30*/  SYNCS.PHASECHK.TRANS64.TRYWAIT P3, [R13+URZ+0x344f8], R16 ;  /* 0x0344f8100d0075a7 */ /* 0x0002a6000806017f */
[----:B--2---:R-:W-:Y:S05]  /*ec40*/  @!P3 NANOSLEEP.SYNCS 0x989680 ;  /* 0x009896800000b95d */ /* 0x004fea0003900000 */
[----:B------:R-:W2:Y:S02]  /*ec50*/  @!P3 SYNCS.PHASECHK.TRANS64 P3, [R13+URZ+0x344f8], R16 ;  /* 0x0344f8100d00b5a7 */ /* 0x000ea4000806007f */
[----:B--2---:R-:W-:Y:S05]  /*ec60*/  @!P3 BRA `(.L_x_162) ;  /* 0xfffffffc00ecb947 */ /* 0x004fea000383ffff */
[----:B------:R-:W-:Y:S05]  /*ec70*/  BRA `(.L_x_362) ;  /* 0xffffff7800f47947 */ /* 0x000fea000383ffff */
.L_x_167:
[----:B-1----:R-:W-:-:S04]  /*ec80*/  IMAD.U32 R13, RZ, RZ, UR50 ;  /* 0x00000032ff0d7e24 */ /* 0x002fc8000f8e00ff */
[----:B------:R1:W2:Y:S03]  /*ec90*/  SYNCS.PHASECHK.TRANS64.TRYWAIT P3, [R13+URZ+0x344e0], R12 ;  /* 0x0344e00c0d0075a7 */ /* 0x0002a6000806017f */
[----:B--2---:R-:W-:Y:S05]  /*eca0*/  @!P3 NANOSLEEP.SYNCS 0x989680 ;  /* 0x009896800000b95d */ /* 0x004fea0003900000 */
[----:B------:R-:W2:Y:S02]  /*ecb0*/  @!P3 SYNCS.PHASECHK.TRANS64 P3, [R13+URZ+0x344e0], R12 ;  /* 0x0344e00c0d00b5a7 */ /* 0x000ea4000806007f */
[----:B--2---:R-:W-:Y:S05]  /*ecc0*/  @!P3 BRA `(.L_x_167) ;  /* 0xfffffffc00ecb947 */ /* 0x004fea000383ffff */
[----:B------:R-:W-:Y:S05]  /*ecd0*/  BRA `(.L_x_363) ;  /* 0xffffff8000447947 */ /* 0x000fea000383ffff */
.L_x_172:
[----:B--2---:R-:W-:-:S04]  /*ece0*/  IMAD.U32 R13, RZ, RZ, UR50 ;  /* 0x00000032ff0d7e24 */ /* 0x004fc8000f8e00ff */
[----:B------:R2:W3:Y:S03]  /*ecf0*/  SYNCS.PHASECHK.TRANS64.TRYWAIT P3, [R13+URZ+0x344e8], R12 ;  /* 0x0344e80c0d0075a7 */ /* 0x0004e6000806017f */
[----:B---3--:R-:W-:Y:S05]  /*ed00*/  @!P3 NANOSLEEP.SYNCS 0x989680 ;  /* 0x009896800000b95d */ /* 0x008fea0003900000 */
[----:B------:R-:W3:Y:S02]  /*ed10*/  @!P3 SYNCS.PHASECHK.TRANS64 P3, [R13+URZ+0x344e8], R12 ;  /* 0x0344e80c0d00b5a7 */ /* 0x000ee4000806007f */
[----:B---3--:R-:W-:Y:S05]  /*ed20*/  @!P3 BRA `(.L_x_172) ;  /* 0xfffffffc00ecb947 */ /* 0x008fea000383ffff */
[----:B------:R-:W-:Y:S05]  /*ed30*/  BRA `(.L_x_364) ;  /* 0xffffff84008c7947 */ /* 0x000fea000383ffff */
.L_x_177:
[----:B--2---:R-:W-:-:S04]  /*ed40*/  IMAD.U32 R13, RZ, RZ, UR50 ;  /* 0x00000032ff0d7e24 */ /* 0x004fc8000f8e00ff */
[----:B------:R2:W3:Y:S03]  /*ed50*/  SYNCS.PHASECHK.TRANS64.TRYWAIT P3, [R13+URZ+0x344f0], R12 ;  /* 0x0344f00c0d0075a7 */ /* 0x0004e6000806017f */
[----:B---3--:R-:W-:Y:S05]  /*ed60*/  @!P3 NANOSLEEP.SYNCS 0x989680 ;  /* 0x009896800000b95d */ /* 0x008fea0003900000 */
[----:B------:R-:W3:Y:S02]  /*ed70*/  @!P3 SYNCS.PHASECHK.TRANS64 P3, [R13+URZ+0x344f0], R12 ;  /* 0x0344f00c0d00b5a7 */ /* 0x000ee4000806007f */
[----:B---3--:R-:W-:Y:S05]  /*ed80*/  @!P3 BRA `(.L_x_177) ;  /* 0xfffffffc00ecb947 */ /* 0x008fea000383ffff */
[----:B------:R-:W-:Y:S05]  /*ed90*/  BRA `(.L_x_365) ;  /* 0xffffff8800cc7947 */ /* 0x000fea000383ffff */
.L_x_182:
[----:B--2---:R-:W-:-:S04]  /*eda0*/  IMAD.U32 R13, RZ, RZ, UR50 ;  /* 0x00000032ff0d7e24 */ /* 0x004fc8000f8e00ff */
[----:B------:R2:W3:Y:S03]  /*edb0*/  SYNCS.PHASECHK.TRANS64.TRYWAIT P3, [R13+URZ+0x344f8], R12 ;  /* 0x0344f80c0d0075a7 */ /* 0x0004e6000806017f */
[----:B---3--:R-:W-:Y:S05]  /*edc0*/  @!P3 NANOSLEEP.SYNCS 0x989680 ;  /* 0x009896800000b95d */ /* 0x008fea0003900000 */
[----:B------:R-:W3:Y:S02]  /*edd0*/  @!P3 SYNCS.PHASECHK.TRANS64 P3, [R13+URZ+0x344f8], R12 ;  /* 0x0344f80c0d00b5a7 */ /* 0x000ee4000806007f */
[----:B---3--:R-:W-:Y:S05]  /*ede0*/  @!P3 BRA `(.L_x_182) ;  /* 0xfffffffc00ecb947 */ /* 0x008fea000383ffff */
[----:B------:R-:W-:Y:S05]  /*edf0*/  BRA `(.L_x_366) ;  /* 0xffffff90000c7947 */ /* 0x000fea000383ffff */
.L_x_187:
[----:B--2---:R-:W-:-:S04]  /*ee00*/  IMAD.U32 R3, RZ, RZ, UR4 ;  /* 0x00000004ff037e24 */ /* 0x004fc8000f8e00ff */
[----:B------:R2:W3:Y:S03]  /*ee10*/  SYNCS.PHASECHK.TRANS64.TRYWAIT P2, [R3+URZ+0x34400], R0 ;  /* 0x03440000030075a7 */ /* 0x0004e6000804017f */
[----:B---3--:R-:W-:Y:S05]  /*ee20*/  @!P2 NANOSLEEP.SYNCS 0x989680 ;  /* 0x009896800000a95d */ /* 0x008fea0003900000 */
[----:B------:R-:W3:Y:S02]  /*ee30*/  @!P2 SYNCS.PHASECHK.TRANS64 P2, [R3+URZ+0x34400], R0 ;  /* 0x034400000300a5a7 */ /* 0x000ee4000804007f */
[----:B---3--:R-:W-:Y:S05]  /*ee40*/  @!P2 BRA `(.L_x_187) ;  /* 0xfffffffc00eca947 */ /* 0x008fea000383ffff */
[----:B------:R-:W-:Y:S05]  /*ee50*/  BRA `(.L_x_367) ;  /* 0xffffff9400647947 */ /* 0x000fea000383ffff */
.L_x_191:
[----:B-1----:R-:W-:-:S04]  /*ee60*/  IMAD.U32 R4, RZ, RZ, UR4 ;  /* 0x00000004ff047e24 */ /* 0x002fc8000f8e00ff */
[----:B------:R1:W2:Y:S03]  /*ee70*/  SYNCS.PHASECHK.TRANS64.TRYWAIT P2, [R4+URZ+0x34400], R3 ;  /* 0x03440003040075a7 */ /* 0x0002a6000804017f */
[----:B--2---:R-:W-:Y:S05]  /*ee80*/  @!P2 NANOSLEEP.SYNCS 0x989680 ;  /* 0x009896800000a95d */ /* 0x004fea0003900000 */
[----:B------:R-:W2:Y:S02]  /*ee90*/  @!P2 SYNCS.PHASECHK.TRANS64 P2, [R4+URZ+0x34400], R3 ;  /* 0x034400030400a5a7 */ /* 0x000ea4000804007f */
[----:B--2---:R-:W-:Y:S05]  /*eea0*/  @!P2 BRA `(.L_x_191) ;  /* 0xfffffffc00eca947 */ /* 0x004fea000383ffff */
[----:B------:R-:W-:Y:S05]  /*eeb0*/  BRA `(.L_x_368) ;  /* 0xffffff9800007947 */ /* 0x000fea000383ffff */
.L_x_209:
[----:B-1----:R-:W-:-:S04]  /*eec0*/  MOV R3, UR6 ;  /* 0x0000000600037c02 */ /* 0x002fc80008000f00 */
[----:B------:R1:W2:Y:S03]  /*eed0*/  SYNCS.PHASECHK.TRANS64.TRYWAIT P0, [R3+URZ+0x34528], R0 ;  /* 0x03452800030075a7 */ /* 0x0002a6000800017f */
[----:B--2---:R-:W-:Y:S05]  /*eee0*/  @!P0 NANOSLEEP.SYNCS 0x989680 ;  /* 0x009896800000895d */ /* 0x004fea0003900000 */
[----:B------:R-:W2:Y:S02]  /*eef0*/  @!P0 SYNCS.PHASECHK.TRANS64 P0, [R3+URZ+0x34528], R0 ;  /* 0x03452800030085a7 */ /* 0x000ea4000800007f */
[----:B--2---:R-:W-:Y:S05]  /*ef00*/  @!P0 BRA `(.L_x_209) ;  /* 0xfffffffc00ec8947 */ /* 0x004fea000383ffff */
[----:B------:R-:W-:Y:S05]  /*ef10*/  BRA `(.L_x_369) ;  /* 0xffffffa400507947 */ /* 0x000fea000383ffff */
.L_x_211:
[----:B-1----:R-:W-:-:S04]  /*ef20*/  IMAD.U32 R6, RZ, RZ, UR7 ;  /* 0x00000007ff067e24 */ /* 0x002fc8000f8e00ff */
[----:B------:R1:W2:Y:S03]  /*ef30*/  SYNCS.PHASECHK.TRANS64.TRYWAIT P0, [R6+URZ+0x34400], R3 ;  /* 0x03440003060075a7 */ /* 0x0002a6000800017f */
[----:B--2---:R-:W-:Y:S05]  /*ef40*/  @!P0 NANOSLEEP.SYNCS 0x989680 ;  /* 0x009896800000895d */ /* 0x004fea0003900000 */
[----:B------:R-:W2:Y:S02]  /*ef50*/  @!P0 SYNCS.PHASECHK.TRANS64 P0, [R6+URZ+0x34400], R3 ;  /* 0x03440003060085a7 */ /* 0x000ea4000800007f */
[----:B--2---:R-:W-:Y:S05]  /*ef60*/  @!P0 BRA `(.L_x_211) ;  /* 0xfffffffc00ec8947 */ /* 0x004fea000383ffff */
[----:B------:R-:W-:Y:S05]  /*ef70*/  BRA `(.L_x_370) ;  /* 0xffffffa400787947 */ /* 0x000fea000383ffff */
.L_x_217:
[----:B-1----:R-:W-:-:S04]  /*ef80*/  IMAD.U32 R4, RZ, RZ, UR6 ;  /* 0x00000006ff047e24 */ /* 0x002fc8000f8e00ff */
[----:B------:R1:W3:Y:S03]  /*ef90*/  SYNCS.PHASECHK.TRANS64.TRYWAIT P1, [R4+URZ+0x34500], R3 ;  /* 0x03450003040075a7 */ /* 0x0002e6000802017f */
[----:B---3--:R-:W-:Y:S05]  /*efa0*/  @!P1 NANOSLEEP.SYNCS 0x989680 ;  /* 0x009896800000995d */ /* 0x008fea0003900000 */
[----:B------:R-:W3:Y:S02]  /*efb0*/  @!P1 SYNCS.PHASECHK.TRANS64 P1, [R4+URZ+0x34500], R3 ;  /* 0x03450003040095a7 */ /* 0x000ee4000802007f */
[----:B---3--:R-:W-:Y:S05]  /*efc0*/  @!P1 BRA `(.L_x_217) ;  /* 0xfffffffc00ec9947 */ /* 0x008fea000383ffff */
[----:B------:R-:W-:Y:S05]  /*efd0*/  BRA `(.L_x_371) ;  /* 0xffffffa800247947 */ /* 0x000fea000383ffff */
.L_x_223:
[----:B-1-3--:R-:W-:-:S04]  /*efe0*/  IMAD.U32 R4, RZ, RZ, UR6 ;  /* 0x00000006ff047e24 */ /* 0x00afc8000f8e00ff */
[----:B------:R1:W3:Y:S03]  /*eff0*/  SYNCS.PHASECHK.TRANS64.TRYWAIT P1, [R4+URZ+0x34508], R3 ;  /* 0x03450803040075a7 */ /* 0x0002e6000802017f */
[----:B---3--:R-:W-:Y:S05]  /*f000*/  @!P1 NANOSLEEP.SYNCS 0x989680 ;  /* 0x009896800000995d */ /* 0x008fea0003900000 */
[----:B------:R-:W3:Y:S02]  /*f010*/  @!P1 SYNCS.PHASECHK.TRANS64 P1, [R4+URZ+0x34508], R3 ;  /* 0x03450803040095a7 */ /* 0x000ee4000802007f */
[----:B---3--:R-:W-:Y:S05]  /*f020*/  @!P1 BRA `(.L_x_223) ;  /* 0xfffffffc00ec9947 */ /* 0x008fea000383ffff */
[----:B------:R-:W-:Y:S05]  /*f030*/  BRA `(.L_x_372) ;  /* 0xffffffa800607947 */ /* 0x000fea000383ffff */
.L_x_229:
[----:B-1-34-:R-:W-:-:S04]  /*f040*/  IMAD.U32 R4, RZ, RZ, UR6 ;  /* 0x00000006ff047e24 */ /* 0x01afc8000f8e00ff */
[----:B------:R1:W3:Y:S03]  /*f050*/  SYNCS.PHASECHK.TRANS64.TRYWAIT P1, [R4+URZ+0x34510], R3 ;  /* 0x03451003040075a7 */ /* 0x0002e6000802017f */
[----:B---3--:R-:W-:Y:S05]  /*f060*/  @!P1 NANOSLEEP.SYNCS 0x989680 ;  /* 0x009896800000995d */ /* 0x008fea0003900000 */
[----:B------:R-:W3:Y:S02]  /*f070*/  @!P1 SYNCS.PHASECHK.TRANS64 P1, [R4+URZ+0x34510], R3 ;  /* 0x03451003040095a7 */ /* 0x000ee4000802007f */
[----:B---3--:R-:W-:Y:S05]  /*f080*/  @!P1 BRA `(.L_x_229) ;  /* 0xfffffffc00ec9947 */ /* 0x008fea000383ffff */
[----:B------:R-:W-:Y:S05]  /*f090*/  BRA `(.L_x_373) ;  /* 0xffffffa800a87947 */ /* 0x000fea000383ffff */
.L_x_235:
[----:B-1-34-:R-:W-:-:S04]  /*f0a0*/  IMAD.U32 R4, RZ, RZ, UR6 ;  /* 0x00000006ff047e24 */ /* 0x01afc8000f8e00ff */
[----:B------:R1:W3:Y:S03]  /*f0b0*/  SYNCS.PHASECHK.TRANS64.TRYWAIT P1, [R4+URZ+0x34518], R3 ;  /* 0x03451803040075a7 */ /* 0x0002e6000802017f */
[----:B---3--:R-:W-:Y:S05]  /*f0c0*/  @!P1 NANOSLEEP.SYNCS 0x989680 ;  /* 0x009896800000995d */ /* 0x008fea0003900000 */
[----:B------:R-:W3:Y:S02]  /*f0d0*/  @!P1 SYNCS.PHASECHK.TRANS64 P1, [R4+URZ+0x34518], R3 ;  /* 0x03451803040095a7 */ /* 0x000ee4000802007f */
[----:B---3--:R-:W-:Y:S05]  /*f0e0*/  @!P1 BRA `(.L_x_235) ;  /* 0xfffffffc00ec9947 */ /* 0x008fea000383ffff */
[----:B------:R-:W-:Y:S05]  /*f0f0*/  BRA `(.L_x_374) ;  /* 0xffffffa800e87947 */ /* 0x000fea000383ffff */
.L_x_241:
[----:B-1----:R-:W-:-:S04]  /*f100*/  IMAD.U32 R5, RZ, RZ, UR6 ;  /* 0x00000006ff057e24 */ /* 0x002fc8000f8e00ff */
[----:B------:R1:W3:Y:S03]  /*f110*/  SYNCS.PHASECHK.TRANS64.TRYWAIT P1, [R5+URZ+0x34500], R4 ;  /* 0x03450004050075a7 */ /* 0x0002e6000802017f */
[----:B---3--:R-:W-:Y:S05]  /*f120*/  @!P1 NANOSLEEP.SYNCS 0x989680 ;  /* 0x009896800000995d */ /* 0x008fea0003900000 */
[----:B------:R-:W3:Y:S02]  /*f130*/  @!P1 SYNCS.PHASECHK.TRANS64 P1, [R5+URZ+0x34500], R4 ;  /* 0x03450004050095a7 */ /* 0x000ee4000802007f */
[----:B---3--:R-:W-:Y:S05]  /*f140*/  @!P1 BRA `(.L_x_241) ;  /* 0xfffffffc00ec9947 */ /* 0x008fea000383ffff */
[----:B------:R-:W-:Y:S05]  /*f150*/  BRA `(.L_x_375) ;  /* 0xffffffac00307947 */ /* 0x000fea000383ffff */
.L_x_247:
[----:B-1-3--:R-:W-:-:S04]  /*f160*/  IMAD.U32 R5, RZ, RZ, UR6 ;  /* 0x00000006ff057e24 */ /* 0x00afc8000f8e00ff */
[----:B------:R1:W3:Y:S03]  /*f170*/  SYNCS.PHASECHK.TRANS64.TRYWAIT P1, [R5+URZ+0x34508], R4 ;  /* 0x03450804050075a7 */ /* 0x0002e6000802017f */
[----:B---3--:R-:W-:Y:S05]  /*f180*/  @!P1 NANOSLEEP.SYNCS 0x989680 ;  /* 0x009896800000995d */ /* 0x008fea0003900000 */
[----:B------:R-:W3:Y:S02]  /*f190*/  @!P1 SYNCS.PHASECHK.TRANS64 P1, [R5+URZ+0x34508], R4 ;  /* 0x03450804050095a7 */ /* 0x000ee4000802007f */
[----:B---3--:R-:W-:Y:S05]  /*f1a0*/  @!P1 BRA `(.L_x_247) ;  /* 0xfffffffc00ec9947 */ /* 0x008fea000383ffff */
[----:B------:R-:W-:Y:S05]  /*f1b0*/  BRA `(.L_x_376) ;  /* 0xffffffac00647947 */ /* 0x000fea000383ffff */
.L_x_253:
[----:B-1-34-:R-:W-:-:S04]  /*f1c0*/  IMAD.U32 R5, RZ, RZ, UR6 ;  /* 0x00000006ff057e24 */ /* 0x01afc8000f8e00ff */
[----:B------:R1:W3:Y:S03]  /*f1d0*/  SYNCS.PHASECHK.TRANS64.TRYWAIT P1, [R5+URZ+0x34510], R4 ;  /* 0x03451004050075a7 */ /* 0x0002e6000802017f */
[----:B---3--:R-:W-:Y:S05]  /*f1e0*/  @!P1 NANOSLEEP.SYNCS 0x989680 ;  /* 0x009896800000995d */ /* 0x008fea0003900000 */
[----:B------:R-:W3:Y:S02]  /*f1f0*/  @!P1 SYNCS.PHASECHK.TRANS64 P1, [R5+URZ+0x34510], R4 ;  /* 0x03451004050095a7 */ /* 0x000ee4000802007f */
[----:B---3--:R-:W-:Y:S05]  /*f200*/  @!P1 BRA `(.L_x_253) ;  /* 0xfffffffc00ec9947 */ /* 0x008fea000383ffff */
[----:B------:R-:W-:Y:S05]  /*f210*/  BRA `(.L_x_377) ;  /* 0xffffffac00a07947 */ /* 0x000fea000383ffff */
.L_x_259:
[----:B-1-34-:R-:W-:-:S04]  /*f220*/  MOV R5, UR6 ;  /* 0x0000000600057c02 */ /* 0x01afc80008000f00 */
[----:B------:R1:W3:Y:S03]  /*f230*/  SYNCS.PHASECHK.TRANS64.TRYWAIT P1, [R5+URZ+0x34518], R4 ;  /* 0x03451804050075a7 */ /* 0x0002e6000802017f */
[----:B---3--:R-:W-:Y:S05]  /*f240*/  @!P1 NANOSLEEP.SYNCS 0x989680 ;  /* 0x009896800000995d */ /* 0x008fea0003900000 */
[----:B------:R-:W3:Y:S02]  /*f250*/  @!P1 SYNCS.PHASECHK.TRANS64 P1, [R5+URZ+0x34518], R4 ;  /* 0x03451804050095a7 */ /* 0x000ee4000802007f */
[----:B---3--:R-:W-:Y:S05]  /*f260*/  @!P1 BRA `(.L_x_259) ;  /* 0xfffffffc00ec9947 */ /* 0x008fea000383ffff */
[----:B------:R-:W-:Y:S05]  /*f270*/  BRA `(.L_x_378) ;  /* 0xffffffac00d07947 */ /* 0x000fea000383ffff */
.L_x_274:
[----:B-1----:R-:W-:-:S04]  /*f280*/  IMAD.U32 R0, RZ, RZ, UR6 ;  /* 0x00000006ff007e24 */ /* 0x002fc8000f8e00ff */
[----:B------:R1:W2:Y:S03]  /*f290*/  SYNCS.PHASECHK.TRANS64.TRYWAIT P0, [R0+URZ+0x34500], R3 ;  /* 0x03450003000075a7 */ /* 0x0002a6000800017f */
[----:B--2---:R-:W-:Y:S05]  /*f2a0*/  @!P0 NANOSLEEP.SYNCS 0x989680 ;  /* 0x009896800000895d */ /* 0x004fea0003900000 */
[----:B------:R-:W2:Y:S02]  /*f2b0*/  @!P0 SYNCS.PHASECHK.TRANS64 P0, [R0+URZ+0x34500], R3 ;  /* 0x03450003000085a7 */ /* 0x000ea4000800007f */
[----:B--2---:R-:W-:Y:S05]  /*f2c0*/  @!P0 BRA `(.L_x_274) ;  /* 0xfffffffc00ec8947 */ /* 0x004fea000383ffff */
[----:B------:R-:W-:Y:S05]  /*f2d0*/  BRA `(.L_x_379) ;  /* 0xffffffb400547947 */ /* 0x000fea000383ffff */
.L_x_276:
[----:B-1----:R-:W-:-:S04]  /*f2e0*/  IMAD.U32 R0, RZ, RZ, UR6 ;  /* 0x00000006ff007e24 */ /* 0x002fc8000f8e00ff */
[----:B------:R1:W2:Y:S03]  /*f2f0*/  SYNCS.PHASECHK.TRANS64.TRYWAIT P0, [R0+URZ+0x34508], R3 ;  /* 0x03450803000075a7 */ /* 0x0002a6000800017f */
[----:B--2---:R-:W-:Y:S05]  /*f300*/  @!P0 NANOSLEEP.SYNCS 0x989680 ;  /* 0x009896800000895d */ /* 0x004fea0003900000 */
[----:B------:R-:W2:Y:S02]  /*f310*/  @!P0 SYNCS.PHASECHK.TRANS64 P0, [R0+URZ+0x34508], R3 ;  /* 0x03450803000085a7 */ /* 0x000ea4000800007f */
[----:B--2---:R-:W-:Y:S05]  /*f320*/  @!P0 BRA `(.L_x_276) ;  /* 0xfffffffc00ec8947 */ /* 0x004fea000383ffff */
[----:B------:R-:W-:Y:S05]  /*f330*/  BRA `(.L_x_380) ;  /* 0xffffffb4004c7947 */ /* 0x000fea000383ffff */
.L_x_278:
[----:B-1----:R-:W-:-:S04]  /*f340*/  IMAD.U32 R0, RZ, RZ, UR6 ;  /* 0x00000006ff007e24 */ /* 0x002fc8000f8e00ff */
[----:B------:R1:W2:Y:S03]  /*f350*/  SYNCS.PHASECHK.TRANS64.TRYWAIT P0, [R0+URZ+0x34510], R3 ;  /* 0x03451003000075a7 */ /* 0x0002a6000800017f */
[----:B--2---:R-:W-:Y:S05]  /*f360*/  @!P0 NANOSLEEP.SYNCS 0x989680 ;  /* 0x009896800000895d */ /* 0x004fea0003900000 */
[----:B------:R-:W2:Y:S02]  /*f370*/  @!P0 SYNCS.PHASECHK.TRANS64 P0, [R0+URZ+0x34510], R3 ;  /* 0x03451003000085a7 */ /* 0x000ea4000800007f */
[----:B--2---:R-:W-:Y:S05]  /*f380*/  @!P0 BRA `(.L_x_278) ;  /* 0xfffffffc00ec8947 */ /* 0x004fea000383ffff */
[----:B------:R-:W-:Y:S05]  /*f390*/  BRA `(.L_x_381) ;  /* 0xffffffb400447947 */ /* 0x000fea000383ffff */
.L_x_290:
[----:B------:R-:W-:Y:S01]  /*f3a0*/  BSSY B1, `(.L_x_382) ;  /* 0x0000006000017945 */ /* 0x000fe20003800000 */
[----:B------:R-:W-:-:S07]  /*f3b0*/  IMAD.MOV.U32 R15, RZ, RZ, -0x1 ;  /* 0xffffffffff0f7424 */ /* 0x000fce00078e00ff */
[----:B-----5:R-:W-:Y:S05]  /*f3c0*/  WARPSYNC.COLLECTIVE R15, `(.L_x_383) ;  /* 0x000000000f0c7348 */ /* 0x020fea0003c00000 */
[----:B-----5:R-:W-:Y:S02]  /*f3d0*/  ELECT P6, UR62, PT ;  /* 0x00000000003e782f */ /* 0x020fe400038c0000 */
[----:B------:R-:W-:Y:S01]  /*f3e0*/  MOV R14, UR62 ;  /* 0x0000003e000e7c02 */ /* 0x000fe20008000f00 */
[----:B------:R-:W-:Y:S10]  /*f3f0*/  ENDCOLLECTIVE ;  /* 0x000000000000791b */ /* 0x000ff40003800000 */
.L_x_383:
[----:B------:R-:W-:Y:S05]  /*f400*/  BSYNC B1 ;  /* 0x0000000000017941 */ /* 0x000fea0003800000 */
.L_x_382:
[----:B------:R-:W-:Y:S05]  /*f410*/  BRA `(.L_x_384) ;  /* 0xffffffc000307947 */ /* 0x000fea000383ffff */
.L_x_293:
[----:B-1----:R1:W3:Y:S02]  /*f420*/  SYNCS.PHASECHK.TRANS64.TRYWAIT P0, [R10+URZ+0x344b0], R7 ;  /* 0x0344b0070a0075a7 */ /* 0x0022e4000800017f */
[----:B---3--:R-:W-:Y:S05]  /*f430*/  @!P0 NANOSLEEP.SYNCS 0x989680 ;  /* 0x009896800000895d */ /* 0x008fea0003900000 */
[----:B------:R-:W3:Y:S02]  /*f440*/  @!P0 SYNCS.PHASECHK.TRANS64 P0, [R10+URZ+0x344b0], R7 ;  /* 0x0344b0070a0085a7 */ /* 0x000ee4000800007f */
[----:B---3--:R-:W-:Y:S05]  /*f450*/  @!P0 BRA `(.L_x_293) ;  /* 0xfffffffc00f08947 */ /* 0x008fea000383ffff */
[----:B------:R-:W-:Y:S05]  /*f460*/  BRA `(.L_x_385) ;  /* 0xffffffc0005c7947 */ /* 0x000fea000383ffff */
.L_x_298:
[----:B-1----:R1:W2:Y:S02]  /*f470*/  SYNCS.PHASECHK.TRANS64.TRYWAIT P0, [R8+URZ+0x34400], R5 ;  /* 0x03440005080075a7 */ /* 0x0022a4000800017f */
[----:B--2---:R-:W-:Y:S05]  /*f480*/  @!P0 NANOSLEEP.SYNCS 0x989680 ;  /* 0x009896800000895d */ /* 0x004fea0003900000 */
[----:B------:R-:W2:Y:S02]  /*f490*/  @!P0 SYNCS.PHASECHK.TRANS64 P0, [R8+URZ+0x34400], R5 ;  /* 0x03440005080085a7 */ /* 0x000ea4000800007f */
[----:B--2---:R-:W-:Y:S05]  /*f4a0*/  @!P0 BRA `(.L_x_298) ;  /* 0xfffffffc00f08947 */ /* 0x004fea000383ffff */
[----:B------:R-:W-:Y:S05]  /*f4b0*/  BRA `(.L_x_386) ;  /* 0xffffffc400247947 */ /* 0x000fea000383ffff */
.L_x_301:
[----:B------:R-:W-:Y:S01]  /*f4c0*/  BSSY B1, `(.L_x_387) ;  /* 0x0000006000017945 */ /* 0x000fe20003800000 */
[----:B------:R-:W-:-:S07]  /*f4d0*/  IMAD.MOV.U32 R15, RZ, RZ, -0x1 ;  /* 0xffffffffff0f7424 */ /* 0x000fce00078e00ff */
[----:B-1---5:R-:W-:Y:S05]  /*f4e0*/  WARPSYNC.COLLECTIVE R15, `(.L_x_388) ;  /* 0x000000000f0c7348 */ /* 0x022fea0003c00000 */
[----:B------:R-:W-:Y:S02]  /*f4f0*/  ELECT P6, UR62, PT ;  /* 0x00000000003e782f */ /* 0x000fe400038c0000 */
[----:B------:R-:W-:Y:S01]  /*f500*/  MOV R14, UR62 ;  /* 0x0000003e000e7c02 */ /* 0x000fe20008000f00 */
[----:B-1---5:R-:W-:Y:S10]  /*f510*/  ENDCOLLECTIVE ;  /* 0x000000000000791b */ /* 0x022ff40003800000 */
.L_x_388:
[----:B------:R-:W-:Y:S05]  /*f520*/  BSYNC B1 ;  /* 0x0000000000017941 */ /* 0x000fea0003800000 */
.L_x_387:
[----:B------:R-:W-:Y:S05]  /*f530*/  BRA `(.L_x_389) ;  /* 0xffffffc4006c7947 */ /* 0x000fea000383ffff */
.L_x_304:
[----:B------:R-:W-:Y:S01]  /*f540*/  BSSY B1, `(.L_x_390) ;  /* 0x0000005000017945 */ /* 0x000fe20003800000 */
[----:B--2---:R-:W-:-:S07]  /*f550*/  IMAD.MOV.U32 R15, RZ, RZ, -0x1 ;  /* 0xffffffffff0f7424 */ /* 0x004fce00078e00ff */
[----:B-1---5:R-:W-:Y:S05]  /*f560*/  WARPSYNC.COLLECTIVE R15, `(.L_x_391) ;  /* 0x000000000f087348 */ /* 0x022fea0003c00000 */
[----:B------:R-:W-:Y:S01]  /*f570*/  NOP ;  /* 0x0000000000007918 */ /* 0x000fe20000000000 */
[----:B-1---5:R-:W-:Y:S01]  /*f580*/  ENDCOLLECTIVE ;  /* 0x000000000000791b */ /* 0x022fe20003800000 */
.L_x_391:
[----:B------:R-:W-:Y:S05]  /*f590*/  BSYNC B1 ;  /* 0x0000000000017941 */ /* 0x000fea0003800000 */
.L_x_390:
[----:B------:R-:W-:-:S07]  /*f5a0*/  IMAD.MOV.U32 R15, RZ, RZ, -0x1 ;  /* 0xffffffffff0f7424 */ /* 0x000fce00078e00ff */
[----:B------:R-:W-:Y:S05]  /*f5b0*/  WARPSYNC.COLLECTIVE R15, `(.L_x_392) ;  /* 0x000000000f0c7348 */ /* 0x000fea0003c00000 */
[----:B------:R-:W-:Y:S02]  /*f5c0*/  ELECT P6, UR62, PT ;  /* 0x00000000003e782f */ /* 0x000fe400038c0000 */
[----:B------:R-:W-:Y:S01]  /*f5d0*/  MOV R14, UR62 ;  /* 0x0000003e000e7c02 */ /* 0x000fe20008000f00 */
[----:B------:R-:W-:Y:S10]  /*f5e0*/  ENDCOLLECTIVE ;  /* 0x000000000000791b */ /* 0x000ff40003800000 */
.L_x_392:
[----:B------:R-:W-:Y:S05]  /*f5f0*/  BRA `(.L_x_393) ;  /* 0xffffffc800747947 */ /* 0x000fea000383ffff */
.L_x_307:
[----:B------:R-:W-:Y:S01]  /*f600*/  BSSY B0, `(.L_x_394) ;  /* 0x0000006000007945 */ /* 0x000fe20003800000 */
[----:B------:R-:W-:-:S07]  /*f610*/  IMAD.MOV.U32 R15, RZ, RZ, -0x1 ;  /* 0xffffffffff0f7424 */ /* 0x000fce00078e00ff */
[----:B-----5:R-:W-:Y:S05]  /*f620*/  WARPSYNC.COLLECTIVE R15, `(.L_x_395) ;  /* 0x000000000f0c7348 */ /* 0x020fea0003c00000 */
[----:B-----5:R-:W-:Y:S02]  /*f630*/  ELECT P6, UR62, PT ;  /* 0x00000000003e782f */ /* 0x020fe400038c0000 */
[----:B------:R-:W-:Y:S01]  /*f640*/  MOV R14, UR62 ;  /* 0x0000003e000e7c02 */ /* 0x000fe20008000f00 */
[----:B------:R-:W-:Y:S10]  /*f650*/  ENDCOLLECTIVE ;  /* 0x000000000000791b */ /* 0x000ff40003800000 */
.L_x_395:
[----:B------:R-:W-:Y:S05]  /*f660*/  BSYNC B0 ;  /* 0x0000000000007941 */ /* 0x000fea0003800000 */
.L_x_394:
[----:B------:R-:W-:Y:S05]  /*f670*/  BRA `(.L_x_396) ;  /* 0xffffffc800c47947 */ /* 0x000fea000383ffff */
.L_x_311:
[----:B-1----:R1:W2:Y:S02]  /*f680*/  SYNCS.PHASECHK.TRANS64.TRYWAIT P0, [R7+URZ], R4 ;  /* 0x00000004070075a7 */ /* 0x0022a4000800017f */
[----:B--2---:R-:W-:Y:S05]  /*f690*/  @!P0 NANOSLEEP.SYNCS 0x989680 ;  /* 0x009896800000895d */ /* 0x004fea0003900000 */
[----:B------:R-:W2:Y:S02]  /*f6a0*/  @!P0 SYNCS.PHASECHK.TRANS64 P0, [R7+URZ], R4 ;  /* 0x00000004070085a7 */ /* 0x000ea4000800007f */
[----:B--2---:R-:W-:Y:S05]  /*f6b0*/  @!P0 BRA `(.L_x_311) ;  /* 0xfffffffc00f08947 */ /* 0x004fea000383ffff */
[----:B------:R-:W-:Y:S05]  /*f6c0*/  BRA `(.L_x_397) ;  /* 0xffffffcc00007947 */ /* 0x000fea000383ffff */
.L_x_312:
[----:B-1----:R1:W2:Y:S02]  /*f6d0*/  SYNCS.PHASECHK.TRANS64.TRYWAIT P0, [R6+URZ], R3 ;  /* 0x00000003060075a7 */ /* 0x0022a4000800017f */
[----:B--2---:R-:W-:Y:S05]  /*f6e0*/  @!P0 NANOSLEEP.SYNCS 0x989680 ;  /* 0x009896800000895d */ /* 0x004fea0003900000 */
[----:B------:R-:W2:Y:S02]  /*f6f0*/  @!P0 SYNCS.PHASECHK.TRANS64 P0, [R6+URZ], R3 ;  /* 0x00000003060085a7 */ /* 0x000ea4000800007f */
[----:B--2---:R-:W-:Y:S05]  /*f700*/  @!P0 BRA `(.L_x_312) ;  /* 0xfffffffc00f08947 */ /* 0x004fea000383ffff */
[----:B------:R-:W-:Y:S05]  /*f710*/  BRA `(.L_x_398) ;  /* 0xffffffcc00107947 */ /* 0x000fea000383ffff */
.L_x_313:
[----:B-1----:R1:W2:Y:S02]  /*f720*/  SYNCS.PHASECHK.TRANS64.TRYWAIT P0, [R7+URZ], R4 ;  /* 0x00000004070075a7 */ /* 0x0022a4000800017f */
[----:B--2---:R-:W-:Y:S05]  /*f730*/  @!P0 NANOSLEEP.SYNCS 0x989680 ;  /* 0x009896800000895d */ /* 0x004fea0003900000 */
[----:B------:R-:W2:Y:S02]  /*f740*/  @!P0 SYNCS.PHASECHK.TRANS64 P0, [R7+URZ], R4 ;  /* 0x00000004070085a7 */ /* 0x000ea4000800007f */
[----:B--2---:R-:W-:Y:S05]  /*f750*/  @!P0 BRA `(.L_x_313) ;  /* 0xfffffffc00f08947 */ /* 0x004fea000383ffff */
[----:B------:R-:W-:Y:S05]  /*f760*/  BRA `(.L_x_399) ;  /* 0xffffffcc00207947 */ /* 0x000fea000383ffff */
.L_x_314:
[----:B-1----:R1:W2:Y:S02]  /*f770*/  SYNCS.PHASECHK.TRANS64.TRYWAIT P0, [R6+URZ], R3 ;  /* 0x00000003060075a7 */ /* 0x0022a4000800017f */
[----:B--2---:R-:W-:Y:S05]  /*f780*/  @!P0 NANOSLEEP.SYNCS 0x989680 ;  /* 0x009896800000895d */ /* 0x004fea0003900000 */
[----:B------:R-:W2:Y:S02]  /*f790*/  @!P0 SYNCS.PHASECHK.TRANS64 P0, [R6+URZ], R3 ;  /* 0x00000003060085a7 */ /* 0x000ea4000800007f */
[----:B--2---:R-:W-:Y:S05]  /*f7a0*/  @!P0 BRA `(.L_x_314) ;  /* 0xfffffffc00f08947 */ /* 0x004fea000383ffff */
[----:B------:R-:W-:Y:S05]  /*f7b0*/  BRA `(.L_x_400) ;  /* 0xffffffcc00307947 */ /* 0x000fea000383ffff */
.L_x_315:
[----:B--2---:R2:W3:Y:S02]  /*f7c0*/  SYNCS.PHASECHK.TRANS64.TRYWAIT P0, [R7+URZ], R4 ;  /* 0x00000004070075a7 */ /* 0x0044e4000800017f */
[----:B---3--:R-:W-:Y:S05]  /*f7d0*/  @!P0 NANOSLEEP.SYNCS 0x989680 ;  /* 0x009896800000895d */ /* 0x008fea0003900000 */
[----:B------:R-:W3:Y:S02]  /*f7e0*/  @!P0 SYNCS.PHASECHK.TRANS64 P0, [R7+URZ], R4 ;  /* 0x00000004070085a7 */ /* 0x000ee4000800007f */
[----:B---3--:R-:W-:Y:S05]  /*f7f0*/  @!P0 BRA `(.L_x_315) ;  /* 0xfffffffc00f08947 */ /* 0x008fea000383ffff */
[----:B------:R-:W-:Y:S05]  /*f800*/  BRA `(.L_x_401) ;  /* 0xffffffcc00387947 */ /* 0x000fea000383ffff */
.L_x_333:
[----:B-1----:R1:W2:Y:S02]  /*f810*/  SYNCS.PHASECHK.TRANS64.TRYWAIT P2, [R17+URZ+0x34440], R2 ;  /* 0x03444002110075a7 */ /* 0x0022a4000804017f */
[----:B--2---:R-:W-:Y:S05]  /*f820*/  @!P2 NANOSLEEP.SYNCS 0x989680 ;  /* 0x009896800000a95d */ /* 0x004fea0003900000 */
[----:B------:R-:W2:Y:S02]  /*f830*/  @!P2 SYNCS.PHASECHK.TRANS64 P2, [R17+URZ+0x34440], R2 ;  /* 0x034440021100a5a7 */ /* 0x000ea4000804007f */
[----:B--2---:R-:W-:Y:S05]  /*f840*/  @!P2 BRA `(.L_x_333) ;  /* 0xfffffffc00f0a947 */ /* 0x004fea000383ffff */
[----:B------:R-:W-:Y:S05]  /*f850*/  BRA `(.L_x_402) ;  /* 0xffffffe800547947 */ /* 0x000fea000383ffff */
.L_x_339:
[----:B-1----:R1:W3:Y:S02]  /*f860*/  SYNCS.PHASECHK.TRANS64.TRYWAIT P0, [R5+URZ+0x34440], R2 ;  /* 0x03444002050075a7 */ /* 0x0022e4000800017f */
[----:B---3--:R-:W-:Y:S05]  /*f870*/  @!P0 NANOSLEEP.SYNCS 0x989680 ;  /* 0x009896800000895d */ /* 0x008fea0003900000 */
[----:B------:R-:W3:Y:S02]  /*f880*/  @!P0 SYNCS.PHASECHK.TRANS64 P0, [R5+URZ+0x34440], R2 ;  /* 0x03444002050085a7 */ /* 0x000ee4000800007f */
[----:B---3--:R-:W-:Y:S05]  /*f890*/  @!P0 BRA `(.L_x_339) ;  /* 0xfffffffc00f08947 */ /* 0x008fea000383ffff */
[----:B------:R-:W-:Y:S05]  /*f8a0*/  BRA `(.L_x_403) ;  /* 0xffffffe800bc7947 */ /* 0x000fea000383ffff */
.L_x_341:
[----:B-1----:R1:W3:Y:S02]  /*f8b0*/  SYNCS.PHASECHK.TRANS64.TRYWAIT P0, [R7+URZ+0x34440], R0 ;  /* 0x03444000070075a7 */ /* 0x0022e4000800017f */
[----:B---3--:R-:W-:Y:S05]  /*f8c0*/  @!P0 NANOSLEEP.SYNCS 0x989680 ;  /* 0x009896800000895d */ /* 0x008fea0003900000 */
[----:B------:R-:W3:Y:S02]  /*f8d0*/  @!P0 SYNCS.PHASECHK.TRANS64 P0, [R7+URZ+0x34440], R0 ;  /* 0x03444000070085a7 */ /* 0x000ee4000800007f */
[----:B---3--:R-:W-:Y:S05]  /*f8e0*/  @!P0 BRA `(.L_x_341) ;  /* 0xfffffffc00f08947 */ /* 0x008fea000383ffff */
[----:B------:R-:W-:Y:S05]  /*f8f0*/  BRA `(.L_x_404) ;  /* 0xffffffe800d47947 */ /* 0x000fea000383ffff */
.L_x_343:
[----:B-1----:R1:W3:Y:S02]  /*f900*/  SYNCS.PHASECHK.TRANS64.TRYWAIT P0, [R7+URZ+0x34440], R0 ;  /* 0x03444000070075a7 */ /* 0x0022e4000800017f */
[----:B---3--:R-:W-:Y:S05]  /*f910*/  @!P0 NANOSLEEP.SYNCS 0x989680 ;  /* 0x009896800000895d */ /* 0x008fea0003900000 */
[----:B------:R-:W3:Y:S02]  /*f920*/  @!P0 SYNCS.PHASECHK.TRANS64 P0, [R7+URZ+0x34440], R0 ;  /* 0x03444000070085a7 */ /* 0x000ee4000800007f */
[----:B---3--:R-:W-:Y:S05]  /*f930*/  @!P0 BRA `(.L_x_343) ;  /* 0xfffffffc00f08947 */ /* 0x008fea000383ffff */
[----:B------:R-:W-:Y:S05]  /*f940*/  BRA `(.L_x_405) ;  /* 0xffffffe800ec7947 */ /* 0x000fea000383ffff */
.L_x_345:
[----:B-1----:R1:W3:Y:S02]  /*f950*/  SYNCS.PHASECHK.TRANS64.TRYWAIT P0, [R7+URZ+0x34440], R0 ;  /* 0x03444000070075a7 */ /* 0x0022e4000800017f */
[----:B---3--:R-:W-:Y:S05]  /*f960*/  @!P0 NANOSLEEP.SYNCS 0x989680 ;  /* 0x009896800000895d */ /* 0x008fea0003900000 */
[----:B------:R-:W3:Y:S02]  /*f970*/  @!P0 SYNCS.PHASECHK.TRANS64 P0, [R7+URZ+0x34440], R0 ;  /* 0x03444000070085a7 */ /* 0x000ee4000800007f */
[----:B---3--:R-:W-:Y:S05]  /*f980*/  @!P0 BRA `(.L_x_345) ;  /* 0xfffffffc00f08947 */ /* 0x008fea000383ffff */
[----:B------:R-:W-:Y:S05]  /*f990*/  BRA `(.L_x_406) ;  /* 0xffffffec00047947 */ /* 0x000fea000383ffff */
.L_x_347:
[----:B-1----:R1:W3:Y:S02]  /*f9a0*/  SYNCS.PHASECHK.TRANS64.TRYWAIT P0, [R7+URZ+0x34440], R0 ;  /* 0x03444000070075a7 */ /* 0x0022e4000800017f */
[----:B---3--:R-:W-:Y:S05]  /*f9b0*/  @!P0 NANOSLEEP.SYNCS 0x989680 ;  /* 0x009896800000895d */ /* 0x008fea0003900000 */
[----:B------:R-:W3:Y:S02]  /*f9c0*/  @!P0 SYNCS.PHASECHK.TRANS64 P0, [R7+URZ+0x34440], R0 ;  /* 0x03444000070085a7 */ /* 0x000ee4000800007f */
[----:B---3--:R-:W-:Y:S05]  /*f9d0*/  @!P0 BRA `(.L_x_347) ;  /* 0xfffffffc00f08947 */ /* 0x008fea000383ffff */
[----:B------:R-:W-:Y:S05]  /*f9e0*/  BRA `(.L_x_407) ;  /* 0xffffffec001c7947 */ /* 0x000fea000383ffff */
.L_x_349:
[----:B-1----:R1:W3:Y:S02]  /*f9f0*/  SYNCS.PHASECHK.TRANS64.TRYWAIT P0, [R7+URZ+0x34440], R0 ;  /* 0x03444000070075a7 */ /* 0x0022e4000800017f */
[----:B---3--:R-:W-:Y:S05]  /*fa00*/  @!P0 NANOSLEEP.SYNCS 0x989680 ;  /* 0x009896800000895d */ /* 0x008fea0003900000 */
[----:B------:R-:W3:Y:S02]  /*fa10*/  @!P0 SYNCS.PHASECHK.TRANS64 P0, [R7+URZ+0x34440], R0 ;  /* 0x03444000070085a7 */ /* 0x000ee4000800007f */
[----:B---3--:R-:W-:Y:S05]  /*fa20*/  @!P0 BRA `(.L_x_349) ;  /* 0xfffffffc00f08947 */ /* 0x008fea000383ffff */
[----:B------:R-:W-:Y:S05]  /*fa30*/  BRA `(.L_x_408) ;  /* 0xffffffec00347947 */ /* 0x000fea000383ffff */
.L_x_351:
[----:B-1----:R1:W3:Y:S02]  /*fa40*/  SYNCS.PHASECHK.TRANS64.TRYWAIT P0, [R7+URZ+0x34440], R0 ;  /* 0x03444000070075a7 */ /* 0x0022e4000800017f */
[----:B---3--:R-:W-:Y:S05]  /*fa50*/  @!P0 NANOSLEEP.SYNCS 0x989680 ;  /* 0x009896800000895d */ /* 0x008fea0003900000 */
[----:B------:R-:W3:Y:S02]  /*fa60*/  @!P0 SYNCS.PHASECHK.TRANS64 P0, [R7+URZ+0x34440], R0 ;  /* 0x03444000070085a7 */ /* 0x000ee4000800007f */
[----:B---3--:R-:W-:Y:S05]  /*fa70*/  @!P0 BRA `(.L_x_351) ;  /* 0xfffffffc00f08947 */ /* 0x008fea000383ffff */
[----:B------:R-:W-:Y:S05]  /*fa80*/  BRA `(.L_x_409) ;  /* 0xffffffec004c7947 */ /* 0x000fea000383ffff */
        .weak           $__internal_0_$__cuda_sm20_div_u64
        .type           $__internal_0_$__cuda_sm20_div_u64,@function
        .size           $__internal_0_$__cuda_sm20_div_u64,(.L_x_330 - $__internal_0_$__cuda_sm20_div_u64)
$__internal_0_$__cuda_sm20_div_u64:
[----:B------:R-:W1:Y:S08]  /*fa90*/  I2F.U64.RP R0, R26 ;  /* 0x0000001a00007312 */ /* 0x000e700000309000 */
[----:B-1----:R-:W1:Y:S02]  /*faa0*/  MUFU.RCP R0, R0 ;  /* 0x0000000000007308 */ /* 0x002e640000001000 */
[----:B-1----:R-:W-:-:S06]  /*fab0*/  IADD3 R2, R0, 0x1ffffffe, RZ ;  /* 0x1ffffffe00027810 */ /* 0x002fcc0007ffe0ff */
[----:B------:R-:W1:Y:S02]  /*fac0*/  F2I.U64.TRUNC R2, R2 ;  /* 0x0000000200027311 */ /* 0x000e64000020d800 */
[----:B-1----:R-:W-:-:S04]  /*fad0*/  IMAD.WIDE.U32 R16, R2, R26, RZ ;  /* 0x0000001a02107225 */ /* 0x002fc800078e00ff */
[----:B------:R-:W-:Y:S01]  /*fae0*/  IMAD R17, R2, R27, R17 ;  /* 0x0000001b02117224 */ /* 0x000fe200078e0211 */
[----:B------:R-:W-:-:S03]  /*faf0*/  IADD3 R25, P1, RZ, -R16, RZ ;  /* 0x80000010ff197210 */ /* 0x000fc60007f3e0ff */
[----:B------:R-:W-:Y:S02]  /*fb00*/  IMAD R17, R3, R26, R17 ;  /* 0x0000001a03117224 */ /* 0x000fe400078e0211 */
[----:B------:R-:W-:-:S04]  /*fb10*/  IMAD.HI.U32 R16, R2, R25, RZ ;  /* 0x0000001902107227 */ /* 0x000fc800078e00ff */
[----:B------:R-:W-:Y:S02]  /*fb20*/  IMAD.X R29, RZ, RZ, ~R17, P1 ;  /* 0x000000ffff1d7224 */ /* 0x000fe400008e0e11 */
[----:B------:R-:W-:Y:S02]  /*fb30*/  IMAD.MOV.U32 R17, RZ, RZ, R2 ;  /* 0x000000ffff117224 */ /* 0x000fe400078e0002 */
[-C--:B------:R-:W-:Y:S02]  /*fb40*/  IMAD R31, R3, R29.reuse, RZ ;  /* 0x0000001d031f7224 */ /* 0x080fe400078e02ff */
[----:B------:R-:W-:-:S04]  /*fb50*/  IMAD.WIDE.U32 R16, P1, R2, R29, R16 ;  /* 0x0000001d02107225 */ /* 0x000fc80007820010 */
[----:B------:R-:W-:-:S04]  /*fb60*/  IMAD.HI.U32 R29, R3, R29, RZ ;  /* 0x0000001d031d7227 */ /* 0x000fc800078e00ff */
[----:B------:R-:W-:-:S04]  /*fb70*/  IMAD.HI.U32 R16, P2, R3, R25, R16 ;  /* 0x0000001903107227 */ /* 0x000fc80007840010 */
[----:B------:R-:W-:Y:S01]  /*fb80*/  IMAD.X R0, R29, 0x1, R3, P1 ;  /* 0x000000011d007824 */ /* 0x000fe200008e0603 */
[----:B------:R-:W-:-:S04]  /*fb90*/  IADD3 R17, P3, R31, R16, RZ ;  /* 0x000000101f117210 */ /* 0x000fc80007f7e0ff */
[----:B------:R-:W-:Y:S01]  /*fba0*/  IADD3.X R25, RZ, RZ, R0, P3, P2 ;  /* 0x000000ffff197210 */ /* 0x000fe20001fe4400 */
[----:B------:R-:W-:-:S04]  /*fbb0*/  IMAD.WIDE.U32 R2, R17, R26, RZ ;  /* 0x0000001a11027225 */ /* 0x000fc800078e00ff */
[----:B------:R-:W-:Y:S01]  /*fbc0*/  IMAD R0, R17, R27, R3 ;  /* 0x0000001b11007224 */ /* 0x000fe200078e0203 */
[----:B------:R-:W-:-:S03]  /*fbd0*/  IADD3 R3, P1, RZ, -R2, RZ ;  /* 0x80000002ff037210 */ /* 0x000fc60007f3e0ff */
[----:B------:R-:W-:Y:S02]  /*fbe0*/  IMAD R0, R25, R26, R0 ;  /* 0x0000001a19007224 */ /* 0x000fe400078e0200 */
[----:B------:R-:W-:-:S04]  /*fbf0*/  IMAD.HI.U32 R16, R17, R3, RZ ;  /* 0x0000000311107227 */ /* 0x000fc800078e00ff */
[----:B------:R-:W-:-:S04]  /*fc00*/  IMAD.X R0, RZ, RZ, ~R0, P1 ;  /* 0x000000ffff007224 */ /* 0x000fc800008e0e00 */
[----:B------:R-:W-:-:S04]  /*fc10*/  IMAD.WIDE.U32 R16, P1, R17, R0, R16 ;  /* 0x0000000011107225 */ /* 0x000fc80007820010 */
[C---:B------:R-:W-:Y:S02]  /*fc20*/  IMAD R2, R25.reuse, R0, RZ ;  /* 0x0000000019027224 */ /* 0x040fe400078e02ff */
[----:B------:R-:W-:-:S04]  /*fc30*/  IMAD.HI.U32 R17, P2, R25, R3, R16 ;  /* 0x0000000319117227 */ /* 0x000fc80007840010 */
[----:B------:R-:W-:Y:S01]  /*fc40*/  IMAD.HI.U32 R0, R25, R0, RZ ;  /* 0x0000000019007227 */ /* 0x000fe200078e00ff */
[----:B------:R-:W-:-:S03]  /*fc50*/  IADD3 R17, P3, R2, R17, RZ ;  /* 0x0000001102117210 */ /* 0x000fc60007f7e0ff */
[----:B------:R-:W-:Y:S02]  /*fc60*/  IMAD.X R25, R0, 0x1, R25, P1 ;  /* 0x0000000100197824 */ /* 0x000fe400008e0619 */
[----:B------:R-:W-:-:S03]  /*fc70*/  IMAD.HI.U32 R2, R17, UR13, RZ ;  /* 0x0000000d11027c27 */ /* 0x000fc6000f8e00ff */
[----:B------:R-:W-:Y:S01]  /*fc80*/  IADD3.X R25, RZ, RZ, R25, P3, P2 ;  /* 0x000000ffff197210 */ /* 0x000fe20001fe4419 */
[----:B------:R-:W-:Y:S02]  /*fc90*/  IMAD.MOV.U32 R3, RZ, RZ, RZ ;  /* 0x000000ffff037224 */ /* 0x000fe400078e00ff */
[----:B------:R-:W-:-:S04]  /*fca0*/  IMAD.WIDE.U32 R2, R17, UR21, R2 ;  /* 0x0000001511027c25 */ /* 0x000fc8000f8e0002 */
[C---:B------:R-:W-:Y:S02]  /*fcb0*/  IMAD R17, R25.reuse, UR21, RZ ;  /* 0x0000001519117c24 */ /* 0x040fe4000f8e02ff */
[----:B------:R-:W-:-:S04]  /*fcc0*/  IMAD.HI.U32 R2, P1, R25, UR13, R2 ;  /* 0x0000000d19027c27 */ /* 0x000fc8000f820002 */
[----:B------:R-:W-:Y:S01]  /*fcd0*/  IMAD.HI.U32 R0, R25, UR21, RZ ;  /* 0x0000001519007c27 */ /* 0x000fe2000f8e00ff */
[----:B------:R-:W-:-:S03]  /*fce0*/  IADD3 R17, P2, R17, R2, RZ ;  /* 0x0000000211117210 */ /* 0x000fc60007f5e0ff */
[----:B------:R-:W-:Y:S02]  /*fcf0*/  IMAD.X R0, RZ, RZ, R0, P1 ;  /* 0x000000ffff007224 */ /* 0x000fe400008e0600 */
[----:B------:R-:W-:-:S04]  /*fd00*/  IMAD.WIDE.U32 R2, R17, R26, RZ ;  /* 0x0000001a11027225 */ /* 0x000fc800078e00ff */
[----:B------:R-:W-:Y:S01]  /*fd10*/  IMAD.X R0, RZ, RZ, R0, P2 ;  /* 0x000000ffff007224 */ /* 0x000fe200010e0600 */
[----:B------:R-:W-:Y:S01]  /*fd20*/  IADD3 R25, P2, -R2, UR13, RZ ;  /* 0x0000000d02197c10 */ /* 0x000fe2000ff5e1ff */
[----:B------:R-:W-:-:S03]  /*fd30*/  IMAD R3, R17, R27, R3 ;  /* 0x0000001b11037224 */ /* 0x000fc600078e0203 */
[-C--:B------:R-:W-:Y:S01]  /*fd40*/  ISETP.GE.U32.AND P1, PT, R25, R26.reuse, PT ;  /* 0x0000001a1900720c */ /* 0x080fe20003f26070 */
[----:B------:R-:W-:-:S05]  /*fd50*/  IMAD R0, R0, R26, R3 ;  /* 0x0000001a00007224 */ /* 0x000fca00078e0203 */
[----:B------:R-:W-:Y:S01]  /*fd60*/  IADD3.X R16, ~R0, UR21, RZ, P2, !PT ;  /* 0x0000001500107c10 */ /* 0x000fe200097fe5ff */
[----:B------:R-:W-:Y:S01]  /*fd70*/  VIADD R0, R17, 0x1 ;  /* 0x0000000111007836 */ /* 0x000fe20000000000 */
[----:B------:R-:W-:Y:S02]  /*fd80*/  IADD3 R2, P2, -R26, R25, RZ ;  /* 0x000000191a027210 */ /* 0x000fe40007f5e1ff */
[----:B------:R-:W-:Y:S02]  /*fd90*/  ISETP.GE.U32.AND.EX P1, PT, R16, R27, PT, P1 ;  /* 0x0000001b1000720c */ /* 0x000fe40003f26110 */
[----:B------:R-:W-:Y:S02]  /*fda0*/  IADD3.X R3, ~R27, R16, RZ, P2, !PT ;  /* 0x000000101b037210 */ /* 0x000fe400017fe5ff */
[----:B------:R-:W-:Y:S02]  /*fdb0*/  SEL R2, R2, R25, P1 ;  /* 0x0000001902027207 */ /* 0x000fe40000800000 */
[----:B------:R-:W-:-:S02]  /*fdc0*/  SEL R17, R0, R17, P1 ;  /* 0x0000001100117207 */ /* 0x000fc40000800000 */
[----:B------:R-:W-:Y:S02]  /*fdd0*/  SEL R3, R3, R16, P1 ;  /* 0x0000001003037207 */ /* 0x000fe40000800000 */
[----:B------:R-:W-:Y:S01]  /*fde0*/  ISETP.GE.U32.AND P1, PT, R2, R26, PT ;  /* 0x0000001a0200720c */ /* 0x000fe20003f26070 */
[----:B------:R-:W-:Y:S01]  /*fdf0*/  VIADD R0, R17, 0x1 ;  /* 0x0000000111007836 */ /* 0x000fe20000000000 */
[----:B------:R-:W-:Y:S01]  /*fe00*/  ISETP.NE.U32.AND P2, PT, R26, RZ, PT ;  /* 0x000000ff1a00720c */ /* 0x000fe20003f45070 */
[----:B------:R-:W-:Y:S01]  /*fe10*/  IMAD.MOV.U32 R2, RZ, RZ, R12 ;  /* 0x000000ffff027224 */ /* 0x000fe200078e000c */
[----:B------:R-:W-:Y:S01]  /*fe20*/  ISETP.GE.U32.AND.EX P1, PT, R3, R27, PT, P1 ;  /* 0x0000001b0300720c */ /* 0x000fe20003f26110 */
[----:B------:R-:W-:Y:S01]  /*fe30*/  IMAD.MOV.U32 R3, RZ, RZ, 0x0 ;  /* 0x00000000ff037424 */ /* 0x000fe200078e00ff */
[----:B------:R-:W-:Y:S02]  /*fe40*/  ISETP.NE.AND.EX P2, PT, R27, RZ, PT, P2 ;  /* 0x000000ff1b00720c */ /* 0x000fe40003f45320 */
[----:B------:R-:W-:-:S04]  /*fe50*/  SEL R0, R0, R17, P1 ;  /* 0x0000001100007207 */ /* 0x000fc80000800000 */
[----:B------:R-:W-:Y:S01]  /*fe60*/  SEL R0, R0, 0xffffffff, P2 ;  /* 0xffffffff00007807 */ /* 0x000fe20001000000 */
[----:B------:R-:W-:Y:S06]  /*fe70*/  RET.REL.NODEC R2 `(_ZN7cutlass13device_kernelINS_4gemm6kernel13GemmUniversalINS1_17GroupProblemShapeIN4cute5tupleIJiiiEEEEENS1_10collective13CollectiveMmaINS1_39MainloopSm90ArrayTmaGmmaWarpSpecializedILi6ENS6_IJNS5_1CILi2EEENSC_ILi1EEESE_EEENS1_52KernelPtrArrayTmaWarpSpecializedPingpongFP8FastAccumEEENS6_IJNSC_ILi128EEESI_SI_EEENS_12float_e4m3_tEPNS6_IJlSE_NSC_ILi0EEEEEENS_12float_e5m2_tESN_NS5_8TiledMMAINS5_8MMA_AtomIJNS5_4SM904GMMA31MMA_64x128x32_F32E4M3E5M2_SS_TNILNSS_7ScaleInE1ELSU_1EEEEEENS5_6LayoutINS6_IJSE_SE_SE_EEENS6_IJSL_SL_SL_EEEEENS6_IJNS5_10UnderscoreES11_S11_EEEEENS5_13SM90_TMA_LOADENS5_14ComposedLayoutINS5_7SwizzleILi3ELi4ELi3EEENS5_18smem_ptr_flag_bitsILi8EEENSX_INS6_IJNSC_ILi8EEESI_EEENS6_IJSI_SE_EEEEEEEvNS5_8identityENS5_23SM90_TMA_LOAD_MULTICASTES1E_vS1F_EENS_8epilogue10collective18CollectiveEpilogueINS1I_30Sm90PtrArrayTmaWarpSpecializedILi4ELi2ELi16ELb1ELb0ELi2EEEJSJ_NS6_IJNSC_ILi64EEENSC_ILi32EEEEEENS_6half_tEPNS6_IJSE_lSL_EEES1Q_S1S_NS1I_6fusion15FusionCallbacksIS1M_NS1T_17LinearCombinationIS1Q_fS1Q_fLNS_15FloatRoundStyleE2EEESJ_S1P_JEEES14_NS15_IS17_NS18_ILi16EEENSX_INS6_IJS1N_S1A_EEENS6_IJSE_S1N_EEEEEEENS5_17SM75_U16x8_LDSM_TENS5_14SM90_TMA_STOREES23_NS5_17SM90_U16x8_STSM_TENS5_9Copy_AtomIJNS5_17SM90_U32x4_STSM_NES1Q_EEEvEEEvvEEEEvNT_6ParamsE) ;  /* 0xffffff0002607950 */ /* 0x000fec0003c3ffff */
.L_x_330:
[----:B------:R-:W-:Y:S01]  /*fe80*/  UMOV UR28, UR23 ;  /* 0x00000017001c7c82 */ /* 0x000fe20008000000 */
[----:B------:R-:W-:Y:S02]  /*fe90*/  UMOV UR29, UR34 ;  /* 0x00000022001d7c82 */ /* 0x000fe40008000000 */
[----:B------:R-:W1:Y:S08]  /*fea0*/  I2F.U64.RP R13, UR28 ;  /* 0x0000001c000d7d12 */ /* 0x000e700008309000 */
[----:B-1----:R-:W1:Y:S02]  /*feb0*/  MUFU.RCP R13, R13 ;  /* 0x0000000d000d7308 */ /* 0x002e640000001000 */
[----:B-1----:R-:W-:-:S06]  /*fec0*/  VIADD R2, R13, 0x1ffffffe ;  /* 0x1ffffffe0d027836 */ /* 0x002fcc0000000000 */
[----:B------:R-:W1:Y:S02]  /*fed0*/  F2I.U64.TRUNC R2, R2 ;  /* 0x0000000200027311 */ /* 0x000e64000020d800 */
[----:B-1----:R-:W-:Y:S01]  /*fee0*/  R2UR UR28, R2 ;  /* 0x00000000021c72ca */ /* 0x002fe200000e0000 */
[----:B------:R-:W-:Y:S01]  /*fef0*/  IMAD.MOV.U32 R2, RZ, RZ, R12 ;  /* 0x000000ffff027224 */ /* 0x000fe200078e000c */
[----:B------:R-:W-:Y:S01]  /*ff00*/  R2UR UR29, R3 ;  /* 0x00000000031d72ca */ /* 0x000fe200000e0000 */
[----:B------:R-:W-:-:S10]  /*ff10*/  IMAD.MOV.U32 R3, RZ, RZ, 0x0 ;  /* 0x00000000ff037424 */ /* 0x000fd400078e00ff */
[----:B------:R-:W-:-:S04]  /*ff20*/  UIMAD.WIDE.U32 UR30, UR28, UR23, URZ ;  /* 0x000000171c1e72a5 */ /* 0x000fc8000f8e003f */
[----:B------:R-:W-:Y:S02]  /*ff30*/  UIMAD UR31, UR28, UR34, UR31 ;  /* 0x000000221c1f72a4 */ /* 0x000fe4000f8e021f */
[----:B------:R-:W-:Y:S02]  /*ff40*/  UIADD3 UR36, UP1, URZ, -UR30, URZ ;  /* 0x8000001e3f247290 */ /* 0x000fe4000ff3e03f */
[----:B------:R-:W-:Y:S02]  /*ff50*/  UIMAD UR32, UR29, UR23, UR31 ;  /* 0x000000171d2072a4 */ /* 0x000fe4000f8e021f */
[----:B------:R-:W-:Y:S02]  /*ff60*/  UIMAD.WIDE.U32 UR30, UR28, UR36, URZ ;  /* 0x000000241c1e72a5 */ /* 0x000fe4000f8e003f */
[----:B------:R-:W-:-:S05]  /*ff70*/  UIADD3.X UR37, URZ, ~UR32, URZ, UP1, !UPT ;  /* 0x800000203f257290 */ /* 0x000fca0008ffe43f */
[----:B------:R-:W-:Y:S01]  /*ff80*/  UMOV UR30, UR31 ;  /* 0x0000001f001e7c82 */ /* 0x000fe20008000000 */
[----:B------:R-:W-:Y:S02]  /*ff90*/  UMOV UR31, UR28 ;  /* 0x0000001c001f7c82 */ /* 0x000fe40008000000 */
[----:B------:R-:W-:Y:S02]  /*ffa0*/  UIMAD.WIDE.U32 UR32, UP1, UR28, UR37, UR30 ;  /* 0x000000251c2072a5 */ /* 0x000fe4000f82001e */
[----:B------:R-:W-:Y:S02]  /*ffb0*/  UIMAD.WIDE.U32 UR30, UR29, UR37, URZ ;  /* 0x000000251d1e72a5 */ /* 0x000fe4000f8e003f */
[----:B------:R-:W-:Y:S02]  /*ffc0*/  UIMAD.WIDE.U32 UR32, UP2, UR29, UR36, UR32 ;  /* 0x000000241d2072a5 */ /* 0x000fe4000f840020 */
[----:B------:R-:W-:Y:S02]  /*ffd0*/  UIMAD UR37, UR29, UR37, URZ ;  /* 0x000000251d2572a4 */ /* 0x000fe4000f8e023f */
[----:B------:R-:W-:-:S02]  /*ffe0*/  UIADD3.X UR30, UR31, UR29, URZ, UP1, !UPT ;  /* 0x0000001d1f1e7290 */ /* 0x000fc40008ffe43f */
[----:B------:R-:W-:-:S04]  /*fff0*/  UIADD3 UR33, UP4, UR37, UR33, URZ ;  /* 0x0000002125217290 */ /* 0x000fc8000ff9e03f */
[----:B------:R-:W-:Y:S02]  /*10000*/  UIMAD.WIDE.U32 UR28, UR33, UR23, URZ ;  /* 0x00000017211c72a5 */ /* 0x000fe4000f8e003f */
[----:B------:R-:W-:Y:S02]  /*10010*/  UIADD3.X UR36, URZ, URZ, UR30, UP4, UP2 ;  /* 0x0000003f3f247290 */ /* 0x000fe4000a7e441e */
[----:B------:R-:W-:Y:S02]  /*10020*/  UIMAD UR29, UR33, UR34, UR29 ;  /* 0x00000022211d72a4 */ /* 0x000fe4000f8e021d */
[----:B------:R-:W-:Y:S02]  /*10030*/  UIADD3 UR37, UP1, URZ, -UR28, URZ ;  /* 0x8000001c3f257290 */ /* 0x000fe4000ff3e03f */
[----:B------:R-:W-:Y:S02]  /*10040*/  UIMAD UR30, UR36, UR23, UR29 ;  /* 0x00000017241e72a4 */ /* 0x000fe4000f8e021d */
[----:B------:R-:W-:-:S02]  /*10050*/  UIMAD.WIDE.U32 UR28, UR33, UR37, URZ ;  /* 0x00000025211c72a5 */ /* 0x000fc4000f8e003f */
[----:B------:R-:W-:-:S05]  /*10060*/  UIADD3.X UR40, URZ, ~UR30, URZ, UP1, !UPT ;  /* 0x8000001e3f287290 */ /* 0x000fca0008ffe43f */
[----:B------:R-:W-:Y:S01]  /*10070*/  UMOV UR32, UR29 ;  /* 0x0000001d00207c82 */ /* 0x000fe20008000000 */
[----:B------:R-:W-:Y:S02]  /*10080*/  UIMAD.WIDE.U32 UR28, UR36, UR40, URZ ;  /* 0x00000028241c72a5 */ /* 0x000fe4000f8e003f */
[----:B------:R-:W-:Y:S02]  /*10090*/  UIMAD.WIDE.U32 UR30, UP1, UR33, UR40, UR32 ;  /* 0x00000028211e72a5 */ /* 0x000fe4000f820020 */
[----:B------:R-:W-:Y:S02]  /*100a0*/  UIMAD UR32, UR36, UR40, URZ ;  /* 0x00000028242072a4 */ /* 0x000fe4000f8e023f */
[----:B------:R-:W-:Y:S02]  /*100b0*/  UIMAD.WIDE.U32 UR30, UP2, UR36, UR37, UR30 ;  /* 0x00000025241e72a5 */ /* 0x000fe4000f84001e */
[----:B------:R-:W-:Y:S02]  /*100c0*/  UIADD3.X UR36, UR29, UR36, URZ, UP1, !UPT ;  /* 0x000000241d247290 */ /* 0x000fe40008ffe43f */
[----:B------:R-:W-:-:S04]  /*100d0*/  UIADD3 UR32, UP4, UR32, UR31, URZ ;  /* 0x0000001f20207290 */ /* 0x000fc8000ff9e03f */
[----:B------:R-:W-:Y:S02]  /*100e0*/  UIMAD.WIDE.U32 UR30, UR32, UR24, URZ ;  /* 0x00000018201e72a5 */ /* 0x000fe4000f8e003f */
[----:B------:R-:W-:-:S05]  /*100f0*/  UIADD3.X UR36, URZ, URZ, UR36, UP4, UP2 ;  /* 0x0000003f3f247290 */ /* 0x000fca000a7e4424 */
[----:B------:R-:W-:Y:S01]  /*10100*/  UMOV UR30, UR31 ;  /* 0x0000001f001e7c82 */ /* 0x000fe20008000000 */
[----:B------:R-:W-:Y:S02]  /*10110*/  UMOV UR31, URZ ;  /* 0x0000003f001f7c82 */ /* 0x000fe40008000000 */
[----:B------:R-:W-:Y:S02]  /*10120*/  UIMAD.WIDE.U32 UR28, UR32, UR25, UR30 ;  /* 0x00000019201c72a5 */ /* 0x000fe4000f8e001e */
[----:B------:R-:W-:Y:S02]  /*10130*/  UIMAD UR32, UR36, UR25, URZ ;  /* 0x00000019242072a4 */ /* 0x000fe4000f8e023f */
[----:B------:R-:W-:Y:S02]  /*10140*/  UIMAD.WIDE.U32 UR28, UP1, UR36, UR24, UR28 ;  /* 0x00000018241c72a5 */ /* 0x000fe4000f82001c */
[----:B------:R-:W-:Y:S02]  /*10150*/  UIMAD.WIDE.U32 UR30, UR36, UR25, URZ ;  /* 0x00000019241e72a5 */ /* 0x000fe4000f8e003f */
[----:B------:R-:W-:-:S02]  /*10160*/  UIADD3 UR32, UP2, UR32, UR29, URZ ;  /* 0x0000001d20207290 */ /* 0x000fc4000ff5e03f */
[----:B------:R-:W-:Y:S02]  /*10170*/  UIADD3.X UR30, UR31, URZ, URZ, UP1, !UPT ;  /* 0x0000003f1f1e7290 */ /* 0x000fe40008ffe43f */
[----:B------:R-:W-:Y:S02]  /*10180*/  UIMAD.WIDE.U32 UR28, UR32, UR23, URZ ;  /* 0x00000017201c72a5 */ /* 0x000fe4000f8e003f */
[----:B------:R-:W-:Y:S02]  /*10190*/  UIADD3.X UR30, URZ, UR30, URZ, UP2, !UPT ;  /* 0x0000001e3f1e7290 */ /* 0x000fe400097fe43f */
[----:B------:R-:W-:Y:S02]  /*101a0*/  UIMAD UR29, UR32, UR34, UR29 ;  /* 0x00000022201d72a4 */ /* 0x000fe4000f8e021d */
[----:B------:R-:W-:Y:S02]  /*101b0*/  UIADD3 UR31, UP2, -UR28, UR24, URZ ;  /* 0x000000181c1f7290 */ /* 0x000fe4000ff5e13f */
[----:B------:R-:W-:-:S02]  /*101c0*/  UIMAD UR29, UR30, UR23, UR29 ;  /* 0x000000171e1d72a4 */ /* 0x000fc4000f8e021d */
[----:B------:R-:W-:Y:S02]  /*101d0*/  UISETP.GE.U32.AND UP1, UPT, UR31, UR23, UPT ;  /* 0x000000171f00728c */ /* 0x000fe4000bf26070 */
[----:B------:R-:W-:Y:S02]  /*101e0*/  UIADD3.X UR30, ~UR29, UR25, URZ, UP2, !UPT ;  /* 0x000000191d1e7290 */ /* 0x000fe400097fe53f */
[----:B------:R-:W-:Y:S02]  /*101f0*/  UIADD3 UR25, UP2, -UR23, UR31, URZ ;  /* 0x0000001f17197290 */ /* 0x000fe4000ff5e13f */
[----:B------:R-:W-:Y:S02]  /*10200*/  UISETP.GE.U32.AND.EX UP1, UPT, UR30, UR34, UPT, UP1 ;  /* 0x000000221e00728c */ /* 0x000fe4000bf26110 */
[----:B------:R-:W-:Y:S02]  /*10210*/  UIADD3 UR28, UR32, 0x1, URZ ;  /* 0x00000001201c7890 */ /* 0x000fe4000fffe03f */
[----:B------:R-:W-:-:S02]  /*10220*/  UIADD3.X UR29, ~UR34, UR30, URZ, UP2, !UPT ;  /* 0x0000001e221d7290 */ /* 0x000fc400097fe53f */
[----:B------:R-:W-:Y:S02]  /*10230*/  USEL UR25, UR25, UR31, UP1 ;  /* 0x0000001f19197287 */ /* 0x000fe40008800000 */
[----:B------:R-:W-:Y:S02]  /*10240*/  USEL UR29, UR29, UR30, UP1 ;  /* 0x0000001e1d1d7287 */ /* 0x000fe40008800000 */
[----:B------:R-:W-:Y:S02]  /*10250*/  USEL UR32, UR28, UR32, UP1 ;  /* 0x000000201c207287 */ /* 0x000fe40008800000 */
[----:B------:R-:W-:Y:S02]  /*10260*/  UISETP.GE.U32.AND UP1, UPT, UR25, UR23, UPT ;  /* 0x000000171900728c */ /* 0x000fe4000bf26070 */
[----:B------:R-:W-:Y:S02]  /*10270*/  UISETP.NE.U32.AND UP2, UPT, UR23, URZ, UPT ;  /* 0x0000003f1700728c */ /* 0x000fe4000bf45070 */
[----:B------:R-:W-:-:S02]  /*10280*/  UIADD3 UR25, UR32, 0x1, URZ ;  /* 0x0000000120197890 */ /* 0x000fc4000fffe03f */
[----:B------:R-:W-:Y:S02]  /*10290*/  UISETP.GE.U32.AND.EX UP1, UPT, UR29, UR34, UPT, UP1 ;  /* 0x000000221d00728c */ /* 0x000fe4000bf26110 */
[----:B------:R-:W-:Y:S02]  /*102a0*/  UISETP.NE.AND.EX UP2, UPT, UR34, URZ, UPT, UP2 ;  /* 0x0000003f2200728c */ /* 0x000fe4000bf45320 */
[----:B------:R-:W-:-:S04]  /*102b0*/  USEL UR25, UR25, UR32, UP1 ;  /* 0x0000002019197287 */ /* 0x000fc80008800000 */
[----:B------:R-:W-:Y:S01]  /*102c0*/  USEL UR28, UR25, 0xffffffff, UP2 ;  /* 0xffffffff191c7887 */ /* 0x000fe20009000000 */
[----:B------:R-:W-:Y:S11]  /*102d0*/  RET.REL.NODEC R2 `(_ZN7cutlass13device_kernelINS_4gemm6kernel13GemmUniversalINS1_17GroupProblemShapeIN4cute5tupleIJiiiEEEEENS1_10collective13CollectiveMmaINS1_39MainloopSm90ArrayTmaGmmaWarpSpecializedILi6ENS6_IJNS5_1CILi2EEENSC_ILi1EEESE_EEENS1_52KernelPtrArrayTmaWarpSpecializedPingpongFP8FastAccumEEENS6_IJNSC_ILi128EEESI_SI_EEENS_12float_e4m3_tEPNS6_IJlSE_NSC_ILi0EEEEEENS_12float_e5m2_tESN_NS5_8TiledMMAINS5_8MMA_AtomIJNS5_4SM904GMMA31MMA_64x128x32_F32E4M3E5M2_SS_TNILNSS_7ScaleInE1ELSU_1EEEEEENS5_6LayoutINS6_IJSE_SE_SE_EEENS6_IJSL_SL_SL_EEEEENS6_IJNS5_10UnderscoreES11_S11_EEEEENS5_13SM90_TMA_LOADENS5_14ComposedLayoutINS5_7SwizzleILi3ELi4ELi3EEENS5_18smem_ptr_flag_bitsILi8EEENSX_INS6_IJNSC_ILi8EEESI_EEENS6_IJSI_SE_EEEEEEEvNS5_8identityENS5_23SM90_TMA_LOAD_MULTICASTES1E_vS1F_EENS_8epilogue10collective18CollectiveEpilogueINS1I_30Sm90PtrArrayTmaWarpSpecializedILi4ELi2ELi16ELb1ELb0ELi2EEEJSJ_NS6_IJNSC_ILi64EEENSC_ILi32EEEEEENS_6half_tEPNS6_IJSE_lSL_EEES1Q_S1S_NS1I_6fusion15FusionCallbacksIS1M_NS1T_17LinearCombinationIS1Q_fS1Q_fLNS_15FloatRoundStyleE2EEESJ_S1P_JEEES14_NS15_IS17_NS18_ILi16EEENSX_INS6_IJS1N_S1A_EEENS6_IJSE_S1N_EEEEEEENS5_17SM75_U16x8_LDSM_TENS5_14SM90_TMA_STOREES23_NS5_17SM90_U16x8_STSM_TENS5_9Copy_AtomIJNS5_17SM90_U32x4_STSM_NES1Q_EEEvEEEvvEEEEvNT_6ParamsE) ;  /* 0xfffffefc02487950 */ /* 0x000ff60003c3ffff */
.L_x_410:
        /* <DEDUP_REMOVED lines=10> */
.L_x_729:


//--------------------- .text._ZN7cutlass13device_kernelINS_4gemm6kernel13GemmUniversalINS1_17GroupProblemShapeIN4cute5tupleIJiiiEEEEENS1_10collective13CollectiveMmaINS1_39MainloopSm90ArrayTmaGmmaWarpSpecializedILi4ENS6_IJNS5_1CILi1EEENSC_ILi2EEESD_EEENS1_55KernelPtrArrayTmaWarpSpecializedCooperativeFP8FastAccumEEENS6_IJNSC_ILi256EEENSC_ILi128EEESJ_EEENS_12float_e4m3_tEPNS6_IJlSD_NSC_ILi0EEEEEENS_12float_e5m2_tESO_NS5_8TiledMMAINS5_8MMA_AtomIJNS5_4SM904GMMA31MMA_64x128x32_F32E4M3E5M2_SS_TNILNST_7ScaleInE1ELSV_1EEEEEENS5_6LayoutINS6_IJSE_SD_SD_EEENS6_IJSD_SM_SM_EEEEENS6_IJNS5_10UnderscoreES12_S12_EEEEENS5_23SM90_TMA_LOAD_MULTICASTENS5_14ComposedLayoutINS5_7SwizzleILi3ELi4ELi3EEENS5_18smem_ptr_flag_bitsILi8EEENSY_INS6_IJNSC_ILi8EEESJ_EEENS6_IJSJ_SD_EEEEEEEvNS5_8identityENS5_13SM90_TMA_LOADES1F_vS1G_EENS_8epilogue10collective18CollectiveEpilogueINS1J_30Sm90PtrArrayTmaWarpSpecializedILi4ELi2ELi16ELb1ELb0ELi2EEEJSK_NS6_IJSJ_NSC_ILi32EEEEEENS_6half_tEPNS6_IJSD_lSM_EEES1Q_S1S_NS1J_6fusion15FusionCallbacksIS1N_NS1T_17LinearCombinationIS1Q_fS1Q_fLNS_15FloatRoundStyleE2EEESK_S1P_JEEES1H_NS16_IS18_NS19_ILi16EEENSY_INS6_IJNSC_ILi64EEES1B_EEENS6_IJSD_S20_EEEEEEENS5_17SM75_U16x8_LDSM_TENS5_14SM90_TMA_STOREES24_NS5_17SM90_U16x8_STSM_TENS5_9Copy_AtomIJNS5_17SM90_U32x4_STSM_NES1Q_EEEvEEEvvEEEEvNT_6ParamsE --------------------------
	.section	.text._ZN7cutlass13device_kernelINS_4gemm6kernel13GemmUniversalINS1_17GroupProblemShapeIN4cute5tupleIJiiiEEEEENS1_10collective13CollectiveMmaINS1_39MainloopSm90ArrayTmaGmmaWarpSpecializedILi4ENS6_IJNS5_1CILi1EEENSC_ILi2EEESD_EEENS1_55KernelPtrArrayTmaWarpSpecializedCooperativeFP8FastAccumEEENS6_IJNSC_ILi256EEENSC_ILi128EEESJ_EEENS_12float_e4m3_tEPNS6_IJlSD_NSC_ILi0EEEEEENS_12float_e5m2_tESO_NS5_8TiledMMAINS5_8MMA_AtomIJNS5_4SM904GMMA31MMA_64x128x32_F32E4M3E5M2_SS_TNILNST_7ScaleInE1ELSV_1EEEEEENS5_6LayoutINS6_IJSE_SD_SD_EEENS6_IJSD_SM_SM_EEEEENS6_IJNS5_10UnderscoreES12_S12_EEEEENS5_23SM90_TMA_LOAD_MULTICASTENS5_14ComposedLayoutINS5_7SwizzleILi3ELi4ELi3EEENS5_18smem_ptr_flag_bitsILi8EEENSY_INS6_IJNSC_ILi8EEESJ_EEENS6_IJSJ_SD_EEEEEEEvNS5_8identityENS5_13SM90_TMA_LOADES1F_vS1G_EENS_8epilogue10collective18CollectiveEpilogueINS1J_30Sm90PtrArrayTmaWarpSpecializedILi4ELi2ELi16ELb1ELb0ELi2EEEJSK_NS6_IJSJ_NSC_ILi32EEEEEENS_6half_tEPNS6_IJSD_lSM_EEES1Q_S1S_NS1J_6fusion15FusionCallbacksIS1N_NS1T_17LinearCombinationIS1Q_fS1Q_fLNS_15FloatRoundStyleE2EEESK_S1P_JEEES1H_NS16_IS18_NS19_ILi16EEENSY_INS6_IJNSC_ILi64EEES1B_EEENS6_IJSD_S20_EEEEEEENS5_17SM75_U16x8_LDSM_TENS5_14SM90_TMA_STOREES24_NS5_17SM90_U16x8_STSM_TENS5_9Copy_AtomIJNS5_17SM90_U32x4_STSM_NES1Q_EEEvEEEvvEEEEvNT_6ParamsE,"ax",@progbits
	.align	128
.text._ZN7cutlass13device_kernelINS_4gemm6kernel13GemmUniversalINS1_17GroupProblemShapeIN4cute5tupleIJiiiEEEEENS1_10collective13CollectiveMmaINS1_39MainloopSm90ArrayTmaGmmaWarpSpecializedILi4ENS6_IJNS5_1CILi1EEENSC_ILi2EEESD_EEENS1_55KernelPtrArrayTmaWarpSpecializedCooperativeFP8FastAccumEEENS6_IJNSC_ILi256EEENSC_ILi128EEESJ_EEENS_12float_e4m3_tEPNS6_IJlSD_NSC_ILi0EEEEEENS_12float_e5m2_tESO_NS5_8TiledMMAINS5_8MMA_AtomIJNS5_4SM904GMMA31MMA_64x128x32_F32E4M3E5M2_SS_TNILNST_7ScaleInE1ELSV_1EEEEEENS5_6LayoutINS6_IJSE_SD_SD_EEENS6_IJSD_SM_SM_EEEEENS6_IJNS5_10UnderscoreES12_S12_EEEEENS5_23SM90_TMA_LOAD_MULTICASTENS5_14ComposedLayoutINS5_7SwizzleILi3ELi4ELi3EEENS5_18smem_ptr_flag_bitsILi8EEENSY_INS6_IJNSC_ILi8EEESJ_EEENS6_IJSJ_SD_EEEEEEEvNS5_8identityENS5_13SM90_TMA_LOADES1F_vS1G_EENS_8epilogue10collective18CollectiveEpilogueINS1J_30Sm90PtrArrayTmaWarpSpecializedILi4ELi2ELi16ELb1ELb0ELi2EEEJSK_NS6_IJSJ_NSC_ILi32EEEEEENS_6half_tEPNS6_IJSD_lSM_EEES1Q_S1S_NS1J_6fusion15FusionCallbacksIS1N_NS1T_17LinearCombinationIS1Q_fS1Q_fLNS_15FloatRoundStyleE2EEESK_S1P_JEEES1H_NS16_IS18_NS19_ILi16EEENSY_INS6_IJNSC_ILi64EEES1B_EEENS6_IJSD_S20_EEEEEEENS5_17SM75_U16x8_LDSM_TENS5_14SM90_TMA_STOREES24_NS5_17SM90_U16x8_STSM_TENS5_9Copy_AtomIJNS5_17SM90_U32x4_STSM_NES1Q_EEEvEEEvvEEEEvNT_6ParamsE:
        .type           _ZN7cutlass13device_kernelINS_4gemm6kernel13GemmUniversalINS1_17GroupProblemShapeIN4cute5tupleIJiiiEEEEENS1_10collective13CollectiveMmaINS1_39MainloopSm90ArrayTmaGmmaWarpSpecializedILi4ENS6_IJNS5_1CILi1EEENSC_ILi2EEESD_EEENS1_55KernelPtrArrayTmaWarpSpecializedCooperativeFP8FastAccumEEENS6_IJNSC_ILi256EEENSC_ILi128EEESJ_EEENS_12float_e4m3_tEPNS6_IJlSD_NSC_ILi0EEEEEENS_12float_e5m2_tESO_NS5_8TiledMMAINS5_8MMA_AtomIJNS5_4SM904GMMA31MMA_64x128x32_F32E4M3E5M2_SS_TNILNST_7ScaleInE1ELSV_1EEEEEENS5_6LayoutINS6_IJSE_SD_SD_EEENS6_IJSD_SM_SM_EEEEENS6_IJNS5_10UnderscoreES12_S12_EEEEENS5_23SM90_TMA_LOAD_MULTICASTENS5_14ComposedLayoutINS5_7SwizzleILi3ELi4ELi3EEENS5_18smem_ptr_flag_bitsILi8EEENSY_INS6_IJNSC_ILi8EEESJ_EEENS6_IJSJ_SD_EEEEEEEvNS5_8identityENS5_13SM90_TMA_LOADES1F_vS1G_EENS_8epilogue10collective18CollectiveEpilogueINS1J_30Sm90PtrArrayTmaWarpSpecializedILi4ELi2ELi16ELb1ELb0ELi2EEEJSK_NS6_IJSJ_NSC_ILi32EEEEEENS_6half_tEPNS6_IJSD_lSM_EEES1Q_S1S_NS1J_6fusion15FusionCallbacksIS1N_NS1T_17LinearCombinationIS1Q_fS1Q_fLNS_15FloatRoundStyleE2EEESK_S1P_JEEES1H_NS16_IS18_NS19_ILi16EEENSY_INS6_IJNSC_ILi64EEES1B_EEENS6_IJSD_S20_EEEEEEENS5_17SM75_U16x8_LDSM_TENS5_14SM90_TMA_STOREES24_NS5_17SM90_U16x8_STSM_TENS5_9Copy_AtomIJNS5_17SM90_U32x4_STSM_NES1Q_EEEvEEEvvEEEEvNT_6ParamsE,@function
        .size           _ZN7cutlass13device_kernelINS_4gemm6kernel13GemmUniversalINS1_17GroupProblemShapeIN4cute5tupleIJiiiEEEEENS1_10collective13CollectiveMmaINS1_39MainloopSm90ArrayTmaGmmaWarpSpecializedILi4ENS6_IJNS5_1CILi1EEENSC_ILi2EEESD_EEENS1_55KernelPtrArrayTmaWarpSpecializedCooperativeFP8FastAccumEEENS6_IJNSC_ILi256EEENSC_ILi128EEESJ_EEENS_12float_e4m3_tEPNS6_IJlSD_NSC_ILi0EEEEEENS_12float_e5m2_tESO_NS5_8TiledMMAINS5_8MMA_AtomIJNS5_4SM904GMMA31MMA_64x128x32_F32E4M3E5M2_SS_TNILNST_7ScaleInE1ELSV_1EEEEEENS5_6LayoutINS6_IJSE_SD_SD_EEENS6_IJSD_SM_SM_EEEEENS6_IJNS5_10UnderscoreES12_S12_EEEEENS5_23SM90_TMA_LOAD_MULTICASTENS5_14ComposedLayoutINS5_7SwizzleILi3ELi4ELi3EEENS5_18smem_ptr_flag_bitsILi8EEENSY_INS6_IJNSC_ILi8EEESJ_EEENS6_IJSJ_SD_EEEEEEEvNS5_8identityENS5_13SM90_TMA_LOADES1F_vS1G_EENS_8epilogue10collective18CollectiveEpilogueINS1J_30Sm90PtrArrayTmaWarpSpecializedILi4ELi2ELi16ELb1ELb0ELi2EEEJSK_NS6_IJSJ_NSC_ILi32EEEEEENS_6half_tEPNS6_IJSD_lSM_EEES1Q_S1S_NS1J_6fusion15FusionCallbacksIS1N_NS1T_17LinearCombinationIS1Q_fS1Q_fLNS_15FloatRoundStyleE2EEESK_S1P_JEEES1H_NS16_IS18_NS19_ILi16EEENSY_INS6_IJNSC_ILi64EEES1B_EEENS6_IJSD_S20_EEEEEEENS5_17SM75_U16x8_LDSM_TENS5_14SM90_TMA_STOREES24_NS5_17SM90_U16x8_STSM_TENS5_9Copy_AtomIJNS5_17SM90_U32x4_STSM_NES1Q_EEEvEEEvvEEEEvNT_6ParamsE,(.L_x_731 - _ZN7cutlass13device_kernelINS_4gemm6kernel13GemmUniversalINS1_17GroupProblemShapeIN4cute5tupleIJiiiEEEEENS1_10collective13CollectiveMmaINS1_39MainloopSm90ArrayTmaGmmaWarpSpecializedILi4ENS6_IJNS5_1CILi1EEENSC_ILi2EEESD_EEENS1_55KernelPtrArrayTmaWarpSpecializedCooperativeFP8FastAccumEEENS6_IJNSC_ILi256EEENSC_ILi128EEESJ_EEENS_12float_e4m3_tEPNS6_IJlSD_NSC_ILi0EEEEEENS_12float_e5m2_tESO_NS5_8TiledMMAINS5_8MMA_AtomIJNS5_4SM904GMMA31MMA_64x128x32_F32E4M3E5M2_SS_TNILNST_7ScaleInE1ELSV_1EEEEEENS5_6LayoutINS6_IJSE_SD_SD_EEENS6_IJSD_SM_SM_EEEEENS6_IJNS5_10UnderscoreES12_S12_EEEEENS5_23SM90_TMA_LOAD_MULTICASTENS5_14ComposedLayoutINS5_7SwizzleILi3ELi4ELi3EEENS5_18smem_ptr_flag_bitsILi8EEENSY_INS6_IJNSC_ILi8EEESJ_EEENS6_IJSJ_SD_EEEEEEEvNS5_8identityENS5_13SM90_TMA_LOADES1F_vS1G_EENS_8epilogue10collective18CollectiveEpilogueINS1J_30Sm90PtrArrayTmaWarpSpecializedILi4ELi2ELi16ELb1ELb0ELi2EEEJSK_NS6_IJSJ_NSC_ILi32EEEEEENS_6half_tEPNS6_IJSD_lSM_EEES1Q_S1S_NS1J_6fusion15FusionCallbacksIS1N_NS1T_17LinearCombinationIS1Q_fS1Q_fLNS_15FloatRoundStyleE2EEESK_S1P_JEEES1H_NS16_IS18_NS19_ILi16EEENSY_INS6_IJNSC_ILi64EEES1B_EEENS6_IJSD_S20_EEEEEEENS5_17SM75_U16x8_LDSM_TENS5_14SM90_TMA_STOREES24_NS5_17SM90_U16x8_STSM_TENS5_9Copy_AtomIJNS5_17SM90_U32x4_STSM_NES1Q_EEEvEEEvvEEEEvNT_6ParamsE)
        .other          _ZN7cutlass13device_kernelINS_4gemm6kernel13GemmUniversalINS1_17GroupProblemShapeIN4cute5tupleIJiiiEEEEENS1_10collective13CollectiveMmaINS1_39MainloopSm90ArrayTmaGmmaWarpSpecializedILi4ENS6_IJNS5_1CILi1EEENSC_ILi2EEESD_EEENS1_55KernelPtrArrayTmaWarpSpecializedCooperativeFP8FastAccumEEENS6_IJNSC_ILi256EEENSC_ILi128EEESJ_EEENS_12float_e4m3_tEPNS6_IJlSD_NSC_ILi0EEEEEENS_12float_e5m2_tESO_NS5_8TiledMMAINS5_8MMA_AtomIJNS5_4SM904GMMA31MMA_64x128x32_F32E4M3E5M2_SS_TNILNST_7ScaleInE1ELSV_1EEEEEENS5_6LayoutINS6_IJSE_SD_SD_EEENS6_IJSD_SM_SM_EEEEENS6_IJNS5_10UnderscoreES12_S12_EEEEENS5_23SM90_TMA_LOAD_MULTICASTENS5_14ComposedLayoutINS5_7SwizzleILi3ELi4ELi3EEENS5_18smem_ptr_flag_bitsILi8EEENSY_INS6_IJNSC_ILi8EEESJ_EEENS6_IJSJ_SD_EEEEEEEvNS5_8identityENS5_13SM90_TMA_LOADES1F_vS1G_EENS_8epilogue10collective18CollectiveEpilogueINS1J_30Sm90PtrArrayTmaWarpSpecializedILi4ELi2ELi16ELb1ELb0ELi2EEEJSK_NS6_IJSJ_NSC_ILi32EEEEEENS_6half_tEPNS6_IJSD_lSM_EEES1Q_S1S_NS1J_6fusion15FusionCallbacksIS1N_NS1T_17LinearCombinationIS1Q_fS1Q_fLNS_15FloatRoundStyleE2EEESK_S1P_JEEES1H_NS16_IS18_NS19_ILi16EEENSY_INS6_IJNSC_ILi64EEES1B_EEENS6_IJSD_S20_EEEEEEENS5_17SM75_U16x8_LDSM_TENS5_14SM90_TMA_STOREES24_NS5_17SM90_U16x8_STSM_TENS5_9Copy_AtomIJNS5_17SM90_U32x4_STSM_NES1Q_EEEvEEEvvEEEEvNT_6ParamsE,@"STO_CUDA_ENTRY STV_DEFAULT"
_ZN7cutlass13device_kernelINS_4gemm6kernel13GemmUniversalINS1_17GroupProblemShapeIN4cute5tupleIJiiiEEEEENS1_10collective13CollectiveMmaINS1_39MainloopSm90ArrayTmaGmmaWarpSpecializedILi4ENS6_IJNS5_1CILi1EEENSC_ILi2EEESD_EEENS1_55KernelPtrArrayTmaWarpSpecializedCooperativeFP8FastAccumEEENS6_IJNSC_ILi256EEENSC_ILi128EEESJ_EEENS_12float_e4m3_tEPNS6_IJlSD_NSC_ILi0EEEEEENS_12float_e5m2_tESO_NS5_8TiledMMAINS5_8MMA_AtomIJNS5_4SM904GMMA31MMA_64x128x32_F32E4M3E5M2_SS_TNILNST_7ScaleInE1ELSV_1EEEEEENS5_6LayoutINS6_IJSE_SD_SD_EEENS6_IJSD_SM_SM_EEEEENS6_IJNS5_10UnderscoreES12_S12_EEEEENS5_23SM90_TMA_LOAD_MULTICASTENS5_14ComposedLayoutINS5_7SwizzleILi3ELi4ELi3EEENS5_18smem_ptr_flag_bitsILi8EEENSY_INS6_IJNSC_ILi8EEESJ_EEENS6_IJSJ_SD_EEEEEEEvNS5_8identityENS5_13SM90_TMA_LOADES1F_vS1G_EENS_8epilogue10collective18CollectiveEpilogueINS1J_30Sm90PtrArrayTmaWarpSpecializedILi4ELi2ELi16ELb1ELb0ELi2EEEJSK_NS6_IJSJ_NSC_ILi32EEEEEENS_6half_tEPNS6_IJSD_lSM_EEES1Q_S1S_NS1J_6fusion15FusionCallbacksIS1N_NS1T_17LinearCombinationIS1Q_fS1Q_fLNS_15FloatRoundStyleE2EEESK_S1P_JEEES1H_NS16_IS18_NS19_ILi16EEENSY_INS6_IJNSC_ILi64EEES1B_EEENS6_IJSD_S20_EEEEEEENS5_17SM75_U16x8_LDSM_TENS5_14SM90_TMA_STOREES24_NS5_17SM90_U16x8_STSM_TENS5_9Copy_AtomIJNS5_17SM90_U32x4_STSM_NES1Q_EEEvEEEvvEEEEvNT_6ParamsE:
        /* <DEDUP_REMOVED lines=24> */
[----:B----4-:R-:W-:Y:S01]  /*0180*/  @UP3 UMOV UR6, UR8 ;  /* 0x0000000800063c82 */ /* 0x010fe20008000000 */
[----:B------:R-:W-:Y:S01]  /*0190*/  @UP3 ULDC UR18, c[0x0][0x10] ;  /* 0x0000040000123ab9 */ /* 0x000fe20000000800 */
[----:B------:R-:W-:Y:S01]  /*01a0*/  @UP3 UMOV UR4, UR6 ;  /* 0x0000000600043c82 */ /* 0x000fe20008000000 */
[----:B------:R-:W-:Y:S01]  /*01b0*/  @UP3 UMOV UR5, URZ ;  /* 0x0000003f00053c82 */ /* 0x000fe20008000000 */
[----:B------:R-:W-:Y:S01]  /*01c0*/  @!UP3 UMOV UR6, UR8 ;  /* 0x000000080006bc82 */ /* 0x000fe20008000000 */
[----:B---3--:R-:W-:Y:S01]  /*01d0*/  @UP3 UIMAD.WIDE.U32 UR18, UR40, UR18, UR4 ;  /* 0x00000012281232a5 */ /* 0x008fe2000f8e0004 */
[----:B------:R-:W-:Y:S01]  /*01e0*/  @UP3 UMOV UR9, URZ ;  /* 0x0000003f00093c82 */ /* 0x000fe20008000000 */
[----:B-1----:R-:W-:-:S05]  /*01f0*/  @!P0 IMAD.WIDE.U32 R2, R9, 0xc, R2 ;  /* 0x0000000c09028825 */ /* 0x002fca00078e0002 */
[----:B------:R1:W5:Y:S04]  /*0200*/  @!P0 LDG.E R8, desc[UR58][R2.64] ;  /* 0x0000003a02088981 */ /* 0x000368000c1e1900 */
[----:B------:R1:W5:Y:S01]  /*0210*/  @!P0 LDG.E R10, desc[UR58][R2.64+0x4] ;  /* 0x0000043a020a8981 */ /* 0x000362000c1e1900 */
[----:B------:R-:W-:Y:S01]  /*0220*/  ISETP.NE.U32.AND P0, PT, RZ, UR22, PT ;  /* 0x00000016ff007c0c */ /* 0x000fe2000bf05070 */
[----:B------:R-:W-:-:S03]  /*0230*/  @!UP3 ULDC UR7, c[0x0][0xc] ;  /* 0x000003000007bab9 */ /* 0x000fc60000000800 */
[----:B------:R-:W-:Y:S01]  /*0240*/  ISETP.NE.AND.EX P0, PT, RZ, UR23, PT, P0 ;  /* 0x00000017ff007c0c */ /* 0x000fe2000bf05300 */
[----:B------:R-:W-:Y:S01]  /*0250*/  UMOV UR41, URZ ;  /* 0x0000003f00297c82 */ /* 0x000fe20008000000 */
[----:B------:R-:W-:Y:S01]  /*0260*/  @UP3 UIADD3 UR9, UR19, UR9, URZ ;  /* 0x0000000913093290 */ /* 0x000fe2000fffe03f */
        /* <DEDUP_REMOVED lines=15> */
[----:B------:R-:W-:Y:S01]  /*0360*/  @UP0 UMOV UR26, UR25 ;  /* 0x00000019001a0c82 */ /* 0x000fe20008000000 */
[----:B------:R-:W-:Y:S02]  /*0370*/  @!UP3 UIMAD.WIDE.U32 UR4, UR7, UR6, UR40 ;  /* 0x000000060704b2a5 */ /* 0x000fe4000f8e0028 */
[----:B------:R-:W-:Y:S02]  /*0380*/  @UP0 UIMAD.WIDE.U32.X UR24, UR28, UR21, UR26, UP1 ;  /* 0x000000151c1802a5 */ /* 0x000fe400088e041a */
[----:B------:R-:W-:Y:S01]  /*0390*/  UIADD3 UR13, UP2, UR13, -0x1, URZ ;  /* 0xffffffff0d0d7890 */ /* 0x000fe2000ff5e03f */
[----:B------:R-:W-:Y:S02]  /*03a0*/  @UP3 UMOV UR10, UR18 ;  /* 0x00000012000a3c82 */ /* 0x000fe40008000000 */
[----:B------:R-:W-:Y:S01]  /*03b0*/  @!UP3 UMOV UR10, UR4 ;  /* 0x00000004000abc82 */ /* 0x000fe20008000000 */
[----:B------:R-:W-:Y:S01]  /*03c0*/  UIADD3.X UR19, UR8, -0x1, URZ, UP2, !UPT ;  /* 0xffffffff08137890 */ /* 0x000fe200097fe43f */
[----:B------:R-:W-:Y:S01]  /*03d0*/  @!UP3 UMOV UR9, UR5 ;  /* 0x000000050009bc82 */ /* 0x000fe20008000000 */
[----:B------:R-:W-:Y:S01]  /*03e0*/  @UP0 UMOV UR11, UR24 ;  /* 0x00000018000b0c82 */ /* 0x000fe20008000000 */
[----:B------:R-:W-:Y:S01]  /*03f0*/  @UP0 UMOV UR12, UR25 ;  /* 0x00000019000c0c82 */ /* 0x000fe20008000000 */
[----:B-1----:R-:W-:Y:S08]  /*0400*/  @!P0 BRA `(.L_x_411) ;  /* 0x0000000000308947 */ /* 0x002ff00003800000 */
        /* <DEDUP_REMOVED lines=12> */
.L_x_411:
        /* <DEDUP_REMOVED lines=18> */
[----:B------:R-:W-:Y:S01]  /*05f0*/  UISETP.GE.AND UP5, UPT, UR18, URZ, UPT ;  /* 0x0000003f1200728c */ /* 0x000fe2000bfa6270 */
[----:B------:R-:W-:Y:S01]  /*0600*/  IMAD.MOV.U32 R2, RZ, RZ, R3 ;  /* 0x000000ffff027224 */ /* 0x000fe200078e0003 */
[----:B------:R-:W-:Y:S01]  /*0610*/  UISETP.NE.AND UP4, UPT, UR8, URZ, UPT ;  /* 0x0000003f0800728c */ /* 0x000fe2000bf85270 */
[----:B------:R-:W-:-:S03]  /*0620*/  UMOV UR54, 0x1 ;  /* 0x0000000100367882 */ /* 0x000fc60000000000 */
[----:B------:R-:W-:-:S05]  /*0630*/  R2UR UR27, R2 ;  /* 0x00000000021b72ca */ /* 0x000fca00000e0000 */
        /* <DEDUP_REMOVED lines=13> */
[----:B-1----:R-:W-:Y:S01]  /*0710*/  R2UR UR13, R3 ;  /* 0x00000000030d72ca */ /* 0x002fe200000e0000 */
[----:B------:R-:W-:Y:S01]  /*0720*/  IMAD.U32 R3, RZ, RZ, UR11 ;  /* 0x0000000bff037e24 */ /* 0x000fe2000f8e00ff */
[----:B--2---:R-:W-:-:S04]  /*0730*/  R2UR UR5, R5 ;  /* 0x00000000050572ca */ /* 0x004fc800000e0000 */
[----:B------:R-:W-:Y:S01]  /*0740*/  IABS R5, R3 ;  /* 0x0000000300057213 */ /* 0x000fe20000000000 */
[----:B------:R-:W-:Y:S01]  /*0750*/  IMAD.MOV.U32 R3, RZ, RZ, R4 ;  /* 0x000000ffff037224 */ /* 0x000fe200078e0004 */
[----:B------:R-:W-:-:S05]  /*0760*/  IABS R4, R20 ;  /* 0x0000001400047213 */ /* 0x000fca0000000000 */
[----:B------:R-:W-:Y:S01]  /*0770*/  UIADD3 UR4, URZ, -UR13, URZ ;  /* 0x8000000d3f047290 */ /* 0x000fe2000fffe03f */
[----:B------:R-:W-:Y:S02]  /*0780*/  MOV R2, R5 ;  /* 0x0000000500027202 */ /* 0x000fe40000000f00 */
[----:B------:R-:W-:Y:S01]  /*0790*/  R2UR UR29, R3 ;  /* 0x00000000031d72ca */ /* 0x000fe200000e0000 */
[----:B------:R-:W-:Y:S01]  /*07a0*/  IMAD.MOV R4, RZ, RZ, -R4 ;  /* 0x000000ffff047224 */ /* 0x000fe200078e0a04 */
[----:B------:R-:W-:Y:S01]  /*07b0*/  UIMAD UR4, UR4, UR28, URZ ;  /* 0x0000001c040472a4 */ /* 0x000fe2000f8e023f */
[----:B------:R-:W-:Y:S01]  /*07c0*/  R2UR UR33, R2 ;  /* 0x00000000022172ca */ /* 0x000fe200000e0000 */
[----:B------:R-:W1:Y:S01]  /*07d0*/  SHFL.IDX PT, R3, R13, RZ, 0x1f ;  /* 0x00001fff0d037589 */ /* 0x000e6200000e0000 */
[----:B------:R-:W-:Y:S01]  /*07e0*/  UIADD3 UR24, URZ, -UR5, URZ ;  /* 0x800000053f187290 */ /* 0x000fe2000fffe03f */
[----:B------:R-:W-:Y:S01]  /*07f0*/  IMAD.MOV.U32 R2, RZ, RZ, R4 ;  /* 0x000000ffff027224 */ /* 0x000fe200078e0004 */
[----:B------:R-:W-:-:S02]  /*0800*/  UIMAD.WIDE.U32 UR12, UR13, UR4, UR12 ;  /* 0x000000040d0c72a5 */ /* 0x000fc4000f8e000c */
[----:B------:R-:W-:Y:S01]  /*0810*/  UIMAD UR24, UR24, UR27, URZ ;  /* 0x0000001b181872a4 */ /* 0x000fe2000f8e023f */
[----:B------:R-:W-:Y:S01]  /*0820*/  UMOV UR4, URZ ;  /* 0x0000003f00047c82 */ /* 0x000fe20008000000 */
[----:B------:R-:W-:Y:S02]  /*0830*/  R2UR UR31, R2 ;  /* 0x00000000021f72ca */ /* 0x000fe400000e0000 */
[----:B------:R-:W-:Y:S01]  /*0840*/  UIMAD.WIDE.U32 UR24, UR5, UR24, UR4 ;  /* 0x00000018051872a5 */ /* 0x000fe2000f8e0004 */
[----:B------:R-:W-:Y:S01]  /*0850*/  SHF.R.U32.HI R2, RZ, 0x7, R19 ;  /* 0x00000007ff027819 */ /* 0x000fe20000011613 */
[----:B------:R-:W-:-:S04]  /*0860*/  UIMAD.WIDE.U32 UR4, UR13, UR32, URZ ;  /* 0x000000200d0472a5 */ /* 0x000fc8000f8e003f */
[----:B------:R-:W-:Y:S01]  /*0870*/  UIMAD UR5, UR5, UR29, UR32 ;  /* 0x0000001d050572a4 */ /* 0x000fe2000f8e0220 */
[----:B------:R-:W2:Y:S01]  /*0880*/  SHFL.IDX PT, R2, R2, RZ, 0x1f ;  /* 0x00001fff02027589 */ /* 0x000ea200000e0000 */
[----:B------:R-:W-:Y:S01]  /*0890*/  UMOV UR19, UR25 ;  /* 0x0000001900137c82 */ /* 0x000fe20008000000 */
[----:B------:R-:W-:Y:S02]  /*08a0*/  ULOP3.LUT UR32, URZ, UR8, URZ, 0x33, !UPT ;  /* 0x000000083f207292 */ /* 0x000fe4000f8e333f */
[----:B------:R-:W-:Y:S02]  /*08b0*/  UIMAD.WIDE.U32 UR24, UR19, UR33, URZ ;  /* 0x00000021131872a5 */ /* 0x000fe4000f8e003f */
[----:B------:R-:W-:Y:S02]  /*08c0*/  UISETP.GT.U32.AND UP1, UPT, UR28, UR5, UPT ;  /* 0x000000051c00728c */ /* 0x000fe4000bf24070 */
[----:B------:R-:W-:Y:S01]  /*08d0*/  UIMAD UR25, UR25, UR31, UR33 ;  /* 0x0000001f191972a4 */ /* 0x000fe2000f8e0221 */
[----:B-1----:R-:W-:Y:S01]  /*08e0*/  R2UR UR34, R3 ;  /* 0x00000000032272ca */ /* 0x002fe200000e0000 */
[----:B------:R-:W-:-:S02]  /*08f0*/  ULOP3.LUT UR33, URZ, UR7, URZ, 0x33, !UPT ;  /* 0x000000073f217292 */ /* 0x000fc4000f8e333f */
[----:B------:R-:W-:-:S05]  /*0900*/  UISETP.GT.U32.AND UP2, UPT, UR27, UR25, UPT ;  /* 0x000000191b00728c */ /* 0x000fca000bf44070 */
[----:B------:R-:W-:-:S04]  /*0910*/  @!UP1 UIADD3 UR5, UR5, -UR28, URZ ;  /* 0x8000001c05059290 */ /* 0x000fc8000fffe03f */
[----:B------:R-:W-:Y:S01]  /*0920*/  UISETP.GT.U32.AND UP6, UPT, UR28, UR5, UPT ;  /* 0x000000051c00728c */ /* 0x000fe2000bfc4070 */
[----:B------:R-:W-:Y:S01]  /*0930*/  ISETP.NE.AND P1, PT, RZ, UR34, PT ;  /* 0x00000022ff007c0c */ /* 0x000fe2000bf25270 */
[----:B------:R-:W-:Y:S01]  /*0940*/  @!UP2 UIADD3 UR25, UR25, -UR27, URZ ;  /* 0x8000001b1919a290 */ /* 0x000fe2000fffe03f */
[----:B--2---:R-:W-:Y:S01]  /*0950*/  R2UR UR12, R2 ;  /* 0x00000000020c72ca */ /* 0x004fe200000e0000 */
[----:B------:R-:W-:Y:S02]  /*0960*/  USHF.R.S32.HI UR4, URZ, 0x1f, UR34 ;  /* 0x0000001f3f047899 */ /* 0x000fe40008011422 */
        /* <DEDUP_REMOVED lines=58> */
.L_x_413:
[----:B-1----:R-:W-:Y:S05]  /*0d10*/  BSYNC B0 ;  /* 0x0000000000007941 */ /* 0x002fea0003800000 */
.L_x_412:
        /* <DEDUP_REMOVED lines=32> */
.L_x_414:
        /* <DEDUP_REMOVED lines=12> */
[----:B--2---:R-:W-:Y:S01]  /*0fe0*/  ISETP.NE.AND P1, PT, R15, RZ, PT ;  /* 0x000000ff0f00720c */ /* 0x004fe20003f25270 */
[----:B---3--:R-:W-:-:S04]  /*0ff0*/  IMAD.MOV R21, RZ, RZ, -R12 ;  /* 0x000000ffff157224 */ /* 0x008fc800078e0a0c */
[----:B-1----:R-:W-:-:S08]  /*1000*/  IMAD R21, R14, R21, UR6 ;  /* 0x000000060e157e24 */ /* 0x002fd0000f8e0215 */
        /* <DEDUP_REMOVED lines=23> */
.L_x_415:
[----:B------:R-:W4:Y:S01]  /*1180*/  SHFL.IDX PT, R3, R13, RZ, 0x1f ;  /* 0x00001fff0d037589 */ /* 0x000f2200000e0000 */
[----:B------:R-:W-:Y:S02]  /*1190*/  ELECT P1, URZ, PT ;  /* 0x00000000003f782f */ /* 0x000fe40003820000 */
[----:B------:R-:W-:Y:S01]  /*11a0*/  SHF.R.S32.HI R14, RZ, 0x1f, R19 ;  /* 0x0000001fff0e7819 */ /* 0x000fe20000011413 */
[----:B------:R-:W2:Y:S01]  /*11b0*/  LDC R18, c[0x0][0x144] ;  /* 0x00005100ff127b82 */ /* 0x000ea20000000800 */
[----:B------:R-:W3:Y:S01]  /*11c0*/  F2I.U32.TRUNC.NTZ R17, R17 ;  /* 0x0000001100117305 */ /* 0x000ee2000020f000 */
[----:B-1----:R-:W-:Y:S01]  /*11d0*/  UMOV UR4, 0x20 ;  /* 0x0000002000047882 */ /* 0x002fe20000000000 */
[----:B------:R-:W-:Y:S01]  /*11e0*/  NOP ;  /* 0x0000000000007918 */ /* 0x000fe20000000000 */
[----:B------:R-:W-:Y:S01]  /*11f0*/  ULDC UR41, c[0x0][0xc] ;  /* 0x0000030000297ab9 */ /* 0x000fe20000000800 */
[----:B---3--:R-:W-:Y:S01]  /*1200*/  IMAD.MOV R17, RZ, RZ, -R17 ;  /* 0x000000ffff117224 */ /* 0x008fe200078e0a11 */
[----:B----4-:R-:W-:-:S02]  /*1210*/  ISETP.NE.OR P1, PT, R3, RZ, !P1 ;  /* 0x000000ff0300720c */ /* 0x010fc40004f25670 */
[----:B------:R-:W-:Y:S01]  /*1220*/  LEA.HI R3, R14, R19, RZ, 0x7 ;  /* 0x000000130e037211 */ /* 0x000fe200078f38ff */
[----:B--2---:R-:W-:-:S03]  /*1230*/  IMAD R18, R18, R17, UR40 ;  /* 0x0000002812127e24 */ /* 0x004fc6000f8e0211 */
[----:B------:R-:W-:-:S05]  /*1240*/  LOP3.LUT R12, R3, 0xffffff80, RZ, 0xc0, !PT ;  /* 0xffffff80030c7812 */ /* 0x000fca00078ec0ff */
[----:B------:R-:W-:Y:S02]  /*1250*/  IMAD.IADD R12, R19, 0x1, -R12 ;  /* 0x00000001130c7824 */ /* 0x000fe400078e0a0c */
[----:B------:R-:W-:Y:S01]  /*1260*/  VOTEU.ALL UP5, P1 ;  /* 0x00000000003f7886 */ /* 0x000fe200008a0000 */
[----:B------:R-:W-:Y:S02]  /*1270*/  VOTEU.ALL UP6, P1 ;  /* 0x00000000003f7886 */ /* 0x000fe400008c0000 */
[----:B------:R-:W-:Y:S02]  /*1280*/  SHF.R.S32.HI R3, RZ, 0x1f, R12 ;  /* 0x0000001fff037819 */ /* 0x000fe4000001140c */
[----:B------:R-:W1:Y:S01]  /*1290*/  @!UP5 S2UR UR11, SR_CgaCtaId ;  /* 0x00000000000bd9c3 */ /* 0x000e620000008800 */
[----:B------:R-:W-:Y:S01]  /*12a0*/  @!UP5 UMOV UR6, 0x400 ;  /* 0x000004000006d882 */ /* 0x000fe20000000000 */
[----:B------:R-:W-:Y:S01]  /*12b0*/  LEA.HI R3, R3, R12, RZ, 0x3 ;  /* 0x0000000c03037211 */ /* 0x000fe200078f18ff */
[----:B------:R-:W-:-:S04]  /*12c0*/  @!UP5 UIADD3 UR4, -UR4, 0x100000, URZ ;  /* 0x001000000404d890 */ /* 0x000fc8000fffe13f */
[----:B------:R-:W-:Y:S02]  /*12d0*/  @!UP5 USHF.L.U32 UR5, UR4, 0xb, URZ ;  /* 0x0000000b0405d899 */ /* 0x000fe4000800063f */
[----:B------:R-:W-:Y:S01]  /*12e0*/  @!UP5 USHF.L.U32 UR4, UR4, 0x1, URZ ;  /* 0x000000010404d899 */ /* 0x000fe2000800063f */
[--C-:B------:R-:W-:Y:S02]  /*12f0*/  SHF.R.S32.HI R15, RZ, 0x3, R3.reuse ;  /* 0x00000003ff0f7819 */ /* 0x100fe40000011403 */
[----:B------:R-:W-:Y:S02]  /*1300*/  SHF.R.S32.HI R16, RZ, 0x1f, R3 ;  /* 0x0000001fff107819 */ /* 0x000fe40000011403 */
[----:B------:R-:W-:Y:S02]  /*1310*/  SHF.R.S32.HI R3, RZ, 0x1f, R2 ;  /* 0x0000001fff037819 */ /* 0x000fe40000011402 */
[----:B------:R-:W-:Y:S02]  /*1320*/  LEA.HI R16, R16, R15, RZ, 0x2 ;  /* 0x0000000f10107211 */ /* 0x000fe400078f10ff */
[----:B------:R-:W-:-:S02]  /*1330*/  LEA.HI R3, R3, R2, RZ, 0x2 ;  /* 0x0000000203037211 */ /* 0x000fc400078f10ff */
[----:B------:R-:W-:Y:S02]  /*1340*/  LOP3.LUT R16, R16, 0xfffffffc, RZ, 0xc0, !PT ;  /* 0xfffffffc10107812 */ /* 0x000fe400078ec0ff */
[----:B------:R-:W-:-:S03]  /*1350*/  LOP3.LUT R3, R3, 0x3ffffffc, RZ, 0xc0, !PT ;  /* 0x3ffffffc03037812 */ /* 0x000fc600078ec0ff */
[----:B------:R-:W-:Y:S02]  /*1360*/  IMAD.IADD R16, R15, 0x1, -R16 ;  /* 0x000000010f107824 */ /* 0x000fe400078e0a10 */
[----:B------:R-:W-:Y:S01]  /*1370*/  IMAD.IADD R3, R2, 0x1, -R3 ;  /* 0x0000000102037824 */ /* 0x000fe200078e0a03 */
[----:B-1----:R-:W-:Y:S01]  /*1380*/  @!UP5 ULEA UR6, UR11, UR6, 0x18 ;  /* 0x000000060b06d291 */ /* 0x002fe2000f8ec03f */
[----:B------:R-:W1:Y:S01]  /*1390*/  LDC R2, c[0x0][0x140] ;  /* 0x00005000ff027b82 */ /* 0x000e620000000800 */
[----:B------:R-:W-:Y:S01]  /*13a0*/  VOTEU.ALL UP5, P1 ;  /* 0x00000000003f7886 */ /* 0x000fe200008a0000 */
[----:B------:R-:W-:Y:S01]  /*13b0*/  IMAD R3, R3, 0x4, R16 ;  /* 0x0000000403037824 */ /* 0x000fe200078e0210 */
[----:B------:R-:W-:-:S04]  /*13c0*/  LOP3.LUT P1, RZ, R12, 0x7, RZ, 0xc0, !PT ;  /* 0x000000070cff7812 */ /* 0x000fc8000782c0ff */
[----:B------:R-:W-:-:S04]  /*13d0*/  SHF.L.U32 R22, R3, 0x2, RZ ;  /* 0x0000000203167819 */ /* 0x000fc800000006ff */
[----:B------:R-:W-:Y:S01]  /*13e0*/  LOP3.LUT R22, R3, 0xc, R22, 0x78, !PT ;  /* 0x0000000c03167812 */ /* 0x000fe200078e7816 */
[----:B------:R-:W2:Y:S02]  /*13f0*/  FENCE.VIEW.ASYNC.S ;  /* 0x00000000000073c6 */ /* 0x000ea40000000000 */
[----:B--2---:R-:W2:Y:S01]  /*1400*/  @!UP5 SYNCS.EXCH.64 URZ, [UR6+0x38500], UR4 ;  /* 0x03850004063fd5b2 */ /* 0x004ea20008000100 */
[----:B------:R-:W-:Y:S02]  /*1410*/  ISETP.NE.AND P2, PT, R21, R22, PT ;  /* 0x000000161500720c */ /* 0x000fe40003f45270 */
[----:B------:R-:W-:Y:S02]  /*1420*/  ISETP.LT.U32.AND P1, PT, R22, 0x2, !P1 ;  /* 0x000000021600780c */ /* 0x000fe40004f21070 */
[----:B------:R-:W-:-:S04]  /*1430*/  ISETP.EQ.OR P2, PT, R18, RZ, !P2 ;  /* 0x000000ff1200720c */ /* 0x000fc80005742670 */
[----:B------:R-:W-:Y:S02]  /*1440*/  PLOP3.LUT P1, PT, P1, P2, PT, 0x80, 0x0 ;  /* 0x000000000000781c */ /* 0x000fe40000f25070 */
[----:B-1----:R-:W-:Y:S02]  /*1450*/  ISETP.EQ.U32.AND P3, PT, R2, 0x1, PT ;  /* 0x000000010200780c */ /* 0x002fe40003f62070 */
[----:B------:R-:W-:Y:S01]  /*1460*/  P2R R23, PR, RZ, 0x2 ;  /* 0x00000002ff177803 */ /* 0x000fe20000000000 */
[----:B------:R1:W3:Y:S01]  /*1470*/  @!UP6 SYNCS.EXCH.64 URZ, [UR6+0x38508], UR4 ;  /* 0x03850804063fe5b2 */ /* 0x0002e20008000100 */
[----:B------:R-:W-:Y:S01]  /*1480*/  NOP ;  /* 0x0000000000007918 */ /* 0x000fe20000000000 */
[----:B-1----:R-:W-:-:S08]  /*1490*/  ULDC.U8 UR4, c[0x0][0x900] ;  /* 0x0002400000047ab9 */ /* 0x002fd00000000000 */
[----:B--2---:R-:W-:Y:S05]  /*14a0*/  @!P3 BRA `(.L_x_416) ;  /* 0x000000000008b947 */ /* 0x004fea0003800000 */
[----:B---3--:R-:W-:Y:S01]  /*14b0*/  UCGABAR_ARV ;  /* 0x00000000000079c7 */ /* 0x008fe20008000000 */
[----:B------:R-:W-:Y:S05]  /*14c0*/  BRA `(.L_x_417) ;  /* 0x0000000000047947 */ /* 0x000fea0003800000 */
.L_x_416:
[----:B---3--:R-:W-:Y:S01]  /*14d0*/  NOP ;  /* 0x0000000000007918 */ /* 0x008fe20000000000 */
.L_x_417:
[----:B------:R-:W-:Y:S05]  /*14e0*/  @!P3 BRA `(.L_x_418) ;  /* 0x00000000000cb947 */ /* 0x000fea0003800000 */
[----:B------:R-:W-:Y:S01]  /*14f0*/  UCGABAR_WAIT ;  /* 0x0000000000007dc7 */ /* 0x000fe20008000000 */
[----:B------:R-:W-:Y:S01]  /*1500*/  CCTL.IVALL ;  /* 0x00000000ff00798f */ /* 0x000fe20002000000 */
[----:B------:R-:W-:Y:S05]  /*1510*/  BRA `(.L_x_419) ;  /* 0x0000000000047947 */ /* 0x000fea0003800000 */
.L_x_418:
[----:B------:R-:W-:Y:S06]  /*1520*/  BAR.SYNC.DEFER_BLOCKING 0x0 ;  /* 0x0000000000007b1d */ /* 0x000fec0000010000 */
.L_x_419:
[----:B------:R-:W1:Y:S01]  /*1530*/  LDC.64 R16, c[0x0][0x8f8] ;  /* 0x00023e00ff107b82 */ /* 0x000e620000000a00 */
[----:B------:R-:W-:Y:S01]  /*1540*/  IMAD.U32 R2, RZ, RZ, UR9 ;  /* 0x00000009ff027e24 */ /* 0x000fe2000f8e00ff */
[----:B------:R-:W-:Y:S01]  /*1550*/  ISETP.NE.AND P2, PT, RZ, UR4, PT ;  /* 0x00000004ff007c0c */ /* 0x000fe2000bf45270 */
[----:B------:R-:W-:Y:S01]  /*1560*/  UMOV UR6, URZ ;  /* 0x0000003f00067c82 */ /* 0x000fe20008000000 */
[----:B------:R-:W-:Y:S01]  /*1570*/  UMOV UR5, URZ ;  /* 0x0000003f00057c82 */ /* 0x000fe20008000000 */
[----:B------:R-:W-:Y:S01]  /*1580*/  UMOV UR4, URZ ;  /* 0x0000003f00047c82 */ /* 0x000fe20008000000 */
[----:B------:R-:W-:Y:S01]  /*1590*/  UMOV UR11, URZ ;  /* 0x0000003f000b7c82 */ /* 0x000fe20008000000 */
[----:B------:R-:W-:Y:S01]  /*15a0*/  P2R R21, PR, RZ, 0x4 ;  /* 0x00000004ff157803 */ /* 0x000fe20000000000 */
[----:B------:R-:W-:Y:S01]  /*15b0*/  IMAD.MOV.U32 R18, RZ, RZ, -0x1 ;  /* 0xffffffffff127424 */ /* 0x000fe200078e00ff */
[----:B-1----:R-:W-:Y:S01]  /*15c0*/  ISETP.LE.U32.AND P1, PT, R16, UR10, PT ;  /* 0x0000000a10007c0c */ /* 0x002fe2000bf23070 */
[----:B------:R-:W-:-:S03]  /*15d0*/  IMAD.MOV.U32 R16, RZ, RZ, -0x1 ;  /* 0xffffffffff107424 */ /* 0x000fc600078e00ff */
[----:B------:R-:W-:Y:S01]  /*15e0*/  ISETP.GE.U32.AND.EX P1, PT, R2, R17, PT, P1 ;  /* 0x000000110200720c */ /* 0x000fe20003f26110 */
[----:B------:R-:W-:-:S12]  /*15f0*/  IMAD.MOV.U32 R17, RZ, RZ, -0x1 ;  /* 0xffffffffff117424 */ /* 0x000fd800078e00ff */
        /* <DEDUP_REMOVED lines=25> */
[----:B------:R-:W-:Y:S01]  /*1790*/  MOV R6, RZ ;  /* 0x000000ff00067202 */ /* 0x000fe20000000f00 */
[----:B------:R-:W-:Y:S01]  /*17a0*/  UIADD3 UR4, UR8, -0x1, URZ ;  /* 0xffffffff08047890 */ /* 0x000fe2000fffe03f */
[----:B------:R-:W-:Y:S01]  /*17b0*/  IMAD.MOV.U32 R2, RZ, RZ, RZ ;  /* 0x000000ffff027224 */ /* 0x000fe200078e00ff */
        /* <DEDUP_REMOVED lines=22> */
.L_x_424:
        /* <DEDUP_REMOVED lines=13> */
.L_x_425:
        /* <DEDUP_REMOVED lines=9> */
[----:B------:R-:W-:Y:S02]  /*1a80*/  IMAD R5, R5, UR31, R12 ;  /* 0x0000001f05057c24 */ /* 0x000fe4000f8e020c */
[----:B------:R-:W-:Y:S01]  /*1a90*/  IMAD.U32 R15, RZ, RZ, UR32 ;  /* 0x00000020ff0f7e24 */ /* 0x000fe2000f8e00ff */
[----:B------:R-:W-:Y:S01]  /*1aa0*/  ISETP.LT.U32.AND P1, PT, R4, UR28, PT ;  /* 0x0000001c04007c0c */ /* 0x000fe2000bf21070 */
[----:B------:R-:W-:Y:S01]  /*1ab0*/  IMAD.U32 R12, RZ, RZ, UR33 ;  /* 0x00000021ff0c7e24 */ /* 0x000fe2000f8e00ff */
        /* <DEDUP_REMOVED lines=11> */
[----:B------:R-:W-:Y:S01]  /*1b70*/  @!P1 IMAD.MOV R4, RZ, RZ, -R4 ;  /* 0x000000ffff049224 */ /* 0x000fe200078e0a04 */
[----:B------:R-:W-:Y:S01]  /*1b80*/  PLOP3.LUT P1, PT, PT, PT, UP3, 0x80, 0x0 ;  /* 0x000000000000781c */ /* 0x000fe20003f2f038 */
[----:B------:R-:W-:-:S03]  /*1b90*/  @!P2 IMAD.MOV R5, RZ, RZ, -R5 ;  /* 0x000000ffff05a224 */ /* 0x000fc600078e0a05 */
[----:B------:R-:W-:Y:S02]  /*1ba0*/  SEL R4, R15, R4, !P3 ;  /* 0x000000040f047207 */ /* 0x000fe40005800000 */
[----:B------:R-:W-:-:S03]  /*1bb0*/  SEL R5, R12, R5, !P4 ;  /* 0x000000050c057207 */ /* 0x000fc60006000000 */
[----:B------:R-:W-:Y:S01]  /*1bc0*/  IMAD.IADD R28, R17, 0x1, -R4 ;  /* 0x00000001111c7824 */ /* 0x000fe200078e0a04 */
[----:B------:R-:W-:-:S04]  /*1bd0*/  IADD3 R5, R18, -R5, RZ ;  /* 0x8000000512057210 */ /* 0x000fc80007ffe0ff */
[----:B------:R-:W-:Y:S01]  /*1be0*/  SEL R4, R5, R28, !P1 ;  /* 0x0000001c05047207 */ /* 0x000fe20004800000 */
[----:B------:R-:W-:-:S03]  /*1bf0*/  IMAD R28, R28, R5, RZ ;  /* 0x000000051c1c7224 */ /* 0x000fc600078e02ff */
[----:B------:R-:W-:Y:S02]  /*1c00*/  SHF.R.S32.HI R5, RZ, 0x1f, R4 ;  /* 0x0000001fff057819 */ /* 0x000fe40000011404 */
[----:B------:R-:W-:-:S07]  /*1c10*/  SHF.R.S32.HI R29, RZ, 0x1f, R28 ;  /* 0x0000001fff1d7819 */ /* 0x000fce000001141c */
.L_x_423:
[----:B------:R-:W-:Y:S05]  /*1c20*/  BSYNC B0 ;  /* 0x0000000000007941 */ /* 0x000fea0003800000 */
.L_x_422:
        /* <DEDUP_REMOVED lines=41> */
[----:B------:R-:W-:Y:S01]  /*1ec0*/  IMAD.MOV.U32 R26, RZ, RZ, R15 ;  /* 0x000000ffff1a7224 */ /* 0x000fe200078e000f */
[----:B------:R-:W-:Y:S01]  /*1ed0*/  ULDC UR13, c[0x0][0x8f4] ;  /* 0x00023d00000d7ab9 */ /* 0x000fe20000000800 */
[----:B------:R-:W-:Y:S01]  /*1ee0*/  IMAD.MOV.U32 R27, RZ, RZ, R17 ;  /* 0x000000ffff1b7224 */ /* 0x000fe200078e0011 */
[----:B------:R-:W-:Y:S01]  /*1ef0*/  ULDC UR6, c[0x0][0x8dc] ;  /* 0x0002370000067ab9 */ /* 0x000fe20000000800 */
[----:B------:R-:W-:Y:S01]  /*1f00*/  ULDC UR19, c[0x0][0x8d8] ;  /* 0x0002360000137ab9 */ /* 0x000fe20000000800 */
[----:B------:R-:W-:Y:S01]  /*1f10*/  ULDC UR24, c[0x0][0x8f0] ;  /* 0x00023c0000187ab9 */ /* 0x000fe20000000800 */
[----:B------:R-:W-:Y:S01]  /*1f20*/  ULDC.64 UR20, c[0x0][0x8d0] ;  /* 0x0002340000147ab9 */ /* 0x000fe20000000a00 */
[----:B------:R-:W-:-:S05]  /*1f30*/  ULDC.64 UR22, c[0x0][0x8e8] ;  /* 0x00023a0000167ab9 */ /* 0x000fca0000000a00 */
.L_x_431:
[----:B------:R-:W-:Y:S01]  /*1f40*/  IMAD.MOV.U32 R3, RZ, RZ, R7 ;  /* 0x000000ffff037224 */ /* 0x000fe200078e0007 */
[----:B-----5:R-:W-:Y:S01]  /*1f50*/  MOV R12, R8 ;  /* 0x00000008000c7202 */ /* 0x020fe20000000f00 */
[----:B------:R-:W-:-:S05]  /*1f60*/  VIADD R7, R7, 0x20 ;  /* 0x0000002007077836 */ /* 0x000fca0000000000 */
        /* <DEDUP_REMOVED lines=24> */
[----:B-1----:R-:W-:Y:S02]  /*20f0*/  IMAD.MOV R28, RZ, RZ, -R33 ;  /* 0x000000ffff1c7224 */ /* 0x002fe400078e0a21 */
        /* <DEDUP_REMOVED lines=12> */
.L_x_429:
[----:B------:R-:W-:Y:S05]  /*21c0*/  @!P0 BRA `(.L_x_430) ;  /* 0x00000000002c8947 */ /* 0x000fea0003800000 */
[----:B------:R-:W-:-:S05]  /*21d0*/  IADD3 R29, P5, R12, UR13, RZ ;  /* 0x0000000d0c1d7c10 */ /* 0x000fca000ffbe0ff */
[----:B------:R-:W-:-:S04]  /*21e0*/  IMAD.X R15, RZ, RZ, R15, P5 ;  /* 0x000000ffff0f7224 */ /* 0x000fc800028e060f */
[----:B------:R-:W-:-:S04]  /*21f0*/  IMAD.WIDE.U32 R4, R15, UR22, RZ ;  /* 0x000000160f047c25 */ /* 0x000fc8000f8e00ff */
[----:B------:R-:W-:-:S04]  /*2200*/  IMAD.WIDE.U32 R24, P5, R29, UR23, R4 ;  /* 0x000000171d187c25 */ /* 0x000fc8000f8a0004 */
[----:B------:R-:W-:Y:S01]  /*2210*/  IMAD.WIDE.U32 R4, R29, UR22, RZ ;  /* 0x000000161d047c25 */ /* 0x000fe2000f8e00ff */
[----:B------:R-:W-:-:S03]  /*2220*/  IADD3.X R27, RZ, RZ, RZ, P5, !PT ;  /* 0x000000ffff1b7210 */ /* 0x000fc60002ffe4ff */
[----:B------:R-:W-:Y:S01]  /*2230*/  IMAD.MOV.U32 R26, RZ, RZ, R25 ;  /* 0x000000ffff1a7224 */ /* 0x000fe200078e0019 */
[----:B------:R-:W-:-:S05]  /*2240*/  IADD3 RZ, P5, R5, R24, RZ ;  /* 0x0000001805ff7210 */ /* 0x000fca0007fbe0ff */
[----:B------:R-:W-:-:S04]  /*2250*/  IMAD.WIDE.U32.X R4, R15, UR23, R26, P5 ;  /* 0x000000170f047c25 */ /* 0x000fc8000a8e041a */
[----:B------:R-:W-:Y:S02]  /*2260*/  IMAD.MOV.U32 R12, RZ, RZ, R4 ;  /* 0x000000ffff0c7224 */ /* 0x000fe400078e0004 */
[----:B------:R-:W-:-:S07]  /*2270*/  IMAD.MOV.U32 R15, RZ, RZ, R5 ;  /* 0x000000ffff0f7224 */ /* 0x000fce00078e0005 */
.L_x_430:
        /* <DEDUP_REMOVED lines=12> */
[----:B------:R-:W-:-:S04]  /*2340*/  IMAD.HI.U32 R4, R33, R12, R4 ;  /* 0x0000000c21047227 */ /* 0x000fc800078e0004 */
        /* <DEDUP_REMOVED lines=8> */
[----:B------:R-:W-:Y:S01]  /*23d0*/  @!P5 IMAD.IADD R12, R12, 0x1, -R31 ;  /* 0x000000010c0cd824 */ /* 0x000fe200078e0a1f */
[----:B-1----:R-:W-:-:S04]  /*23e0*/  IADD3 R4, R25, 0xffffffe, RZ ;  /* 0x0ffffffe19047810 */ /* 0x002fc80007ffe0ff */
        /* <DEDUP_REMOVED lines=18> */
[----:B------:R-:W-:Y:S01]  /*2510*/  @!P5 IMAD.MOV R4, RZ, RZ, -R4 ;  /* 0x000000ffff04d224 */ /* 0x000fe200078e0a04 */
[----:B------:R-:W-:-:S13]  /*2520*/  ISETP.GE.AND P5, PT, R18, RZ, PT ;  /* 0x000000ff1200720c */ /* 0x000fda0003fa6270 */
[----:B------:R-:W-:Y:S01]  /*2530*/  @!P5 IMAD.MOV R5, RZ, RZ, -R5 ;  /* 0x000000ffff05d224 */ /* 0x000fe200078e0a05 */
[----:B------:R-:W-:-:S13]  /*2540*/  ISETP.NE.AND P5, PT, RZ, UR7, PT ;  /* 0x00000007ff007c0c */ /* 0x000fda000bfa5270 */
[----:B------:R-:W-:Y:S02]  /*2550*/  @!P5 LOP3.LUT R4, RZ, UR7, RZ, 0x33, !PT ;  /* 0x00000007ff04dc12 */ /* 0x000fe4000f8e33ff */
[----:B------:R-:W-:Y:S02]  /*2560*/  ISETP.NE.AND P5, PT, RZ, UR8, PT ;  /* 0x00000008ff007c0c */ /* 0x000fe4000bfa5270 */
[----:B------:R-:W-:-:S11]  /*2570*/  IADD3 R4, -R4, R15, RZ ;  /* 0x0000000f04047210 */ /* 0x000fd60007ffe1ff */
        /* <DEDUP_REMOVED lines=8> */
.L_x_428:
[----:B------:R-:W-:Y:S05]  /*2600*/  BSYNC B0 ;  /* 0x0000000000007941 */ /* 0x000fea0003800000 */
.L_x_427:
        /* <DEDUP_REMOVED lines=30> */
[----:B------:R-:W-:-:S05]  /*27f0*/  IADD3 R26, P5, R15, R6, RZ ;  /* 0x000000060f1a7210 */ /* 0x000fca0007fbe0ff */
[----:B------:R-:W-:Y:S01]  /*2800*/  IMAD.X R27, R17, 0x1, R2, P5 ;  /* 0x00000001111b7824 */ /* 0x000fe200028e0602 */
[----:B------:R-:W-:-:S04]  /*2810*/  ISETP.GT.U32.AND P5, PT, R26, UR10, PT ;  /* 0x0000000a1a007c0c */ /* 0x000fc8000bfa4070 */
[----:B------:R-:W-:-:S13]  /*2820*/  ISETP.GT.U32.AND.EX P5, PT, R27, UR9, PT, P5 ;  /* 0x000000091b007c0c */ /* 0x000fda000bfa4150 */
[----:B------:R-:W-:-:S04]  /*2830*/  VOTE.ANY R12, PT, P5 ;  /* 0x00000000000c7806 */ /* 0x000fc800028e0100 */
[----:B------:R-:W-:-:S13]  /*2840*/  ISETP.NE.AND P5, PT, R12, RZ, PT ;  /* 0x000000ff0c00720c */ /* 0x000fda0003fa5270 */
[----:B------:R-:W-:Y:S05]  /*2850*/  @!P5 BRA `(.L_x_431) ;  /* 0xfffffff400b8d947 */ /* 0x000fea000383ffff */
.L_x_426:
        /* <DEDUP_REMOVED lines=21> */
.L_x_421:
[----:B------:R-:W-:Y:S01]  /*29b0*/  ISETP.LE.AND P1, PT, R0, UR6, PT ;  /* 0x0000000600007c0c */ /* 0x000fe2000bf23270 */
[----:B------:R-:W-:Y:S01]  /*29c0*/  IMAD.MOV.U32 R17, RZ, RZ, -0x1 ;  /* 0xffffffffff117424 */ /* 0x000fe200078e00ff */
[----:B------:R-:W-:-:S11]  /*29d0*/  MOV R18, 0xffffffff ;  /* 0xffffffff00127802 */ /* 0x000fd60000000f00 */
        /* <DEDUP_REMOVED lines=23> */
[----:B-----5:R-:W-:Y:S05]  /*2b50*/  CALL.REL.NOINC `($__internal_1_$__cuda_sm20_div_u64) ;  /* 0x000000c800d87944 */ /* 0x020fea0003c00000 */
[----:B------:R-:W-:-:S04]  /*2b60*/  IMAD.MOV R12, RZ, RZ, -R0 ;  /* 0x000000ffff0c7224 */ /* 0x000fc800078e0a00 */
[----:B------:R-:W-:Y:S01]  /*2b70*/  IMAD R12, R24, R12, UR14 ;  /* 0x0000000e180c7e24 */ /* 0x000fe2000f8e020c */
[----:B------:R-:W-:Y:S06]  /*2b80*/  BRA `(.L_x_433) ;  /* 0x0000000000507947 */ /* 0x000fec0003800000 */
.L_x_432:
        /* <DEDUP_REMOVED lines=13> */
[----:B------:R-:W-:Y:S02]  /*2c60*/  @P1 IMAD.IADD R3, R3, 0x1, -R24 ;  /* 0x0000000103031824 */ /* 0x000fe400078e0a18 */
[----:B------:R-:W-:-:S03]  /*2c70*/  @P1 VIADD R0, R0, 0x1 ;  /* 0x0000000100001836 */ /* 0x000fc60000000000 */
[----:B------:R-:W-:-:S13]  /*2c80*/  ISETP.GE.U32.AND P2, PT, R3, R24, PT ;  /* 0x000000180300720c */ /* 0x000fda0003f46070 */
[----:B------:R-:W-:Y:S01]  /*2c90*/  @P2 VIADD R0, R0, 0x1 ;  /* 0x0000000100002836 */ /* 0x000fe20000000000 */
[----:B------:R-:W-:-:S05]  /*2ca0*/  @!P3 LOP3.LUT R0, RZ, R24, RZ, 0x33, !PT ;  /* 0x00000018ff00b212 */ /* 0x000fca00078e33ff */
[----:B------:R-:W-:-:S04]  /*2cb0*/  IMAD.MOV R12, RZ, RZ, -R0 ;  /* 0x000000ffff0c7224 */ /* 0x000fc800078e0a00 */
[----:B------:R-:W-:-:S07]  /*2cc0*/  IMAD R12, R24, R12, UR14 ;  /* 0x0000000e180c7e24 */ /* 0x000fce000f8e020c */
.L_x_433:
        /* <DEDUP_REMOVED lines=10> */
[----:B------:R-:W-:Y:S01]  /*2d70*/  @P1 IMAD.U32 R18, RZ, RZ, UR6 ;  /* 0x00000006ff121e24 */ /* 0x000fe2000f8e00ff */
[----:B------:R-:W-:Y:S02]  /*2d80*/  @!P1 MOV R18, UR6 ;  /* 0x0000000600129c02 */ /* 0x000fe40008000f00 */
[----:B------:R-:W-:-:S02]  /*2d90*/  IMAD R0, R0, UR13, R3 ;  /* 0x0000000d00007c24 */ /* 0x000fc4000f8e0203 */
[----:B-1----:R-:W-:-:S04]  /*2da0*/  IMAD R12, R12, R15, UR15 ;  /* 0x0000000f0c0c7e24 */ /* 0x002fc8000f8e020f */
[----:B------:R-:W-:Y:S02]  /*2db0*/  @P1 IMAD.MOV.U32 R16, RZ, RZ, R12 ;  /* 0x000000ffff101224 */ /* 0x000fe400078e000c */
[----:B--2---:R-:W-:Y:S01]  /*2dc0*/  IMAD R17, R0, R17, UR11 ;  /* 0x0000000b00117e24 */ /* 0x004fe2000f8e0211 */
[----:B------:R-:W-:-:S03]  /*2dd0*/  UMOV UR11, 0x1 ;  /* 0x00000001000b7882 */ /* 0x000fc60000000000 */
[----:B------:R-:W-:Y:S02]  /*2de0*/  @!P1 IMAD.MOV.U32 R16, RZ, RZ, R17 ;  /* 0x000000ffff109224 */ /* 0x000fe400078e0011 */
[----:B------:R-:W-:-:S07]  /*2df0*/  @!P1 IMAD.MOV.U32 R17, RZ, RZ, R12 ;  /* 0x000000ffff119224 */ /* 0x000fce00078e000c */
.L_x_420:
[----:B------:R-:W-:-:S13]  /*2e00*/  ISETP.NE.AND P1, PT, RZ, UR11, PT ;  /* 0x0000000bff007c0c */ /* 0x000fda000bf25270 */
[----:B------:R-:W-:Y:S05]  /*2e10*/  @!P1 EXIT ;  /* 0x000000000000994d */ /* 0x000fea0003800000 */
[----:B-1----:R-:W1:Y:S02]  /*2e20*/  LDC.64 R24, c[0x0][0x290] ;  /* 0x0000a400ff187b82 */ /* 0x002e640000000a00 */
[----:B-1----:R-:W-:-:S05]  /*2e30*/  IMAD.WIDE R24, R18, 0xc, R24 ;  /* 0x0000000c12187825 */ /* 0x002fca00078e0218 */
[----:B------:R1:W5:Y:S04]  /*2e40*/  LDG.E R2, desc[UR58][R24.64] ;  /* 0x0000003a18027981 */ /* 0x000368000c1e1900 */
[----:B------:R1:W5:Y:S04]  /*2e50*/  LDG.E R0, desc[UR58][R24.64+0x4] ;  /* 0x0000043a18007981 */ /* 0x000368000c1e1900 */
[----:B------:R1:W5:Y:S01]  /*2e60*/  LDG.E R36, desc[UR58][R24.64+0x8] ;  /* 0x0000083a18247981 */ /* 0x000362000c1e1900 */
[----:B------:R-:W-:Y:S01]  /*2e70*/  PLOP3.LUT P1, PT, PT, PT, UP1, 0x80, 0x0 ;  /* 0x000000000000781c */ /* 0x000fe20003f2f018 */
[----:B------:R-:W2:Y:S01]  /*2e80*/  S2UR UR42, SR_CgaCtaId ;  /* 0x00000000002a79c3 */ /* 0x000ea20000008800 */
[----:B------:R-:W-:-:S11]  /*2e90*/  SHF.R.S32.HI R3, RZ, 0x1f, R18 ;  /* 0x0000001fff037819 */ /* 0x000fd60000011412 */
[----:B-1----:R-:W-:Y:S05]  /*2ea0*/  @!P1 BRA `(.L_x_434) ;  /* 0x0000005800b89947 */ /* 0x002fea0003800000 */
[----:B------:R-:W-:-:S06]  /*2eb0*/  UISETP.GT.U32.AND UP0, UPT, UR18, 0x1, UPT ;  /* 0x000000011200788c */ /* 0x000fcc000bf04070 */
[----:B------:R-:W-:-:S13]  /*2ec0*/  PLOP3.LUT P0, PT, PT, PT, UP0, 0x80, 0x0 ;  /* 0x000000000000781c */ /* 0x000fda0003f0f008 */
[----:B--2---:R-:W-:Y:S05]  /*2ed0*/  @P0 EXIT ;  /* 0x000000000000094d */ /* 0x004fea0003800000 */
.L_x_435:
        /* <DEDUP_REMOVED lines=44> */
.L_x_438:
[----:B------:R-:W-:Y:S05]  /*31a0*/  BSYNC B0 ;  /* 0x0000000000007941 */ /* 0x000fea0003800000 */
.L_x_437:
[----:B------:R-:W-:Y:S01]  /*31b0*/  UISETP.NE.AND UP0, UPT, UR12, 0x1, UPT ;  /* 0x000000010c00788c */ /* 0x000fe2000bf05270 */
[----:B------:R-:W-:Y:S01]  /*31c0*/  NOP ;  /* 0x0000000000007918 */ /* 0x000fe20000000000 */
[----:B------:R-:W-:Y:S01]  /*31d0*/  ULDC UR5, c[0x0][0x884] ;  /* 0x0002210000057ab9 */ /* 0x000fe20000000800 */
[----:B------:R-:W-:Y:S01]  /*31e0*/  ULDC.64 UR60, c[0x0][0x800] ;  /* 0x00020000003c7ab9 */ /* 0x000fe20000000a00 */
[----:B------:R-:W-:-:S04]  /*31f0*/  USEL UR5, UR5, URZ, UP0 ;  /* 0x0000003f05057287 */ /* 0x000fc80008000000 */
[----:B------:R-:W-:-:S04]  /*3200*/  UIADD3 UR5, UR4, UR5, URZ ;  /* 0x0000000504057290 */ /* 0x000fc8000fffe03f */
[----:B------:R-:W-:-:S12]  /*3210*/  UIMAD.WIDE UR60, UR5, 0x80, UR60 ;  /* 0x00000080053c78a5 */ /* 0x000fd8000f8e023c */
.L_x_436:
[----:B------:R-:W-:-:S13]  /*3220*/  ISETP.NE.AND P0, PT, RZ, UR55, PT ;  /* 0x00000037ff007c0c */ /* 0x000fda000bf05270 */
[----:B------:R-:W-:Y:S05]  /*3230*/  @P0 BRA `(.L_x_439) ;  /* 0x00000004001c0947 */ /* 0x000fea0003800000 */
[----:B------:R-:W-:Y:S01]  /*3240*/  ELECT P0, URZ, PT ;  /* 0x00000000003f782f */ /* 0x000fe20003800000 */
[----:B------:R-:W-:-:S12]  /*3250*/  BSSY B0, `(.L_x_440) ;  /* 0x0000030000007945 */ /* 0x000fd80003800000 */
[----:B------:R-:W-:Y:S05]  /*3260*/  @!P0 BRA `(.L_x_441) ;  /* 0x0000000000b88947 */ /* 0x000fea0003800000 */
[C---:B--2---:R-:W-:Y:S01]  /*3270*/  IMAD.SHL.U32 R4, R18.reuse, 0x8, RZ ;  /* 0x0000000812047824 */ /* 0x044fe200078e00ff */
[----:B------:R-:W-:Y:S01]  /*3280*/  ULDC.64 UR4, c[0x0][0x820] ;  /* 0x0002080000047ab9 */ /* 0x000fe20000000a00 */
[----:B------:R-:W-:-:S03]  /*3290*/  SHF.L.U64.HI R3, R18, 0x3, R3 ;  /* 0x0000000312037819 */ /* 0x000fc60000010203 */
[----:B------:R-:W-:-:S04]  /*32a0*/  IADD3 R6, P0, R4, UR4, RZ ;  /* 0x0000000404067c10 */ /* 0x000fc8000ff1e0ff */
[----:B------:R-:W-:Y:S01]  /*32b0*/  IADD3.X R7, R3, UR5, RZ, P0, !PT ;  /* 0x0000000503077c10 */ /* 0x000fe200087fe4ff */
[----:B------:R-:W-:-:S05]  /*32c0*/  ULDC.64 UR4, c[0x0][0x818] ;  /* 0x0002060000047ab9 */ /* 0x000fca0000000a00 */
[----:B------:R-:W2:Y:S01]  /*32d0*/  LDG.E.64 R6, desc[UR58][R6.64] ;  /* 0x0000003a06067981 */ /* 0x000ea2000c1e1b00 */
[----:B------:R-:W-:-:S04]  /*32e0*/  IADD3 R4, P0, R4, UR4, RZ ;  /* 0x0000000404047c10 */ /* 0x000fc8000ff1e0ff */
[----:B------:R-:W-:-:S06]  /*32f0*/  IADD3.X R5, R3, UR5, RZ, P0, !PT ;  /* 0x0000000503057c10 */ /* 0x000fcc00087fe4ff */
[----:B------:R-:W3:Y:S01]  /*3300*/  LDG.E.64 R4, desc[UR58][R4.64] ;  /* 0x0000003a04047981 */ /* 0x000ee2000c1e1b00 */
[----:B------:R-:W1:Y:S01]  /*3310*/  S2UR UR5, SR_CgaCtaId ;  /* 0x00000000000579c3 */ /* 0x000e620000008800 */
[----:B------:R-:W-:Y:S01]  /*3320*/  UISETP.NE.AND UP0, UPT, UR12, 0x1, UPT ;  /* 0x000000010c00788c */ /* 0x000fe2000bf05270 */
[----:B-----5:R-:W-:Y:S01]  /*3330*/  VIADD R9, R0, 0xffffffff ;  /* 0xffffffff00097836 */ /* 0x020fe20000000000 */
[----:B------:R-:W-:Y:S01]  /*3340*/  UMOV UR4, 0x400 ;  /* 0x0000040000047882 */ /* 0x000fe20000000000 */
[----:B------:R-:W-:Y:S01]  /*3350*/  CS2R R10, SRZ ;  /* 0x00000000000a7805 */ /* 0x000fe2000001ff00 */
        /* <DEDUP_REMOVED lines=11> */
[----:B------:R-:W-:-:S03]  /*3410*/  IMAD.SHL.U32 R6, R6, 0x2, RZ ;  /* 0x0000000206067824 */ /* 0x000fc600078e00ff */
[----:B------:R-:W-:Y:S02]  /*3420*/  LOP3.LUT R13, R13, 0x1fffffff, RZ, 0xc0, !PT ;  /* 0x1fffffff0d0d7812 */ /* 0x000fe400078ec0ff */
[----:B------:R-:W-:Y:S02]  /*3430*/  LOP3.LUT R0, R6, 0xfffffffe, RZ, 0xc0, !PT ;  /* 0xfffffffe06007812 */ /* 0x000fe400078ec0ff */
[--C-:B------:R-:W-:Y:S02]  /*3440*/  SHF.R.U32.HI R8, RZ, 0x4, R13.reuse ;  /* 0x00000004ff087819 */ /* 0x100fe4000001160d */
[----:B------:R-:W-:Y:S01]  /*3450*/  SHF.R.U64 R0, R0, 0x4, R13 ;  /* 0x0000000400007819 */ /* 0x000fe2000000120d */
[----:B---3--:R-:W-:Y:S01]  /*3460*/  STS.64 [UR5+0x38780], R4 ;  /* 0x03878004ff007988 */ /* 0x008fe20008000a05 */
[----:B-1----:R-:W-:-:S03]  /*3470*/  LOP3.LUT R3, R3, 0xf, R8, 0xb8, !PT ;  /* 0x0000000f03037812 */ /* 0x002fc600078eb808 */
[----:B------:R-:W-:Y:S04]  /*3480*/  STS [UR5+0x3878c], R0 ;  /* 0x03878c00ff007988 */ /* 0x000fe80008000805 */
[----:B------:R-:W-:Y:S04]  /*3490*/  STS [UR5+0x3879c], R3 ;  /* 0x03879c03ff007988 */ /* 0x000fe80008000805 */
[----:B------:R-:W1:Y:S02]  /*34a0*/  LDS R7, [UR5+0x3879c] ;  /* 0x03879c05ff077984 */ /* 0x000e640008000800 */
[----:B-1----:R-:W-:-:S05]  /*34b0*/  LOP3.LUT R7, R7, 0xf0, RZ, 0xb8, !PT ;  /* 0x000000f007077812 */ /* 0x002fca00078eb8ff */
        /* <DEDUP_REMOVED lines=9> */
.L_x_441:
[----:B------:R-:W-:Y:S05]  /*3550*/  BSYNC B0 ;  /* 0x0000000000007941 */ /* 0x000fea0003800000 */
.L_x_440:
[----:B------:R-:W-:Y:S01]  /*3560*/  ELECT P0, URZ, PT ;  /* 0x00000000003f782f */ /* 0x000fe20003800000 */
[----:B------:R-:W-:Y:S01]  /*3570*/  NOP ;  /* 0x0000000000007918 */ /* 0x000fe20000000000 */
[----:B------:R-:W-:Y:S11]  /*3580*/  BSSY B0, `(.L_x_442) ;  /* 0x0000004000007945 */ /* 0x000ff60003800000 */
[----:B------:R-:W-:Y:S05]  /*3590*/  @!P0 BRA `(.L_x_443) ;  /* 0x0000000000088947 */ /* 0x000fea0003800000 */
[----:B------:R0:W-:Y:S01]  /*35a0*/  UTMACMDFLUSH ;  /* 0x00000000000079b7 */ /* 0x0001e20000000000 */
[----:B------:R-:W-:-:S04]  /*35b0*/  DEPBAR.LE SB0, 0x0 ;  /* 0x000080000000791a */ /* 0x000fc80000000000 */
.L_x_443:
[----:B------:R-:W-:Y:S05]  /*35c0*/  BSYNC B0 ;  /* 0x0000000000007941 */ /* 0x000fea0003800000 */
.L_x_442:
        /* <DEDUP_REMOVED lines=9> */
[----:B------:R-:W-:-:S04]  /*3660*/  IADD3 R2, P0, R0, UR60, RZ ;  /* 0x0000003c00027c10 */ /* 0x000fc8000ff1e0ff */
[----:B--2---:R-:W-:Y:S01]  /*3670*/  IADD3 R4, R0, 0x38780, R3 ;  /* 0x0003878000047810 */ /* 0x004fe20007ffe003 */
[----:B------:R-:W-:-:S04]  /*3680*/  IMAD.X R3, RZ, RZ, UR61, P0 ;  /* 0x0000003dff037e24 */ /* 0x000fc800080e06ff */
[----:B------:R-:W1:Y:S04]  /*3690*/  LDS R5, [R4] ;  /* 0x0000000004057984 */ /* 0x000e680000000800 */
[----:B-1----:R1:W5:Y:S02]  /*36a0*/  ATOMG.E.EXCH.STRONG.GPU PT, RZ, [R2], R5 ;  /* 0x0000000502ff73a8 */ /* 0x00236400041ee100 */
.L_x_439:
[----:B------:R-:W-:Y:S01]  /*36b0*/  LEA.HI R14, R14, R19, RZ, 0x8 ;  /* 0x000000130e0e7211 */ /* 0x000fe200078f40ff */
[----:B------:R-:W4:Y:S01]  /*36c0*/  S2UR UR43, SR_CgaCtaId ;  /* 0x00000000002b79c3 */ /* 0x000f220000008800 */
[----:B------:R-:W-:Y:S01]  /*36d0*/  UISETP.NE.AND UP0, UPT, UR12, 0x1, UPT ;  /* 0x000000010c00788c */ /* 0x000fe2000bf05270 */
[----:B------:R-:W-:Y:S01]  /*36e0*/  IMAD.MOV.U32 R156, RZ, RZ, RZ ;  /* 0x000000ffff9c7224 */ /* 0x000fe200078e00ff */
[----:B------:R-:W-:Y:S01]  /*36f0*/  LOP3.LUT R14, R14, 0xffffff00, RZ, 0xc0, !PT ;  /* 0xffffff000e0e7812 */ /* 0x000fe200078ec0ff */
[----:B------:R-:W-:Y:S01]  /*3700*/  UMOV UR47, 0x400 ;  /* 0x00000400002f7882 */ /* 0x000fe20000000000 */
[----:B------:R-:W-:Y:S02]  /*3710*/  ULOP3.LUT UR51, UR53, 0x1, URZ, 0xfc, !UPT ;  /* 0x0000000135337892 */ /* 0x000fe4000f8efc3f */
[----:B------:R-:W-:Y:S01]  /*3720*/  ULOP3.LUT UR50, UR54, 0x1, URZ, 0xfc, !UPT ;  /* 0x0000000136327892 */ /* 0x000fe2000f8efc3f */
[----:B------:R-:W-:Y:S01]  /*3730*/  IMAD.IADD R14, R19, 0x1, -R14 ;  /* 0x00000001130e7824 */ /* 0x000fe200078e0a0e */
[----:B------:R-:W-:Y:S01]  /*3740*/  ULOP3.LUT UR48, UR52, 0x1, URZ, 0xfc, !UPT ;  /* 0x0000000134307892 */ /* 0x000fe2000f8efc3f */
[----:B------:R-:W-:-:S02]  /*3750*/  UMOV UR36, URZ ;  /* 0x0000003f00247c82 */ /* 0x000fc40008000000 */
[C---:B------:R-:W-:Y:S01]  /*3760*/  VIADD R154, R14.reuse, 0x1f ;  /* 0x0000001f0e9a7836 */ /* 0x040fe20000000000 */
[----:B-1----:R-:W-:Y:S01]  /*3770*/  SHF.R.S32.HI R3, RZ, 0x1f, R14 ;  /* 0x0000001fff037819 */ /* 0x002fe2000001140e */
[----:B------:R-:W-:Y:S01]  /*3780*/  UMOV UR56, URZ ;  /* 0x0000003f00387c82 */ /* 0x000fe20008000000 */
[CC--:B-----5:R-:W-:Y:S01]  /*3790*/  LEA.HI R0, R14.reuse, R14.reuse, RZ, 0x1 ;  /* 0x0000000e0e007211 */ /* 0x0e0fe200078f08ff */
[----:B------:R-:W-:Y:S01]  /*37a0*/  UMOV UR37, URZ ;  /* 0x0000003f00257c82 */ /* 0x000fe20008000000 */
[CC--:B------:R-:W-:Y:S01]  /*37b0*/  LEA.HI R2, R3.reuse, R14.reuse, RZ, 0x5 ;  /* 0x0000000e03027211 */ /* 0x0c0fe200078f28ff */
[----:B------:R-:W-:Y:S01]  /*37c0*/  UMOV UR38, URZ ;  /* 0x0000003f00267c82 */ /* 0x000fe20008000000 */
[----:B------:R-:W-:Y:S01]  /*37d0*/  SHF.R.S32.HI R0, RZ, 0x1, R0 ;  /* 0x00000001ff007819 */ /* 0x000fe20000011400 */
[----:B------:R-:W-:Y:S01]  /*37e0*/  UMOV UR39, URZ ;  /* 0x0000003f00277c82 */ /* 0x000fe20008000000 */
[----:B------:R-:W-:Y:S02]  /*37f0*/  SHF.R.S32.HI R2, RZ, 0x5, R2 ;  /* 0x00000005ff027819 */ /* 0x000fe40000011402 */
[----:B--2---:R-:W-:Y:S01]  /*3800*/  SHF.L.U32 R4, R14, 0x6, RZ ;  /* 0x000000060e047819 */ /* 0x004fe200000006ff */
[----:B----4-:R-:W-:Y:S01]  /*3810*/  ULEA UR47, UR43, UR47, 0x18 ;  /* 0x0000002f2b2f7291 */ /* 0x010fe2000f8ec03f */
[----:B------:R-:W-:Y:S01]  /*3820*/  LEA.HI R6, R3, R14, RZ, 0x4 ;  /* 0x0000000e03067211 */ /* 0x000fe200078f20ff */
[----:B------:R-:W-:Y:S01]  /*3830*/  IMAD.SHL.U32 R5, R2, 0x10, RZ ;  /* 0x0000001002057824 */ /* 0x000fe200078e00ff */
[----:B------:R-:W-:Y:S01]  /*3840*/  LOP3.LUT R4, R4, 0x40, RZ, 0xc0, !PT ;  /* 0x0000004004047812 */ /* 0x000fe200078ec0ff */
[----:B------:R-:W-:Y:S01]  /*3850*/  IMAD.SHL.U32 R2, R0, 0x80, RZ ;  /* 0x0000008000027824 */ /* 0x000fe200078e00ff */
[----:B---3--:R-:W-:Y:S01]  /*3860*/  SHF.R.S32.HI R9, RZ, 0x4, R6 ;  /* 0x00000004ff097819 */ /* 0x008fe20000011406 */
[----:B------:R-:W-:Y:S01]  /*3870*/  UIADD3 UR49, UR47, 0x80, URZ ;  /* 0x000000802f317890 */ /* 0x000fe2000fffe03f */
[----:B------:R-:W-:Y:S01]  /*3880*/  LOP3.LUT R7, R4, 0x30, R5, 0xf8, !PT ;  /* 0x0000003004077812 */ /* 0x000fe200078ef805 */
[----:B------:R-:W-:Y:S01]  /*3890*/  @!UP0 UIADD3 UR49, UR47, URZ, URZ ;  /* 0x0000003f2f318290 */ /* 0x000fe2000fffe03f */
[----:B------:R-:W-:-:S02]  /*38a0*/  LEA.HI R6, R6, R9, RZ, 0x1 ;  /* 0x0000000906067211 */ /* 0x000fc400078f08ff */
[----:B------:R-:W-:Y:S01]  /*38b0*/  LOP3.LUT R5, R2, 0x180, RZ, 0xc0, !PT ;  /* 0x0000018002057812 */ /* 0x000fe200078ec0ff */
[----:B------:R-:W-:Y:S01]  /*38c0*/  UIADD3 UR49, UR49, 0x38780, URZ ;  /* 0x0003878031317890 */ /* 0x000fe2000fffe03f */
[----:B------:R-:W-:Y:S02]  /*38d0*/  LEA.HI R0, R3, R14, RZ, 0x3 ;  /* 0x0000000e03007211 */ /* 0x000fe400078f18ff */
[----:B------:R-:W-:Y:S02]  /*38e0*/  LOP3.LUT R6, R6, 0x7ffffe, RZ, 0xc0, !PT ;  /* 0x007ffffe06067812 */ /* 0x000fe400078ec0ff */
[----:B------:R-:W-:Y:S02]  /*38f0*/  LOP3.LUT R4, R5, R4, RZ, 0xfc, !PT ;  /* 0x0000000405047212 */ /* 0x000fe400078efcff */
[----:B------:R-:W-:Y:S01]  /*3900*/  LEA.HI R152, R3, R14, RZ, 0x7 ;  /* 0x0000000e03987211 */ /* 0x000fe200078f38ff */
[----:B------:R-:W-:Y:S01]  /*3910*/  IMAD.IADD R9, R9, 0x1, -R6 ;  /* 0x0000000109097824 */ /* 0x000fe200078e0a06 */
[----:B------:R-:W-:-:S02]  /*3920*/  LOP3.LUT R0, R7, 0x8, R0, 0xf8, !PT ;  /* 0x0000000807007812 */ /* 0x000fc400078ef800 */
[----:B------:R-:W-:Y:S02]  /*3930*/  SHF.R.U32.HI R4, RZ, 0x3, R4 ;  /* 0x00000003ff047819 */ /* 0x000fe40000011604 */
[----:B------:R-:W-:Y:S02]  /*3940*/  SHF.R.S32.HI R152, RZ, 0x7, R152 ;  /* 0x00000007ff987819 */ /* 0x000fe40000011498 */
[----:B------:R-:W-:-:S03]  /*3950*/  LOP3.LUT R0, R4, R0, R5, 0x1e, !PT ;  /* 0x0000000004007212 */ /* 0x000fc600078e1e05 */
[----:B------:R-:W-:-:S04]  /*3960*/  IMAD R9, R152, 0x4, R9 ;  /* 0x0000000498097824 */ /* 0x000fc800078e0209 */
[----:B------:R-:W-:Y:S02]  /*3970*/  IMAD.U32 R153, R9, 0x200, R0 ;  /* 0x0000020009997824 */ /* 0x000fe400078e0000 */
[----:B------:R-:W-:-:S07]  /*3980*/  IMAD.MOV.U32 R0, RZ, RZ, 0x1 ;  /* 0x00000001ff007424 */ /* 0x000fce00078e00ff */
.L_x_524:
[----:B---3--:R-:W1:Y:S02]  /*3990*/  LDC.64 R2, c[0x0][0x290] ;  /* 0x0000a400ff027b82 */ /* 0x008e640000000a00 */
[----:B-1----:R-:W-:-:S05]  /*39a0*/  IMAD.WIDE R2, R18, 0xc, R2 ;  /* 0x0000000c12027825 */ /* 0x002fca00078e0202 */
[----:B------:R-:W2:Y:S01]  /*39b0*/  LDG.E R155, desc[UR58][R2.64+0x8] ;  /* 0x0000083a029b7981 */ /* 0x000ea2000c1e1900 */
[----:B------:R-:W-:Y:S01]  /*39c0*/  UMOV UR9, URZ ;  /* 0x0000003f00097c82 */ /* 0x000fe20008000000 */
[----:B------:R-:W-:Y:S01]  /*39d0*/  UMOV UR10, UR37 ;  /* 0x00000025000a7c82 */ /* 0x000fe20008000000 */
[--C-:B------:R-:W-:Y:S01]  /*39e0*/  IMAD.MOV.U32 R157, RZ, RZ, R18.reuse ;  /* 0x000000ffff9d7224 */ /* 0x100fe200078e0012 */
[----:B-----5:R-:W1:Y:S01]  /*39f0*/  SHFL.IDX PT, R6, R152, RZ, 0x1f ;  /* 0x00001fff98067589 */ /* 0x020e6200000e0000 */
[----:B------:R-:W-:Y:S02]  /*3a00*/  SHF.R.S32.HI R19, RZ, 0x1f, R18 ;  /* 0x0000001fff137819 */ /* 0x000fe40000011412 */
        /* <DEDUP_REMOVED lines=22> */
[----:B-1----:R-:W-:Y:S02]  /*3b70*/  R2UR UR4, R6 ;  /* 0x00000000060472ca */ /* 0x002fe400000e0000 */
        /* <DEDUP_REMOVED lines=11> */
[----:B------:R-:W-:Y:S01]  /*3c30*/  CS2R R24, SRZ ;  /* 0x0000000000187805 */ /* 0x000fe2000001ff00 */
[----:B------:R-:W-:Y:S01]  /*3c40*/  ULEA.HI UR5, UR4, UR4, URZ, 0x1 ;  /* 0x0000000404057291 */ /* 0x000fe2000f8f083f */
[----:B------:R-:W-:Y:S02]  /*3c50*/  CS2R R26, SRZ ;  /* 0x00000000001a7805 */ /* 0x000fe4000001ff00 */
[----:B------:R-:W-:Y:S02]  /*3c60*/  CS2R R28, SRZ ;  /* 0x00000000001c7805 */ /* 0x000fe4000001ff00 */
[----:B------:R-:W-:Y:S01]  /*3c70*/  CS2R R30, SRZ ;  /* 0x00000000001e7805 */ /* 0x000fe2000001ff00 */
[----:B------:R-:W-:Y:S01]  /*3c80*/  ULOP3.LUT UR5, UR5, 0x1e, URZ, 0xc0, !UPT ;  /* 0x0000001e05057892 */ /* 0x000fe2000f8ec03f */
[----:B------:R-:W-:-:S02]  /*3c90*/  CS2R R32, SRZ ;  /* 0x0000000000207805 */ /* 0x000fc4000001ff00 */
[----:B------:R-:W-:Y:S02]  /*3ca0*/  CS2R R34, SRZ ;  /* 0x0000000000227805 */ /* 0x000fe4000001ff00 */
[----:B------:R-:W-:Y:S01]  /*3cb0*/  CS2R R36, SRZ ;  /* 0x0000000000247805 */ /* 0x000fe2000001ff00 */
[----:B------:R-:W-:Y:S01]  /*3cc0*/  UIADD3 UR5, UR4, -UR5, URZ ;  /* 0x8000000504057290 */ /* 0x000fe2000fffe03f */
[----:B------:R-:W-:Y:S02]  /*3cd0*/  CS2R R38, SRZ ;  /* 0x0000000000267805 */ /* 0x000fe4000001ff00 */
[----:B------:R-:W-:Y:S02]  /*3ce0*/  CS2R R40, SRZ ;  /* 0x0000000000287805 */ /* 0x000fe4000001ff00 */
[----:B------:R-:W-:Y:S01]  /*3cf0*/  CS2R R42, SRZ ;  /* 0x00000000002a7805 */ /* 0x000fe2000001ff00 */
[----:B------:R-:W-:Y:S01]  /*3d00*/  ULEA UR5, UR5, UR47, 0xd ;  /* 0x0000002f05057291 */ /* 0x000fe2000f8e683f */
[----:B------:R-:W-:-:S02]  /*3d10*/  CS2R R44, SRZ ;  /* 0x00000000002c7805 */ /* 0x000fc4000001ff00 */
[----:B------:R-:W-:Y:S02]  /*3d20*/  CS2R R46, SRZ ;  /* 0x00000000002e7805 */ /* 0x000fe4000001ff00 */
[----:B------:R-:W-:Y:S01]  /*3d30*/  CS2R R48, SRZ ;  /* 0x0000000000307805 */ /* 0x000fe2000001ff00 */
[----:B------:R-:W-:Y:S01]  /*3d40*/  USHF.R.U32.HI UR5, URZ, 0x4, UR5 ;  /* 0x000000043f057899 */ /* 0x000fe20008011605 */
[----:B------:R-:W-:Y:S02]  /*3d50*/  CS2R R50, SRZ ;  /* 0x0000000000327805 */ /* 0x000fe4000001ff00 */
[----:B------:R-:W-:Y:S02]  /*3d60*/  CS2R R52, SRZ ;  /* 0x0000000000347805 */ /* 0x000fe4000001ff00 */
[----:B------:R-:W-:Y:S01]  /*3d70*/  CS2R R54, SRZ ;  /* 0x0000000000367805 */ /* 0x000fe2000001ff00 */
[----:B------:R-:W-:Y:S01]  /*3d80*/  ULOP3.LUT UR8, UR5, 0x3fff, URZ, 0xc0, !UPT ;  /* 0x00003fff05087892 */ /* 0x000fe2000f8ec03f */
        /* <DEDUP_REMOVED lines=15> */
[C---:B--2---:R-:W-:Y:S01]  /*3e80*/  ISETP.GE.AND P0, PT, R155.reuse, 0x1, PT ;  /* 0x000000019b00780c */ /* 0x044fe20003f06270 */
[----:B------:R-:W-:-:S05]  /*3e90*/  VIADD R4, R155, 0x7f ;  /* 0x0000007f9b047836 */ /* 0x000fca0000000000 */
[----:B------:R-:W-:-:S04]  /*3ea0*/  SHF.R.S32.HI R5, RZ, 0x1f, R4 ;  /* 0x0000001fff057819 */ /* 0x000fc80000011404 */
[----:B------:R-:W-:Y:S01]  /*3eb0*/  LEA.HI R5, R5, R4, RZ, 0x7 ;  /* 0x0000000405057211 */ /* 0x000fe200078f38ff */
[----:B------:R-:W-:-:S03]  /*3ec0*/  IMAD.U32 R4, RZ, RZ, UR38 ;  /* 0x00000026ff047e24 */ /* 0x000fc6000f8e00ff */
[----:B------:R-:W-:Y:S01]  /*3ed0*/  SHF.R.S32.HI R5, RZ, 0x7, R5 ;  /* 0x00000007ff057819 */ /* 0x000fe20000011405 */
[----:B------:R-:W-:Y:S06]  /*3ee0*/  @!P0 BRA `(.L_x_444) ;  /* 0x00000004002c8947 */ /* 0x000fec0003800000 */
[----:B------:R-:W-:-:S06]  /*3ef0*/  UISETP.NE.AND UP0, UPT, UR51, 0x3, UPT ;  /* 0x000000033300788c */ /* 0x000fcc000bf05270 */
[----:B------:R-:W-:-:S13]  /*3f00*/  PLOP3.LUT P1, PT, PT, PT, UP0, 0x80, 0x0 ;  /* 0x000000000000781c */ /* 0x000fda0003f2f008 */
[----:B------:R-:W-:Y:S05]  /*3f10*/  @!P1 BRA `(.L_x_445) ;  /* 0x0000000000049947 */ /* 0x000fea0003800000 */
[----:B------:R-:W-:Y:S01]  /*3f20*/  BPT.TRAP 0x1 ;  /* 0x000000040000795c */ /* 0x000fe20000300000 */
.L_x_445:
[----:B------:R-:W-:Y:S01]  /*3f30*/  ULEA UR4, UR37, UR47, 0x3 ;  /* 0x0000002f25047291 */ /* 0x000fe2000f8e183f */
[----:B------:R-:W-:-:S04]  /*3f40*/  MOV R2, UR38 ;  /* 0x0000002600027c02 */ /* 0x000fc80008000f00 */
[----:B------:R-:W-:-:S04]  /*3f50*/  SHF.L.U32 R2, R2, 0x1f, RZ ;  /* 0x0000001f02027819 */ /* 0x000fc800000006ff */
[----:B------:R1:W2:Y:S01]  /*3f60*/  SYNCS.PHASECHK.TRANS64.TRYWAIT P0, [UR4+0x38480], R2 ;  /* 0x03848002ff0075a7 */ /* 0x0002a20008000144 */
[----:B------:R-:W-:Y:S05]  /*3f70*/  @!P1 BRA `(.L_x_446) ;  /* 0x0000000000049947 */ /* 0x000fea0003800000 */
[----:B------:R-:W-:Y:S01]  /*3f80*/  BPT.TRAP 0x1 ;  /* 0x000000040000795c */ /* 0x000fe20000300000 */
.L_x_446:
[----:B--2---:R-:W-:Y:S05]  /*3f90*/  @P0 BRA `(.L_x_447) ;  /* 0x0000000000080947 */ /* 0x004fea0003800000 */
[----:B------:R-:W2:Y:S02]  /*3fa0*/  SYNCS.PHASECHK.TRANS64.TRYWAIT P0, [UR4+0x38480], R2 ;  /* 0x03848002ff0075a7 */ /* 0x000ea40008000144 */
[----:B--2---:R-:W-:Y:S05]  /*3fb0*/  @!P0 BRA `(.L_x_448) ;  /* 0x000000a400d48947 */ /* 0x004fea0003800000 */
.L_x_447:
[----:B------:R-:W-:Y:S01]  /*3fc0*/  UIADD3 UR4, UR47, 0x20000, URZ ;  /* 0x000200002f047890 */ /* 0x000fe2000fffe03f */
[----:B------:R-:W-:Y:S01]  /*3fd0*/  WARPGROUP.ARRIVE ;  /* 0x00000000000079c5 */ /* 0x000fe20000000000 */
[----:B------:R-:W-:Y:S02]  /*3fe0*/  ULOP3.LUT UR9, UR8, 0x10000, URZ, 0xfc, !UPT ;  /* 0x0001000008097892 */ /* 0x000fe4000f8efc3f */
[----:B------:R-:W-:Y:S02]  /*3ff0*/  USHF.R.U32.HI UR4, URZ, 0x4, UR4 ;  /* 0x000000043f047899 */ /* 0x000fe40008011604 */
[----:B------:R-:W-:Y:S02]  /*4000*/  ULEA UR9, UR37, UR9, 0xb ;  /* 0x0000000925097291 */ /* 0x000fe4000f8e583f */
[----:B------:R-:W-:Y:S01]  /*4010*/  ULOP3.LUT UR4, UR4, 0x3fff, URZ, 0xc0, !UPT ;  /* 0x00003fff04047892 */ /* 0x000fe2000f8ec03f */
[----:B------:R-:W-:Y:S01]  /*4020*/  UMOV UR5, 0x40000040 ;  /* 0x4000004000057882 */ /* 0x000fe20000000000 */
[----:B------:R-:W-:-:S02]  /*4030*/  UMOV UR7, 0x40000040 ;  /* 0x4000004000077882 */ /* 0x000fc40000000000 */
[----:B------:R-:W-:-:S04]  /*4040*/  ULOP3.LUT UR4, UR4, 0x10000, URZ, 0xfc, !UPT ;  /* 0x0001000004047892 */ /* 0x000fc8000f8efc3f */
[----:B------:R-:W-:-:S03]  /*4050*/  ULEA UR10, UR37, UR4, 0xa ;  /* 0x00000004250a7291 */ /* 0x000fc6000f8e503f */
[----:B------:R-:W-:-:S04]  /*4060*/  UMOV UR4, UR9 ;  /* 0x0000000900047c82 */ /* 0x000fc80008000000 */
[----:B------:R-:W-:Y:S02]  /*4070*/  UMOV UR6, UR10 ;  /* 0x0000000a00067c82 */ /* 0x000fe40008000000 */
        /* <DEDUP_REMOVED lines=48> */
[----:B------:R-:W-:Y:S01]  /*4380*/  IMAD.U32 R4, RZ, RZ, UR4 ;  /* 0x00000004ff047e24 */ /* 0x000fe2000f8e00ff */
[----:B------:R-:W-:-:S06]  /*4390*/  WARPGROUP.DEPBAR.LE gsb0, 0x0 ;  /* 0x00008000000079c5 */ /* 0x000fcc0000010000 */
.L_x_444:
[----:B-12---:R-:W-:-:S05]  /*43a0*/  VIMNMX R2, R5, 0x1, PT ;  /* 0x0000000105027848 */ /* 0x006fca0003fe0100 */
[----:B------:R-:W-:-:S05]  /*43b0*/  IMAD.IADD R6, R5, 0x1, -R2 ;  /* 0x0000000105067824 */ /* 0x000fca00078e0a02 */
[----:B------:R-:W-:-:S13]  /*43c0*/  ISETP.GE.AND P0, PT, R6, 0x1, PT ;  /* 0x000000010600780c */ /* 0x000fda0003f06270 */
[----:B------:R-:W-:Y:S05]  /*43d0*/  @!P0 BRA `(.L_x_449) ;  /* 0x0000000400708947 */ /* 0x000fea0003800000 */
[----:B------:R-:W-:Y:S02]  /*43e0*/  IMAD.MOV.U32 R2, RZ, RZ, R6 ;  /* 0x000000ffff027224 */ /* 0x000fe400078e0006 */
[----:B------:R-:W-:-:S07]  /*43f0*/  IMAD.U32 R3, RZ, RZ, UR37 ;  /* 0x00000025ff037e24 */ /* 0x000fce000f8e00ff */
.L_x_456:
[----:B------:R-:W-:-:S06]  /*4400*/  UISETP.NE.AND UP0, UPT, UR51, 0x3, UPT ;  /* 0x000000033300788c */ /* 0x000fcc000bf05270 */
[----:B------:R-:W-:-:S13]  /*4410*/  PLOP3.LUT P1, PT, PT, PT, UP0, 0x80, 0x0 ;  /* 0x000000000000781c */ /* 0x000fda0003f2f008 */
[----:B------:R-:W-:Y:S05]  /*4420*/  @!P1 BRA `(.L_x_450) ;  /* 0x0000000000049947 */ /* 0x000fea0003800000 */
[----:B------:R-:W-:Y:S01]  /*4430*/  BPT.TRAP 0x1 ;  /* 0x000000040000795c */ /* 0x000fe20000300000 */
.L_x_450:
[----:B------:R-:W-:Y:S01]  /*4440*/  ULEA UR4, UR10, UR47, 0x3 ;  /* 0x0000002f0a047291 */ /* 0x000fe2000f8e183f */
[----:B------:R-:W-:-:S08]  /*4450*/  SHF.L.U32 R5, R4, 0x1f, RZ ;  /* 0x0000001f04057819 */ /* 0x000fd000000006ff */
[----:B------:R1:W2:Y:S01]  /*4460*/  SYNCS.PHASECHK.TRANS64.TRYWAIT P0, [UR4+0x38480], R5 ;  /* 0x03848005ff0075a7 */ /* 0x0002a20008000144 */
[----:B------:R-:W-:Y:S05]  /*4470*/  @!P1 BRA `(.L_x_451) ;  /* 0x0000000000049947 */ /* 0x000fea0003800000 */
[----:B------:R-:W-:Y:S01]  /*4480*/  BPT.TRAP 0x1 ;  /* 0x000000040000795c */ /* 0x000fe20000300000 */
.L_x_451:
[----:B--2---:R-:W-:Y:S05]  /*4490*/  @P0 BRA `(.L_x_452) ;  /* 0x0000000000080947 */ /* 0x004fea0003800000 */
[----:B------:R-:W2:Y:S02]  /*44a0*/  SYNCS.PHASECHK.TRANS64.TRYWAIT P0, [UR4+0x38480], R5 ;  /* 0x03848005ff0075a7 */ /* 0x000ea40008000144 */
[----:B--2---:R-:W-:Y:S05]  /*44b0*/  @!P0 BRA `(.L_x_453) ;  /* 0x000000a000ac8947 */ /* 0x004fea0003800000 */
.L_x_452:
[----:B------:R-:W-:Y:S01]  /*44c0*/  UIADD3 UR4, UR47, 0x20000, URZ ;  /* 0x000200002f047890 */ /* 0x000fe2000fffe03f */
[----:B------:R-:W-:Y:S01]  /*44d0*/  WARPGROUP.ARRIVE ;  /* 0x00000000000079c5 */ /* 0x000fe20000000000 */
[----:B------:R-:W-:Y:S02]  /*44e0*/  ULOP3.LUT UR11, UR8, 0x10000, URZ, 0xfc, !UPT ;  /* 0x00010000080b7892 */ /* 0x000fe4000f8efc3f */
[----:B------:R-:W-:Y:S02]  /*44f0*/  USHF.R.U32.HI UR4, URZ, 0x4, UR4 ;  /* 0x000000043f047899 */ /* 0x000fe40008011604 */
[----:B------:R-:W-:Y:S02]  /*4500*/  UISETP.NE.U32.AND UP0, UPT, UR9, URZ, UPT ;  /* 0x0000003f0900728c */ /* 0x000fe4000bf05070 */
[----:B------:R-:W-:Y:S02]  /*4510*/  ULOP3.LUT UR4, UR4, 0x3fff, URZ, 0xc0, !UPT ;  /* 0x00003fff04047892 */ /* 0x000fe4000f8ec03f */
[----:B------:R-:W-:-:S02]  /*4520*/  ULEA UR11, UR10, UR11, 0xb ;  /* 0x0000000b0a0b7291 */ /* 0x000fc4000f8e583f */
[----:B------:R-:W-:Y:S01]  /*4530*/  ULOP3.LUT UR4, UR4, 0x10000, URZ, 0xfc, !UPT ;  /* 0x0001000004047892 */ /* 0x000fe2000f8efc3f */
[----:B------:R-:W-:Y:S01]  /*4540*/  UMOV UR5, 0x40000040 ;  /* 0x4000004000057882 */ /* 0x000fe20000000000 */
[----:B------:R-:W-:Y:S02]  /*4550*/  UMOV UR7, 0x40000040 ;  /* 0x4000004000077882 */ /* 0x000fe40000000000 */
[----:B------:R-:W-:-:S03]  /*4560*/  ULEA UR12, UR10, UR4, 0xa ;  /* 0x000000040a0c7291 */ /* 0x000fc6000f8e503f */
[----:B------:R-:W-:-:S04]  /*4570*/  UMOV UR4, UR11 ;  /* 0x0000000b00047c82 */ /* 0x000fc80008000000 */
        /* <DEDUP_REMOVED lines=46> */
.L_x_454:
        /* <DEDUP_REMOVED lines=9> */
.L_x_455:
        /* <DEDUP_REMOVED lines=11> */
.L_x_449:
[----:B------:R-:W-:-:S13]  /*49a0*/  ISETP.GE.AND P0, PT, R155, 0x1, PT ;  /* 0x000000019b00780c */ /* 0x000fda0003f06270 */
[----:B------:R-:W-:Y:S05]  /*49b0*/  @!P0 BRA `(.L_x_457) ;  /* 0x0000000000408947 */ /* 0x000fea0003800000 */
[----:B------:R-:W-:-:S06]  /*49c0*/  UISETP.NE.AND UP0, UPT, UR51, 0x3, UPT ;  /* 0x000000033300788c */ /* 0x000fcc000bf05270 */
[----:B------:R-:W-:-:S13]  /*49d0*/  PLOP3.LUT P0, PT, PT, PT, UP0, 0x80, 0x0 ;  /* 0x000000000000781c */ /* 0x000fda0003f0f008 */
[----:B------:R-:W-:Y:S05]  /*49e0*/  @!P0 BRA `(.L_x_458) ;  /* 0x0000000000048947 */ /* 0x000fea0003800000 */
[----:B------:R-:W-:Y:S01]  /*49f0*/  BPT.TRAP 0x1 ;  /* 0x000000040000795c */ /* 0x000fe20000300000 */
.L_x_458:
[----:B------:R-:W-:Y:S01]  /*4a00*/  ISETP.NE.AND P0, PT, R23, RZ, PT ;  /* 0x000000ff1700720c */ /* 0x000fe20003f05270 */
[----:B------:R-:W-:Y:S01]  /*4a10*/  IMAD.U32 R3, RZ, RZ, UR47 ;  /* 0x0000002fff037e24 */ /* 0x000fe2000f8e00ff */
[----:B------:R-:W-:-:S11]  /*4a20*/  UISETP.GT.U32.AND UP0, UPT, UR53, 0x1, UPT ;  /* 0x000000013500788c */ /* 0x000fd6000bf04070 */
[----:B------:R-:W-:-:S04]  /*4a30*/  @P0 VIADD R2, R6, UR37 ;  /* 0x0000002506020c36 */ /* 0x000fc80008000000 */
[----:B------:R-:W-:-:S05]  /*4a40*/  @P0 IMAD.SHL.U32 R2, R2, 0x8, RZ ;  /* 0x0000000802020824 */ /* 0x000fca00078e00ff */
[----:B------:R-:W-:-:S04]  /*4a50*/  @P0 LOP3.LUT R2, R2, 0x18, RZ, 0xc0, !PT ;  /* 0x0000001802020812 */ /* 0x000fc800078ec0ff */
[----:B------:R-:W-:-:S04]  /*4a60*/  @P0 IADD3 R3, R3, 0x384a0, R2 ;  /* 0x000384a003030810 */ /* 0x000fc80007ffe002 */
[----:B------:R-:W-:-:S04]  /*4a70*/  @P0 PRMT R3, R22, 0x654, R3 ;  /* 0x0000065416030816 */ /* 0x000fc80000000003 */
[----:B------:R1:W-:Y:S01]  /*4a80*/  @P0 SYNCS.ARRIVE.TRANS64.RED.A1T0 RZ, [R3+URZ], RZ ;  /* 0x000000ff03ff09a7 */ /* 0x0003e2000810043f */
[----:B------:R-:W-:-:S13]  /*4a90*/  PLOP3.LUT P0, PT, PT, PT, UP0, 0x80, 0x0 ;  /* 0x000000000000781c */ /* 0x000fda0003f0f008 */
[----:B-1----:R-:W-:Y:S05]  /*4aa0*/  @P0 BRA `(.L_x_457) ;  /* 0x0000000000040947 */ /* 0x002fea0003800000 */
[----:B------:R-:W-:Y:S01]  /*4ab0*/  BPT.TRAP 0x1 ;  /* 0x000000040000795c */ /* 0x000fe20000300000 */
.L_x_457:
[----:B------:R-:W-:Y:S01]  /*4ac0*/  R2UR UR45, R16 ;  /* 0x00000000102d72ca */ /* 0x000fe200000e0000 */
[----:B------:R-:W-:Y:S01]  /*4ad0*/  UIADD3 UR4, UR47, 0x30000, URZ ;  /* 0x000300002f047890 */ /* 0x000fe2000fffe03f */
[----:B------:R-:W-:Y:S02]  /*4ae0*/  R2UR UR46, R17 ;  /* 0x00000000112e72ca */ /* 0x000fe400000e0000 */
[----:B------:R-:W-:Y:S01]  /*4af0*/  LOP3.LUT P0, RZ, R0, 0xff, RZ, 0xc0, !PT ;  /* 0x000000ff00ff7812 */ /* 0x000fe2000780c0ff */
[----:B------:R-:W-:-:S06]  /*4b00*/  ULOP3.LUT UP0, URZ, UR4, 0x3ff, URZ, 0xc0, !UPT ;  /* 0x000003ff043f7892 */ /* 0x000fcc000f80c03f */
[----:B------:R-:W-:Y:S02]  /*4b10*/  PLOP3.LUT P1, PT, PT, PT, UP0, 0x80, 0x0 ;  /* 0x000000000000781c */ /* 0x000fe40003f2f008 */
[----:B------:R-:W-:Y:S02]  /*4b20*/  USHF.L.U32 UR45, UR45, 0x8, URZ ;  /* 0x000000082d2d7899 */ /* 0x000fe4000800063f */
[----:B------:R-:W-:Y:S02]  /*4b30*/  USHF.L.U32 UR46, UR46, 0x7, URZ ;  /* 0x000000072e2e7899 */ /* 0x000fe4000800063f */
[----:B------:R-:W-:Y:S10]  /*4b40*/  @!P0 BRA `(.L_x_459) ;  /* 0x00000000000c8947 */ /* 0x000ff40003800000 */
[----:B------:R-:W-:-:S04]  /*4b50*/  DEPBAR {5,4,3,2,1,0} ;  /* 0x0000003f0000791a */ /* 0x000fc80000000000 */
[----:B------:R1:W-:Y:S02]  /*4b60*/  UTMACCTL.IV [UR60] ;  /* 0x000000003c0079b9 */ /* 0x0003e40008000000 */
[----:B-1----:R-:W-:Y:S01]  /*4b70*/  NOP ;  /* 0x0000000000007918 */ /* 0x002fe20000000000 */
.L_x_459:
[----:B------:R-:W-:Y:S05]  /*4b80*/  @!P1 BRA `(.L_x_460) ;  /* 0x00000000007c9947 */ /* 0x000fea0003800000 */
[----:B------:R-:W-:Y:S01]  /*4b90*/  MOV R2, 0xb8 ;  /* 0x000000b800027802 */ /* 0x000fe20000000f00 */
[----:B------:R-:W-:Y:S01]  /*4ba0*/  ULDC.64 UR4, c[0x4][0xa8] ;  /* 0x01002a0000047ab9 */ /* 0x000fe20000000a00 */
[----:B------:R-:W-:Y:S01]  /*4bb0*/  ULDC.64 UR6, c[0x4][0x40] ;  /* 0x0100100000067ab9 */ /* 0x000fe20000000a00 */
[----:B------:R-:W-:Y:S01]  /*4bc0*/  IMAD.U32 R4, RZ, RZ, UR4 ;  /* 0x00000004ff047e24 */ /* 0x000fe2000f8e00ff */
[----:B------:R1:W2:Y:S01]  /*4bd0*/  LDC.64 R14, c[0x4][R2] ;  /* 0x01000000020e7b82 */ /* 0x0002a20000000a00 */
        /* <DEDUP_REMOVED lines=11> */
.L_x_461:
[----:B------:R-:W1:Y:S01]  /*4c90*/  LDC.64 R2, c[0x4][R2] ;  /* 0x0100000002027b82 */ /* 0x000e620000000a00 */
[----:B------:R-:W-:Y:S01]  /*4ca0*/  ULDC.64 UR4, c[0x4][0xa8] ;  /* 0x01002a0000047ab9 */ /* 0x000fe20000000a00 */
[----:B------:R-:W-:Y:S01]  /*4cb0*/  ULDC.64 UR6, c[0x4][0x40] ;  /* 0x0100100000067ab9 */ /* 0x000fe20000000a00 */
[----:B------:R-:W-:Y:S01]  /*4cc0*/  IMAD.U32 R4, RZ, RZ, UR4 ;  /* 0x00000004ff047e24 */ /* 0x000fe2000f8e00ff */
[----:B------:R-:W-:Y:S01]  /*4cd0*/  MOV R10, UR6 ;  /* 0x00000006000a7c02 */ /* 0x000fe20008000f00 */
[----:B------:R-:W-:Y:S01]  /*4ce0*/  IMAD.U32 R5, RZ, RZ, UR5 ;  /* 0x00000005ff057e24 */ /* 0x000fe2000f8e00ff */
[----:B------:R-:W-:Y:S01]  /*4cf0*/  ULDC.64 UR4, c[0x4][0xb0] ;  /* 0x01002c0000047ab9 */ /* 0x000fe20000000a00 */
[----:B------:R-:W-:Y:S02]  /*4d00*/  IMAD.U32 R11, RZ, RZ, UR7 ;  /* 0x00000007ff0b7e24 */ /* 0x000fe4000f8e00ff */
[----:B------:R-:W-:Y:S02]  /*4d10*/  IMAD.U32 R6, RZ, RZ, UR4 ;  /* 0x00000004ff067e24 */ /* 0x000fe4000f8e00ff */
[----:B------:R-:W-:-:S02]  /*4d20*/  IMAD.U32 R7, RZ, RZ, UR5 ;  /* 0x00000005ff077e24 */ /* 0x000fc4000f8e00ff */
[----:B------:R-:W-:Y:S02]  /*4d30*/  IMAD.MOV.U32 R8, RZ, RZ, 0x70 ;  /* 0x00000070ff087424 */ /* 0x000fe400078e00ff */
[----:B------:R-:W-:Y:S02]  /*4d40*/  IMAD.MOV.U32 R12, RZ, RZ, 0x1 ;  /* 0x00000001ff0c7424 */ /* 0x000fe400078e00ff */
[----:B------:R-:W-:-:S07]  /*4d50*/  IMAD.MOV.U32 R13, RZ, RZ, RZ ;  /* 0x000000ffff0d7224 */ /* 0x000fce00078e00ff */
[----:B------:R-:W-:-:S07]  /*4d60*/  LEPC R20, `(.L_x_460) ;  /* 0x000000001014794e */ /* 0x000fce0000000000 */
[----:B-1----:R-:W-:Y:S05]  /*4d70*/  CALL.ABS.NOINC R2 ;  /* 0x0000000002007343 */ /* 0x002fea0003c00000 */
.L_x_460:
[----:B------:R-:W-:Y:S02]  /*4d80*/  ULDC.64 UR4, c[0x0][0x590] ;  /* 0x0001640000047ab9 */ /* 0x000fe40000000a00 */
[----:B------:R-:W-:-:S04]  /*4d90*/  ISETP.NE.U32.AND P0, PT, RZ, UR4, PT ;  /* 0x00000004ff007c0c */ /* 0x000fc8000bf05070 */
[----:B------:R-:W-:-:S13]  /*4da0*/  ISETP.NE.AND.EX P0, PT, RZ, UR5, PT, P0 ;  /* 0x00000005ff007c0c */ /* 0x000fda000bf05300 */
[----:B------:R-:W-:Y:S05]  /*4db0*/  @!P0 BRA `(.L_x_462) ;  /* 0x0000000000148947 */ /* 0x000fea0003800000 */
[----:B------:R-:W-:-:S04]  /*4dc0*/  LEA R2, P0, R18, UR4, 0x3 ;  /* 0x0000000412027c11 */ /* 0x000fc8000f8018ff */
[----:B------:R-:W-:-:S06]  /*4dd0*/  LEA.HI.X R3, R18, UR5, R19, 0x3, P0 ;  /* 0x0000000512037c11 */ /* 0x000fcc00080f1c13 */
[----:B------:R-:W2:Y:S04]  /*4de0*/  LDG.E.64 R2, desc[UR58][R2.64] ;  /* 0x0000003a02027981 */ /* 0x000ea8000c1e1b00 */
[----:B--2---:R2:W5:Y:S01]  /*4df0*/  LD.E R0, desc[UR58][R2.64] ;  /* 0x0000003a02007980 */ /* 0x004562000c101900 */
[----:B------:R-:W-:Y:S05]  /*4e00*/  BRA `(.L_x_463) ;  /* 0x0000000000307947 */ /* 0x000fea0003800000 */
.L_x_462:
[----:B------:R-:W-:Y:S02]  /*4e10*/  ULDC.64 UR4, c[0x0][0x588] ;  /* 0x0001620000047ab9 */ /* 0x000fe40000000a00 */
[----:B------:R-:W-:-:S04]  /*4e20*/  ISETP.NE.U32.AND P0, PT, RZ, UR4, PT ;  /* 0x00000004ff007c0c */ /* 0x000fc8000bf05070 */
[----:B------:R-:W-:-:S13]  /*4e30*/  ISETP.NE.AND.EX P0, PT, RZ, UR5, PT, P0 ;  /* 0x00000005ff007c0c */ /* 0x000fda000bf05300 */
[----:B------:R-:W-:Y:S05]  /*4e40*/  @!P0 BRA `(.L_x_464) ;  /* 0x0000000000188947 */ /* 0x000fea0003800000 */
[----:B------:R-:W1:Y:S01]  /*4e50*/  LDC.64 R2, c[0x0][0x588] ;  /* 0x00016200ff027b82 */ /* 0x000e620000000a00 */
[----:B------:R-:W-:Y:S02]  /*4e60*/  ULDC UR4, c[0x0][0x598] ;  /* 0x0001660000047ab9 */ /* 0x000fe40000000800 */
[----:B------:R-:W-:-:S04]  /*4e70*/  IMAD R5, R18, UR4, RZ ;  /* 0x0000000412057c24 */ /* 0x000fc8000f8e02ff */
[----:B-1----:R-:W-:-:S05]  /*4e80*/  IMAD.WIDE R2, R5, 0x4, R2 ;  /* 0x0000000405027825 */ /* 0x002fca00078e0202 */
[----:B------:R1:W5:Y:S01]  /*4e90*/  LDG.E R0, desc[UR58][R2.64] ;  /* 0x0000003a02007981 */ /* 0x000362000c1e1900 */
[----:B------:R-:W-:Y:S05]  /*4ea0*/  BRA `(.L_x_463) ;  /* 0x0000000000087947 */ /* 0x000fea0003800000 */
.L_x_464:
[----:B------:R-:W-:Y:S02]  /*4eb0*/  ULDC UR4, c[0x0][0x580] ;  /* 0x0001600000047ab9 */ /* 0x000fe40000000800 */
[----:B------:R-:W-:-:S07]  /*4ec0*/  IMAD.U32 R0, RZ, RZ, UR4 ;  /* 0x00000004ff007e24 */ /* 0x000fce000f8e00ff */
.L_x_463:
[----:B------:R-:W-:Y:S02]  /*4ed0*/  ULDC.64 UR4, c[0x0][0x5b8] ;  /* 0x00016e0000047ab9 */ /* 0x000fe40000000a00 */
[----:B------:R-:W-:-:S04]  /*4ee0*/  ISETP.NE.U32.AND P0, PT, RZ, UR4, PT ;  /* 0x00000004ff007c0c */ /* 0x000fc8000bf05070 */
[----:B------:R-:W-:-:S13]  /*4ef0*/  ISETP.NE.AND.EX P0, PT, RZ, UR5, PT, P0 ;  /* 0x00000005ff007c0c */ /* 0x000fda000bf05300 */
[----:B------:R-:W-:Y:S05]  /*4f00*/  @!P0 BRA `(.L_x_465) ;  /* 0x0000000000148947 */ /* 0x000fea0003800000 */
[----:B------:R-:W-:-:S04]  /*4f10*/  LEA R4, P0, R18, UR4, 0x3 ;  /* 0x0000000412047c11 */ /* 0x000fc8000f8018ff */
[----:B------:R-:W-:-:S05]  /*4f20*/  LEA.HI.X R5, R18, UR5, R19, 0x3, P0 ;  /* 0x0000000512057c11 */ /* 0x000fca00080f1c13 */
[----:B-12---:R-:W2:Y:S04]  /*4f30*/  LDG.E.64 R2, desc[UR58][R4.64] ;  /* 0x0000003a04027981 */ /* 0x006ea8000c1e1b00 */
[----:B--2---:R1:W5:Y:S01]  /*4f40*/  LD.E R2, desc[UR58][R2.64] ;  /* 0x0000003a02027980 */ /* 0x004362000c101900 */
[----:B------:R-:W-:Y:S05]  /*4f50*/  BRA `(.L_x_466) ;  /* 0x0000000000307947 */ /* 0x000fea0003800000 */
.L_x_465:
[----:B------:R-:W-:Y:S02]  /*4f60*/  ULDC.64 UR4, c[0x0][0x5b0] ;  /* 0x00016c0000047ab9 */ /* 0x000fe40000000a00 */
[----:B------:R-:W-:-:S04]  /*4f70*/  ISETP.NE.U32.AND P0, PT, RZ, UR4, PT ;  /* 0x00000004ff007c0c */ /* 0x000fc8000bf05070 */
[----:B------:R-:W-:-:S13]  /*4f80*/  ISETP.NE.AND.EX P0, PT, RZ, UR5, PT, P0 ;  /* 0x00000005ff007c0c */ /* 0x000fda000bf05300 */
[----:B------:R-:W-:Y:S05]  /*4f90*/  @!P0 BRA `(.L_x_467) ;  /* 0x0000000000188947 */ /* 0x000fea0003800000 */
[----:B-12---:R-:W1:Y:S01]  /*4fa0*/  LDC.64 R2, c[0x0][0x5b0] ;  /* 0x00016c00ff027b82 */ /* 0x006e620000000a00 */
[----:B------:R-:W-:Y:S02]  /*4fb0*/  ULDC UR4, c[0x0][0x5c0] ;  /* 0x0001700000047ab9 */ /* 0x000fe40000000800 */
[----:B------:R-:W-:-:S04]  /*4fc0*/  IMAD R5, R18, UR4, RZ ;  /* 0x0000000412057c24 */ /* 0x000fc8000f8e02ff */
[----:B-1----:R-:W-:-:S06]  /*4fd0*/  IMAD.WIDE R2, R5, 0x4, R2 ;  /* 0x0000000405027825 */ /* 0x002fcc00078e0202 */
[----:B------:R2:W5:Y:S01]  /*4fe0*/  LDG.E R2, desc[UR58][R2.64] ;  /* 0x0000003a02027981 */ /* 0x000562000c1e1900 */
[----:B------:R-:W-:Y:S05]  /*4ff0*/  BRA `(.L_x_466) ;  /* 0x0000000000087947 */ /* 0x000fea0003800000 */
.L_x_467:
[----:B------:R-:W-:Y:S02]  /*5000*/  ULDC UR4, c[0x0][0x5a8] ;  /* 0x00016a0000047ab9 */ /* 0x000fe40000000800 */
[----:B-12---:R-:W-:-:S07]  /*5010*/  IMAD.U32 R2, RZ, RZ, UR4 ;  /* 0x00000004ff027e24 */ /* 0x006fce000f8e00ff */
.L_x_466:
[----:B------:R-:W-:Y:S01]  /*5020*/  ISETP.GT.U32.AND P0, PT, R154, 0x3e, PT ;  /* 0x0000003e9a00780c */ /* 0x000fe20003f04070 */
[----:B------:R-:W-:Y:S01]  /*5030*/  BSSY B0, `(.L_x_468) ;  /* 0x0000007000007945 */ /* 0x000fe20003800000 */
[----:B------:R-:W-:-:S11]  /*5040*/  PRMT R8, RZ, 0x7610, R8 ;  /* 0x00007610ff087816 */ /* 0x000fd60000000008 */
[----:B------:R-:W-:Y:S05]  /*5050*/  @P0 BRA `(.L_x_469) ;  /* 0x0000000000100947 */ /* 0x000fea0003800000 */
[----:B------:R-:W-:-:S03]  /*5060*/  UMOV UR4, 0xffffffff ;  /* 0xffffffff00047882 */ /* 0x000fc60000000000 */
[----:B------:R-:W-:Y:S05]  /*5070*/  BRA.DIV UR4, `(.L_x_470) ;  /* 0x0000009604d47947 */ /* 0x000fea000b800000 */
[----:B------:R-:W-:-:S13]  /*5080*/  ELECT P6, URZ, PT ;  /* 0x00000000003f782f */ /* 0x000fda00038c0000 */
.L_x_679:
[----:B------:R-:W-:-:S07]  /*5090*/  SEL R8, RZ, 0x1, !P6 ;  /* 0x00000001ff087807 */ /* 0x000fce0007000000 */
.L_x_469:
[----:B------:R-:W-:Y:S05]  /*50a0*/  BSYNC B0 ;  /* 0x0000000000007941 */ /* 0x000fea0003800000 */
.L_x_468:
[----:B-12---:R-:W-:-:S05]  /*50b0*/  IMAD.U32 R3, RZ, RZ, UR48 ;  /* 0x00000030ff037e24 */ /* 0x006fca000f8e00ff */
[----:B------:R-:W-:-:S13]  /*50c0*/  ISETP.NE.AND P1, PT, R3, 0x3, PT ;  /* 0x000000030300780c */ /* 0x000fda0003f25270 */
[----:B------:R-:W-:Y:S05]  /*50d0*/  @!P1 BRA `(.L_x_471) ;  /* 0x0000000000049947 */ /* 0x000fea0003800000 */
[----:B------:R-:W-:Y:S01]  /*50e0*/  BPT.TRAP 0x1 ;  /* 0x000000040000795c */ /* 0x000fe20000300000 */
.L_x_471:
[----:B------:R-:W-:Y:S01]  /*50f0*/  SHF.L.U32 R3, RZ, 0x1f, RZ ;  /* 0x0000001fff037819 */ /* 0x000fe200000006ff */
[----:B------:R-:W-:Y:S01]  /*5100*/  IMAD.MOV.U32 R4, RZ, RZ, RZ ;  /* 0x000000ffff047224 */ /* 0x000fe200078e00ff */
[----:B-----5:R-:W-:Y:S02]  /*5110*/  FSETP.NEU.AND P0, PT, R0, RZ, PT ;  /* 0x000000ff0000720b */ /* 0x020fe40003f0d000 */
[----:B------:R-:W1:Y:S11]  /*5120*/  SYNCS.PHASECHK.TRANS64.TRYWAIT P2, [UR47+0x384c0], R3 ;  /* 0x0384c003ff0075a7 */ /* 0x000e76000804016f */
[----:B------:R-:W-:Y:S01]  /*5130*/  @P0 LEA R12, R153, UR47, 0x1 ;  /* 0x0000002f990c0c11 */ /* 0x000fe2000f8e08ff */
[----:B-1----:R-:W-:Y:S06]  /*5140*/  @!P2 BRA `(.L_x_472) ;  /* 0x0000009400b8a947 */ /* 0x002fec0003800000 */
.L_x_680:
        /* <DEDUP_REMOVED lines=16> */
.L_x_474:
[----:B------:R-:W-:Y:S05]  /*5250*/  BSYNC B0 ;  /* 0x0000000000007941 */ /* 0x000fea0003800000 */
.L_x_473:
        /* <DEDUP_REMOVED lines=51> */
[----:B------:R-:W-:Y:S02]  /*5590*/  LEA R16, R153, UR47, 0x1 ;  /* 0x0000002f99107c11 */ /* 0x000fe4000f8e08ff */
[----:B------:R-:W-:Y:S02]  /*55a0*/  F2FP.F16.F32.PACK_AB R96, R95, R96 ;  /* 0x000000605f60723e */ /* 0x000fe400000000ff */
[----:B------:R-:W-:Y:S01]  /*55b0*/  F2FP.F16.F32.PACK_AB R99, R18, R17 ;  /* 0x000000111263723e */ /* 0x000fe200000000ff */
        /* <DEDUP_REMOVED lines=12> */
[----:B------:R-:W-:Y:S01]  /*5680*/  UIADD3 UR4, UR47, 0x31000, URZ ;  /* 0x000310002f047890 */ /* 0x000fe2000fffe03f */
[----:B------:R-:W-:-:S04]  /*5690*/  UMOV UR6, UR46 ;  /* 0x0000002e00067c82 */ /* 0x000fc80008000000 */
[----:B------:R2:W-:Y:S04]  /*56a0*/  UTMASTG.2D [UR44], [UR60] ;  /* 0x0000002c3c0073b5 */ /* 0x0005e80008008000 */
[----:B------:R2:W-:Y:S01]  /*56b0*/  UTMASTG.2D [UR4], [UR60] ;  /* 0x000000043c0073b5 */ /* 0x0005e20008008000 */
[----:B------:R0:W-:Y:S01]  /*56c0*/  UTMACMDFLUSH ;  /* 0x00000000000079b7 */ /* 0x0001e20000000000 */
[----:B--2---:R-:W-:-:S04]  /*56d0*/  DEPBAR.LE SB0, 0x1 ;  /* 0x000080400000791a */ /* 0x004fc80000000000 */
.L_x_476:
[----:B------:R-:W-:Y:S05]  /*56e0*/  BSYNC B0 ;  /* 0x0000000000007941 */ /* 0x000fea0003800000 */
.L_x_475:
[----:B------:R-:W-:Y:S01]  /*56f0*/  BAR.SYNC.DEFER_BLOCKING 0x1, 0x100 ;  /* 0x0044000000007b1d */ /* 0x000fe20000010000 */
[----:B------:R-:W-:-:S13]  /*5700*/  ISETP.NE.AND P3, PT, RZ, UR36, PT ;  /* 0x00000024ff007c0c */ /* 0x000fda000bf65270 */
[----:B------:R-:W-:Y:S05]  /*5710*/  @!P3 BRA `(.L_x_477) ;  /* 0x000000000024b947 */ /* 0x000fea0003800000 */
[----:B------:R-:W-:Y:S05]  /*5720*/  @!P1 BRA `(.L_x_478) ;  /* 0x0000000000049947 */ /* 0x000fea0003800000 */
[----:B------:R-:W-:Y:S01]  /*5730*/  BPT.TRAP 0x1 ;  /* 0x000000040000795c */ /* 0x000fe20000300000 */
.L_x_478:
[----:B------:R-:W-:Y:S02]  /*5740*/  ULEA UR4, UR56, UR47, 0x3 ;  /* 0x0000002f38047291 */ /* 0x000fe4000f8e183f */
[----:B------:R-:W-:Y:S02]  /*5750*/  UIADD3 UR56, UR56, 0x1, URZ ;  /* 0x0000000138387890 */ /* 0x000fe4000fffe03f */
[----:B------:R-:W-:Y:S02]  /*5760*/  UIADD3 UR4, UR4, 0x384e0, URZ ;  /* 0x000384e004047890 */ /* 0x000fe4000fffe03f */
[----:B------:R-:W-:Y:S02]  /*5770*/  UISETP.NE.AND UP0, UPT, UR56, 0x4, UPT ;  /* 0x000000043800788c */ /* 0x000fe4000bf05270 */
[----:B------:R-:W-:Y:S02]  /*5780*/  UPRMT UR4, UR43, 0x654, UR4 ;  /* 0x000006542b047896 */ /* 0x000fe40008000004 */
[----:B------:R-:W-:-:S07]  /*5790*/  USEL UR56, UR56, URZ, UP0 ;  /* 0x0000003f38387287 */ /* 0x000fce0008000000 */
[----:B------:R-:W-:Y:S05]  /*57a0*/  SYNCS.ARRIVE.TRANS64.RED.A1T0 RZ, [UR4], RZ ;  /* 0x000000ffffff79a7 */ /* 0x000fea0008100404 */
.L_x_477:
[----:B------:R-:W-:Y:S05]  /*57b0*/  @!P1 BRA `(.L_x_479) ;  /* 0x0000000000049947 */ /* 0x000fea0003800000 */
[----:B------:R-:W-:Y:S01]  /*57c0*/  BPT.TRAP 0x1 ;  /* 0x000000040000795c */ /* 0x000fe20000300000 */
.L_x_479:
[----:B------:R-:W2:Y:S02]  /*57d0*/  SYNCS.PHASECHK.TRANS64.TRYWAIT P3, [UR47+0x384c8], R3 ;  /* 0x0384c803ff0075a7 */ /* 0x000ea4000806016f */
[----:B--2---:R-:W-:Y:S05]  /*57e0*/  @!P3 BRA `(.L_x_480) ;  /* 0x000000900028b947 */ /* 0x004fea0003800000 */
.L_x_681:
        /* <DEDUP_REMOVED lines=35> */
[----:B------:R-:W-:Y:S01]  /*5a20*/  FFMA R20, R26, R0, R31 ;  /* 0x000000001a147223 */ /* 0x000fe2000000001f */
[----:B------:R-:W-:Y:S02]  /*5a30*/  HADD2.F32 R26, -RZ, R8.H1_H1 ;  /* 0x30000008ff1a7230 */ /* 0x000fe40000004100 */
[----:B------:R-:W-:Y:S01]  /*5a40*/  FMUL R25, R34, R2 ;  /* 0x0000000222197220 */ /* 0x000fe20000400000 */
[----:B------:R-:W-:Y:S02]  /*5a50*/  HADD2.F32 R30, -RZ, R9.H1_H1 ;  /* 0x30000009ff1e7230 */ /* 0x000fe40000004100 */
[----:B------:R-:W-:Y:S01]  /*5a60*/  FFMA R21, R24, R0, R21 ;  /* 0x0000000018157223 */ /* 0x000fe20000000015 */
[----:B------:R-:W-:Y:S01]  /*5a70*/  FMUL R27, R36, R2 ;  /* 0x00000002241b7220 */ /* 0x000fe20000400000 */
[-C--:B------:R-:W-:Y:S01]  /*5a80*/  FFMA R24, R26, R0.reuse, R33 ;  /* 0x000000001a187223 */ /* 0x080fe20000000021 */
[-C--:B------:R-:W-:Y:S01]  /*5a90*/  FFMA R25, R28, R0.reuse, R25 ;  /* 0x000000001c197223 */ /* 0x080fe20000000019 */
[----:B------:R-:W-:Y:S01]  /*5aa0*/  FFMA R26, R30, R0, R35 ;  /* 0x000000001e1a7223 */ /* 0x000fe20000000023 */
[----:B------:R-:W-:-:S02]  /*5ab0*/  HADD2.F32 R28, -RZ, R10.H0_H0 ;  /* 0x2000000aff1c7230 */ /* 0x000fc40000004100 */
[----:B------:R-:W-:Y:S01]  /*5ac0*/  FMUL R29, R38, R2 ;  /* 0x00000002261d7220 */ /* 0x000fe20000400000 */
[----:B------:R-:W-:Y:S01]  /*5ad0*/  HADD2.F32 R30, -RZ, R10.H1_H1 ;  /* 0x3000000aff1e7230 */ /* 0x000fe20000004100 */
[----:B------:R-:W-:Y:S01]  /*5ae0*/  F2FP.F16.F32.PACK_AB R12, R12, R13 ;  /* 0x0000000d0c0c723e */ /* 0x000fe200000000ff */
        /* <DEDUP_REMOVED lines=25> */
[----:B------:R-:W-:Y:S02]  /*5c80*/  UIADD3 UR9, UR45, 0xc0, URZ ;  /* 0x000000c02d097890 */ /* 0x000fe4000fffe03f */
[----:B------:R-:W-:Y:S01]  /*5c90*/  UIADD3 UR8, UR47, 0x33000, URZ ;  /* 0x000330002f087890 */ /* 0x000fe2000fffe03f */
[----:B------:R-:W-:Y:S01]  /*5ca0*/  UMOV UR6, UR46 ;  /* 0x0000002e00067c82 */ /* 0x000fe20008000000 */
[----:B------:R-:W-:-:S03]  /*5cb0*/  UMOV UR10, UR46 ;  /* 0x0000002e000a7c82 */ /* 0x000fc60008000000 */
[----:B------:R2:W-:Y:S04]  /*5cc0*/  UTMASTG.2D [UR4], [UR60] ;  /* 0x000000043c0073b5 */ /* 0x0005e80008008000 */
[----:B------:R2:W-:Y:S01]  /*5cd0*/  UTMASTG.2D [UR8], [UR60] ;  /* 0x000000083c0073b5 */ /* 0x0005e20008008000 */
[----:B------:R0:W-:Y:S01]  /*5ce0*/  UTMACMDFLUSH ;  /* 0x00000000000079b7 */ /* 0x0001e20000000000 */
[----:B--2---:R-:W-:-:S04]  /*5cf0*/  DEPBAR.LE SB0, 0x1 ;  /* 0x000080400000791a */ /* 0x004fc80000000000 */
.L_x_482:
[----:B------:R-:W-:Y:S05]  /*5d00*/  BSYNC B0 ;  /* 0x0000000000007941 */ /* 0x000fea0003800000 */
.L_x_481:
[----:B------:R-:W-:Y:S06]  /*5d10*/  BAR.SYNC.DEFER_BLOCKING 0x1, 0x100 ;  /* 0x0044000000007b1d */ /* 0x000fec0000010000 */
[----:B------:R-:W-:Y:S05]  /*5d20*/  @!P1 BRA `(.L_x_483) ;  /* 0x0000000000049947 */ /* 0x000fea0003800000 */
[----:B------:R-:W-:Y:S01]  /*5d30*/  BPT.TRAP 0x1 ;  /* 0x000000040000795c */ /* 0x000fe20000300000 */
.L_x_483:
[----:B------:R-:W-:-:S04]  /*5d40*/  ULEA UR4, UR56, UR47, 0x3 ;  /* 0x0000002f38047291 */ /* 0x000fc8000f8e183f */
[----:B------:R-:W-:-:S04]  /*5d50*/  UIADD3 UR4, UR4, 0x384e0, URZ ;  /* 0x000384e004047890 */ /* 0x000fc8000fffe03f */
[----:B------:R-:W-:-:S09]  /*5d60*/  UPRMT UR4, UR43, 0x654, UR4 ;  /* 0x000006542b047896 */ /* 0x000fd20008000004 */
[----:B------:R-:W-:Y:S01]  /*5d70*/  SYNCS.ARRIVE.TRANS64.RED.A1T0 RZ, [UR4], RZ ;  /* 0x000000ffffff79a7 */ /* 0x000fe20008100404 */
[----:B------:R-:W-:Y:S05]  /*5d80*/  @!P1 BRA `(.L_x_484) ;  /* 0x0000000000049947 */ /* 0x000fea0003800000 */
[----:B------:R-:W-:Y:S01]  /*5d90*/  BPT.TRAP 0x1 ;  /* 0x000000040000795c */ /* 0x000fe20000300000 */
.L_x_484:
[----:B------:R-:W2:Y:S02]  /*5da0*/  SYNCS.PHASECHK.TRANS64.TRYWAIT P3, [UR47+0x384d0], R3 ;  /* 0x0384d003ff0075a7 */ /* 0x000ea4000806016f */
[----:B--2---:R-:W-:Y:S05]  /*5db0*/  @!P3 BRA `(.L_x_485) ;  /* 0x0000008800ccb947 */ /* 0x004fea0003800000 */
.L_x_682:
        /* <DEDUP_REMOVED lines=81> */
.L_x_487:
[----:B------:R-:W-:Y:S05]  /*62d0*/  BSYNC B0 ;  /* 0x0000000000007941 */ /* 0x000fea0003800000 */
.L_x_486:
[----:B------:R-:W-:Y:S06]  /*62e0*/  BAR.SYNC.DEFER_BLOCKING 0x1, 0x100 ;  /* 0x0044000000007b1d */ /* 0x000fec0000010000 */
[----:B------:R-:W-:Y:S05]  /*62f0*/  @!P1 BRA `(.L_x_488) ;  /* 0x0000000000049947 */ /* 0x000fea0003800000 */
[----:B------:R-:W-:Y:S01]  /*6300*/  BPT.TRAP 0x1 ;  /* 0x000000040000795c */ /* 0x000fe20000300000 */
.L_x_488:
[----:B------:R-:W-:-:S04]  /*6310*/  UIADD3 UR56, UR56, 0x1, URZ ;  /* 0x0000000138387890 */ /* 0x000fc8000fffe03f */
[----:B------:R-:W-:-:S04]  /*6320*/  UISETP.NE.AND UP0, UPT, UR56, 0x4, UPT ;  /* 0x000000043800788c */ /* 0x000fc8000bf05270 */
[----:B------:R-:W-:-:S04]  /*6330*/  USEL UR56, UR56, URZ, UP0 ;  /* 0x0000003f38387287 */ /* 0x000fc80008000000 */
[----:B------:R-:W-:-:S04]  /*6340*/  ULEA UR4, UR56, UR47, 0x3 ;  /* 0x0000002f38047291 */ /* 0x000fc8000f8e183f */
[----:B------:R-:W-:-:S04]  /*6350*/  UIADD3 UR4, UR4, 0x384e0, URZ ;  /* 0x000384e004047890 */ /* 0x000fc8000fffe03f */
[----:B------:R-:W-:-:S09]  /*6360*/  UPRMT UR4, UR43, 0x654, UR4 ;  /* 0x000006542b047896 */ /* 0x000fd20008000004 */
[----:B------:R-:W-:Y:S01]  /*6370*/  SYNCS.ARRIVE.TRANS64.RED.A1T0 RZ, [UR4], RZ ;  /* 0x000000ffffff79a7 */ /* 0x000fe20008100404 */
[----:B------:R-:W-:Y:S05]  /*6380*/  @!P1 BRA `(.L_x_489) ;  /* 0x0000000000049947 */ /* 0x000fea0003800000 */
[----:B------:R-:W-:Y:S01]  /*6390*/  BPT.TRAP 0x1 ;  /* 0x000000040000795c */ /* 0x000fe20000300000 */
.L_x_489:
[----:B------:R-:W2:Y:S02]  /*63a0*/  SYNCS.PHASECHK.TRANS64.TRYWAIT P3, [UR47+0x384d8], R3 ;  /* 0x0384d803ff0075a7 */ /* 0x000ea4000806016f */
[----:B--2---:R-:W-:Y:S05]  /*63b0*/  @!P3 BRA `(.L_x_490) ;  /* 0x000000840064b947 */ /* 0x004fea0003800000 */
.L_x_683:
        /* <DEDUP_REMOVED lines=81> */
.L_x_492:
[----:B------:R-:W-:Y:S05]  /*68d0*/  BSYNC B0 ;  /* 0x0000000000007941 */ /* 0x000fea0003800000 */
.L_x_491:
[----:B------:R-:W-:Y:S06]  /*68e0*/  BAR.SYNC.DEFER_BLOCKING 0x1, 0x100 ;  /* 0x0044000000007b1d */ /* 0x000fec0000010000 */
[----:B------:R-:W-:Y:S05]  /*68f0*/  @!P1 BRA `(.L_x_493) ;  /* 0x0000000000049947 */ /* 0x000fea0003800000 */
[----:B------:R-:W-:Y:S01]  /*6900*/  BPT.TRAP 0x1 ;  /* 0x000000040000795c */ /* 0x000fe20000300000 */
.L_x_493:
        /* <DEDUP_REMOVED lines=9> */
.L_x_494:
[----:B------:R-:W-:-:S05]  /*69a0*/  IMAD.MOV.U32 R3, RZ, RZ, 0x1 ;  /* 0x00000001ff037424 */ /* 0x000fca00078e00ff */
[----:B------:R-:W-:-:S04]  /*69b0*/  SHF.L.U32 R3, R3, 0x1f, RZ ;  /* 0x0000001f03037819 */ /* 0x000fc800000006ff */
[----:B------:R-:W2:Y:S02]  /*69c0*/  SYNCS.PHASECHK.TRANS64.TRYWAIT P3, [UR47+0x384c0], R3 ;  /* 0x0384c003ff0075a7 */ /* 0x000ea4000806016f */
[----:B--2---:R-:W-:Y:S05]  /*69d0*/  @!P3 BRA `(.L_x_495) ;  /* 0x0000007c00f4b947 */ /* 0x004fea0003800000 */
.L_x_684:
        /* <DEDUP_REMOVED lines=81> */
.L_x_497:
[----:B------:R-:W-:Y:S05]  /*6ef0*/  BSYNC B0 ;  /* 0x0000000000007941 */ /* 0x000fea0003800000 */
.L_x_496:
[----:B------:R-:W-:Y:S06]  /*6f00*/  BAR.SYNC.DEFER_BLOCKING 0x1, 0x100 ;  /* 0x0044000000007b1d */ /* 0x000fec0000010000 */
[----:B------:R-:W-:Y:S05]  /*6f10*/  @!P1 BRA `(.L_x_498) ;  /* 0x0000000000049947 */ /* 0x000fea0003800000 */
[----:B------:R-:W-:Y:S01]  /*6f20*/  BPT.TRAP 0x1 ;  /* 0x000000040000795c */ /* 0x000fe20000300000 */
.L_x_498:
        /* <DEDUP_REMOVED lines=9> */
.L_x_499:
[----:B------:R-:W2:Y:S02]  /*6fc0*/  SYNCS.PHASECHK.TRANS64.TRYWAIT P3, [UR47+0x384c8], R3 ;  /* 0x0384c803ff0075a7 */ /* 0x000ea4000806016f */
[----:B--2---:R-:W-:Y:S05]  /*6fd0*/  @!P3 BRA `(.L_x_500) ;  /* 0x00000078008cb947 */ /* 0x004fea0003800000 */
.L_x_685:
        /* <DEDUP_REMOVED lines=81> */
.L_x_502:
[----:B------:R-:W-:Y:S05]  /*74f0*/  BSYNC B0 ;  /* 0x0000000000007941 */ /* 0x000fea0003800000 */
.L_x_501:
[----:B------:R-:W-:Y:S06]  /*7500*/  BAR.SYNC.DEFER_BLOCKING 0x1, 0x100 ;  /* 0x0044000000007b1d */ /* 0x000fec0000010000 */
[----:B------:R-:W-:Y:S05]  /*7510*/  @!P1 BRA `(.L_x_503) ;  /* 0x0000000000049947 */ /* 0x000fea0003800000 */
[----:B------:R-:W-:Y:S01]  /*7520*/  BPT.TRAP 0x1 ;  /* 0x000000040000795c */ /* 0x000fe20000300000 */
.L_x_503:
        /* <DEDUP_REMOVED lines=9> */
.L_x_504:
[----:B------:R-:W2:Y:S02]  /*75c0*/  SYNCS.PHASECHK.TRANS64.TRYWAIT P3, [UR47+0x384d0], R3 ;  /* 0x0384d003ff0075a7 */ /* 0x000ea4000806016f */
[----:B--2---:R-:W-:Y:S05]  /*75d0*/  @!P3 BRA `(.L_x_505) ;  /* 0x000000740024b947 */ /* 0x004fea0003800000 */
.L_x_686:
        /* <DEDUP_REMOVED lines=33> */
[--C-:B-1----:R-:W-:Y:S02]  /*77f0*/  HADD2.F32 R26, -RZ, R8.reuse.H0_H0 ;  /* 0x20000008ff1a7230 */ /* 0x102fe40000004100 */
        /* <DEDUP_REMOVED lines=47> */
.L_x_507:
[----:B------:R-:W-:Y:S05]  /*7af0*/  BSYNC B0 ;  /* 0x0000000000007941 */ /* 0x000fea0003800000 */
.L_x_506:
[----:B------:R-:W-:Y:S06]  /*7b00*/  BAR.SYNC.DEFER_BLOCKING 0x1, 0x100 ;  /* 0x0044000000007b1d */ /* 0x000fec0000010000 */
[----:B------:R-:W-:Y:S05]  /*7b10*/  @!P1 BRA `(.L_x_508) ;  /* 0x0000000000049947 */ /* 0x000fea0003800000 */
[----:B------:R-:W-:Y:S01]  /*7b20*/  BPT.TRAP 0x1 ;  /* 0x000000040000795c */ /* 0x000fe20000300000 */
.L_x_508:
        /* <DEDUP_REMOVED lines=9> */
.L_x_509:
[----:B------:R-:W2:Y:S02]  /*7bc0*/  SYNCS.PHASECHK.TRANS64.TRYWAIT P3, [UR47+0x384d8], R3 ;  /* 0x0384d803ff0075a7 */ /* 0x000ea4000806016f */
[----:B--2---:R-:W-:Y:S05]  /*7bd0*/  @!P3 BRA `(.L_x_510) ;  /* 0x0000006c00bcb947 */ /* 0x004fea0003800000 */
.L_x_687:
[----:B------:R-:W-:Y:S05]  /*7be0*/  @P0 WARPSYNC.ALL ;  /* 0x0000000000000948 */ /* 0x000fea0003800000 */
[----:B------:R-:W2:Y:S01]  /*7bf0*/  @P0 LDSM.16.MT88.4 R4, [R16+0x36000] ;  /* 0x036000001004083b */ /* 0x000ea20000004200 */
[-C--:B------:R-:W-:Y:S01]  /*7c00*/  FMUL R74, R74, R2.reuse ;  /* 0x000000024a4a7220 */ /* 0x080fe20000400000 */
[-C--:B-1----:R-:W-:Y:S01]  /*7c10*/  FMUL R14, R75, R2.reuse ;  /* 0x000000024b0e7220 */ /* 0x082fe20000400000 */
        /* <DEDUP_REMOVED lines=19> */
[----:B------:R-:W-:Y:S02]  /*7d50*/  HADD2.F32 R21, -RZ, R7.H0_H0 ;  /* 0x20000007ff157230 */ /* 0x000fe40000004100 */
[-C--:B------:R-:W-:Y:S01]  /*7d60*/  FFMA R15, R15, R0.reuse, R74 ;  /* 0x000000000f0f7223 */ /* 0x080fe2000000004a */
[--C-:B-1----:R-:W-:Y:S02]  /*7d70*/  HADD2.F32 R25, -RZ, R8.reuse.H0_H0 ;  /* 0x20000008ff197230 */ /* 0x102fe40000004100 */
[-C--:B------:R-:W-:Y:S01]  /*7d80*/  FFMA R14, R5, R0.reuse, R14 ;  /* 0x00000000050e7223 */ /* 0x080fe2000000000e */
[----:B------:R-:W-:Y:S02]  /*7d90*/  HADD2.F32 R27, -RZ, R8.H1_H1 ;  /* 0x30000008ff1b7230 */ /* 0x000fe40000004100 */
[----:B------:R-:W-:Y:S01]  /*7da0*/  FFMA R21, R21, R0, R78 ;  /* 0x0000000015157223 */ /* 0x000fe2000000004e */
[----:B------:R-:W-:-:S02]  /*7db0*/  HADD2.F32 R29, -RZ, R9.H0_H0 ;  /* 0x20000009ff1d7230 */ /* 0x000fc40000004100 */
[-C--:B------:R-:W-:Y:S01]  /*7dc0*/  FFMA R25, R25, R0.reuse, R80 ;  /* 0x0000000019197223 */ /* 0x080fe20000000050 */
[--C-:B------:R-:W-:Y:S02]  /*7dd0*/  HADD2.F32 R3, -RZ, R4.reuse.H0_H0 ;  /* 0x20000004ff037230 */ /* 0x100fe40000004100 */
[-C--:B------:R-:W-:Y:S01]  /*7de0*/  FFMA R24, R27, R0.reuse, R24 ;  /* 0x000000001b187223 */ /* 0x080fe20000000018 */
[----:B------:R-:W-:Y:S02]  /*7df0*/  HADD2.F32 R13, -RZ, R4.H1_H1 ;  /* 0x30000004ff0d7230 */ /* 0x000fe40000004100 */
[-C--:B------:R-:W-:Y:S01]  /*7e00*/  FFMA R29, R29, R0.reuse, R82 ;  /* 0x000000001d1d7223 */ /* 0x080fe20000000052 */
[--C-:B------:R-:W-:Y:S02]  /*7e10*/  HADD2.F32 R17, -RZ, R6.reuse.H0_H0 ;  /* 0x20000006ff117230 */ /* 0x100fe40000004100 */
[----:B------:R-:W-:Y:S01]  /*7e20*/  FFMA R3, R3, R0, R72 ;  /* 0x0000000003037223 */ /* 0x000fe20000000048 */
[----:B------:R-:W-:-:S02]  /*7e30*/  HADD2.F32 R19, -RZ, R6.H1_H1 ;  /* 0x30000006ff137230 */ /* 0x000fc40000004100 */
        /* <DEDUP_REMOVED lines=40> */
[----:B------:R2:W-:Y:S02]  /*80c0*/  UTMASTG.2D [UR8], [UR60] ;  /* 0x000000083c0073b5 */ /* 0x0005e40008008000 */
[----:B--2---:R0:W-:Y:S02]  /*80d0*/  UTMACMDFLUSH ;  /* 0x00000000000079b7 */ /* 0x0041e40000000000 */
.L_x_512:
[----:B------:R-:W-:Y:S05]  /*80e0*/  BSYNC B0 ;  /* 0x0000000000007941 */ /* 0x000fea0003800000 */
.L_x_511:
[----:B------:R-:W-:Y:S04]  /*80f0*/  BSSY B0, `(.L_x_513) ;  /* 0x0000003000007945 */ /* 0x000fe80003800000 */
[----:B------:R-:W-:Y:S05]  /*8100*/  @!P2 BRA `(.L_x_514) ;  /* 0x000000000004a947 */ /* 0x000fea0003800000 */
[----:B------:R-:W-:-:S04]  /*8110*/  DEPBAR.LE SB0, 0x1 ;  /* 0x000080400000791a */ /* 0x000fc80000000000 */
.L_x_514:
[----:B------:R-:W-:Y:S05]  /*8120*/  BSYNC B0 ;  /* 0x0000000000007941 */ /* 0x000fea0003800000 */
.L_x_513:
[----:B------:R-:W-:Y:S06]  /*8130*/  BAR.SYNC.DEFER_BLOCKING 0x1, 0x100 ;  /* 0x0044000000007b1d */ /* 0x000fec0000010000 */
[----:B------:R-:W-:Y:S05]  /*8140*/  @!P1 BRA `(.L_x_515) ;  /* 0x0000000000049947 */ /* 0x000fea0003800000 */
[----:B------:R-:W-:Y:S01]  /*8150*/  BPT.TRAP 0x1 ;  /* 0x000000040000795c */ /* 0x000fe20000300000 */
.L_x_515:
[----:B------:R-:W-:Y:S02]  /*8160*/  UIADD3 UR4, UR7, 0x1, URZ ;  /* 0x0000000107047890 */ /* 0x000fe4000fffe03f */
[----:B------:R-:W-:Y:S02]  /*8170*/  UISETP.NE.AND UP1, UPT, UR50, 0x3, UPT ;  /* 0x000000033200788c */ /* 0x000fe4000bf25270 */
[----:B------:R-:W-:-:S04]  /*8180*/  UISETP.NE.AND UP0, UPT, UR4, 0x4, UPT ;  /* 0x000000040400788c */ /* 0x000fc8000bf05270 */
[----:B------:R-:W-:Y:S01]  /*8190*/  USEL UR4, UR4, URZ, UP0 ;  /* 0x0000003f04047287 */ /* 0x000fe20008000000 */
[----:B------:R-:W-:-:S03]  /*81a0*/  PLOP3.LUT P2, PT, PT, PT, UP1, 0x80, 0x0 ;  /* 0x000000000000781c */ /* 0x000fc60003f4f018 */
[----:B------:R-:W-:Y:S02]  /*81b0*/  ULEA UR5, UR4, UR47, 0x3 ;  /* 0x0000002f04057291 */ /* 0x000fe4000f8e183f */
[----:B------:R-:W-:Y:S02]  /*81c0*/  UIADD3 UR4, UR4, 0x1, URZ ;  /* 0x0000000104047890 */ /* 0x000fe4000fffe03f */
[----:B------:R-:W-:Y:S02]  /*81d0*/  UIADD3 UR5, UR5, 0x384e0, URZ ;  /* 0x000384e005057890 */ /* 0x000fe4000fffe03f */
[----:B------:R-:W-:Y:S02]  /*81e0*/  UISETP.NE.AND UP0, UPT, UR4, 0x4, UPT ;  /* 0x000000040400788c */ /* 0x000fe4000bf05270 */
[----:B------:R-:W-:Y:S02]  /*81f0*/  UPRMT UR5, UR43, 0x654, UR5 ;  /* 0x000006542b057896 */ /* 0x000fe40008000005 */
[----:B------:R-:W-:-:S07]  /*8200*/  USEL UR56, UR4, URZ, UP0 ;  /* 0x0000003f04387287 */ /* 0x000fce0008000000 */
[----:B------:R-:W-:Y:S01]  /*8210*/  SYNCS.ARRIVE.TRANS64.RED.A1T0 RZ, [UR5], RZ ;  /* 0x000000ffffff79a7 */ /* 0x000fe20008100405 */
[----:B------:R-:W-:Y:S05]  /*8220*/  @!P2 BRA `(.L_x_516) ;  /* 0x000000000004a947 */ /* 0x000fea0003800000 */
[----:B------:R-:W-:Y:S01]  /*8230*/  BPT.TRAP 0x1 ;  /* 0x000000040000795c */ /* 0x000fe20000300000 */
.L_x_516:
[----:B------:R-:W-:Y:S01]  /*8240*/  ULEA UR4, UR39, UR47, 0x3 ;  /* 0x0000002f27047291 */ /* 0x000fe2000f8e183f */
[----:B------:R-:W-:-:S08]  /*8250*/  SHF.L.U32 R0, R156, 0x1f, RZ ;  /* 0x0000001f9c007819 */ /* 0x000fd000000006ff */
[----:B------:R-:W2:Y:S02]  /*8260*/  SYNCS.PHASECHK.TRANS64.TRYWAIT P0, [UR4+0x38400], R0 ;  /* 0x03840000ff0075a7 */ /* 0x000ea40008000144 */
[----:B--2---:R-:W-:Y:S05]  /*8270*/  @!P0 BRA `(.L_x_517) ;  /* 0x00000068002c8947 */ /* 0x004fea0003800000 */
.L_x_688:
[----:B------:R-:W-:-:S09]  /*8280*/  ULEA UR5, UR39, UR47, 0x4 ;  /* 0x0000002f27057291 */ /* 0x000fd2000f8e203f */
[----:B-1----:R-:W1:Y:S01]  /*8290*/  LDS.128 R16, [UR5+0x38510] ;  /* 0x03851005ff107984 */ /* 0x002e620008000c00 */
        /* <DEDUP_REMOVED lines=8> */
.L_x_518:
[----:B-1----:R-:W-:Y:S01]  /*8320*/  ISETP.NE.AND P0, PT, R19, RZ, PT ;  /* 0x000000ff1300720c */ /* 0x002fe20003f05270 */
[----:B------:R-:W-:Y:S01]  /*8330*/  UIADD3 UR4, UR4, 0x38440, URZ ;  /* 0x0003844004047890 */ /* 0x000fe2000fffe03f */
[CC--:B------:R-:W-:Y:S02]  /*8340*/  ISETP.NE.AND P2, PT, R157.reuse, R18.reuse, PT ;  /* 0x000000129d00720c */ /* 0x0c0fe40003f45270 */
[----:B------:R-:W-:Y:S01]  /*8350*/  ISETP.EQ.OR P0, PT, R157, R18, !P0 ;  /* 0x000000129d00720c */ /* 0x000fe20004702670 */
[----:B------:R-:W-:-:S09]  /*8360*/  UPRMT UR4, UR43, 0x654, UR4 ;  /* 0x000006542b047896 */ /* 0x000fd20008000004 */
[----:B---3--:R-:W-:Y:S03]  /*8370*/  SYNCS.ARRIVE.TRANS64.RED.A1T0 RZ, [UR4], RZ ;  /* 0x000000ffffff79a7 */ /* 0x008fe60008100404 */
[----:B------:R-:W-:Y:S05]  /*8380*/  @P0 BRA `(.L_x_519) ;  /* 0x0000000000fc0947 */ /* 0x000fea0003800000 */
[----:B------:R-:W-:-:S13]  /*8390*/  ISETP.NE.AND P0, PT, RZ, UR55, PT ;  /* 0x00000037ff007c0c */ /* 0x000fda000bf05270 */
[----:B------:R-:W-:Y:S05]  /*83a0*/  @P0 BRA `(.L_x_519) ;  /* 0x0000000000f40947 */ /* 0x000fea0003800000 */
[----:B--2---:R-:W1:Y:S01]  /*83b0*/  S2R R0, SR_LANEID ;  /* 0x0000000000007919 */ /* 0x004e620000000000 */
[----:B------:R-:W-:Y:S01]  /*83c0*/  ELECT P0, URZ, PT ;  /* 0x00000000003f782f */ /* 0x000fe20003800000 */
[----:B------:R-:W-:Y:S01]  /*83d0*/  BSSY B0, `(.L_x_520) ;  /* 0x000002f000007945 */ /* 0x000fe20003800000 */
[----:B-1----:R-:W-:-:S11]  /*83e0*/  IMAD.SHL.U32 R15, R0, 0x4, RZ ;  /* 0x00000004000f7824 */ /* 0x002fd600078e00ff */
[----:B------:R-:W-:Y:S05]  /*83f0*/  @!P0 BRA `(.L_x_521) ;  /* 0x0000000000b08947 */ /* 0x000fea0003800000 */
[----:B------:R-:W-:Y:S01]  /*8400*/  SHF.R.S32.HI R3, RZ, 0x1f, R18 ;  /* 0x0000001fff037819 */ /* 0x000fe20000011412 */
[----:B------:R-:W-:Y:S01]  /*8410*/  ULDC.64 UR4, c[0x0][0x820] ;  /* 0x0002080000047ab9 */ /* 0x000fe20000000a00 */
[C---:B------:R-:W-:Y:S02]  /*8420*/  SHF.L.U32 R0, R18.reuse, 0x3, RZ ;  /* 0x0000000312007819 */ /* 0x040fe400000006ff */
[----:B------:R-:W-:Y:S02]  /*8430*/  SHF.L.U64.HI R8, R18, 0x3, R3 ;  /* 0x0000000312087819 */ /* 0x000fe40000010203 */
[----:B------:R-:W-:Y:S01]  /*8440*/  IADD3 R4, P0, R0, UR4, RZ ;  /* 0x0000000400047c10 */ /* 0x000fe2000ff1e0ff */
[----:B------:R-:W1:Y:S03]  /*8450*/  LDC.64 R2, c[0x0][0x290] ;  /* 0x0000a400ff027b82 */ /* 0x000e660000000a00 */
        /* <DEDUP_REMOVED lines=8> */
[----:B------:R4:W5:Y:S04]  /*84e0*/  LDG.E R13, desc[UR58][R6.64+0x4] ;  /* 0x0000043a060d7981 */ /* 0x000968000c1e1900 */
[----:B------:R-:W5:Y:S01]  /*84f0*/  LDG.E.64 R2, desc[UR58][R2.64] ;  /* 0x0000003a02027981 */ /* 0x000f62000c1e1b00 */
[----:B------:R-:W-:-:S03]  /*8500*/  IMAD.U32 R8, RZ, RZ, UR49 ;  /* 0x00000031ff087e24 */ /* 0x000fc6000f8e00ff */
[----:B------:R-:W-:Y:S02]  /*8510*/  STS [UR49+0x30], RZ ;  /* 0x000030ffff007988 */ /* 0x000fe40008000831 */
[----:B------:R-:W-:Y:S02]  /*8520*/  SHF.R.U64 R8, R8, 0x4, RZ ;  /* 0x0000000408087819 */ /* 0x000fe400000012ff */
[----:B----4-:R-:W-:-:S03]  /*8530*/  CS2R R6, SRZ ;  /* 0x0000000000067805 */ /* 0x010fc6000001ff00 */
[----:B------:R-:W-:Y:S04]  /*8540*/  STS [UR49+0x10], R8 ;  /* 0x00001008ff007988 */ /* 0x000fe80008000831 */
[----:B------:R-:W-:Y:S01]  /*8550*/  STS [UR49+0x14], R8 ;  /* 0x00001408ff007988 */ /* 0x000fe20008000831 */
[C---:B--2---:R-:W-:Y:S01]  /*8560*/  SHF.L.U64.HI R11, R4.reuse, 0x1, R5 ;  /* 0x00000001040b7819 */ /* 0x044fe20000010205 */
[----:B------:R-:W-:-:S03]  /*8570*/  IMAD.SHL.U32 R10, R4, 0x2, RZ ;  /* 0x00000002040a7824 */ /* 0x000fc600078e00ff */
[----:B------:R-:W-:Y:S02]  /*8580*/  LOP3.LUT R11, R11, 0x1fffffff, RZ, 0xc0, !PT ;  /* 0x1fffffff0b0b7812 */ /* 0x000fe400078ec0ff */
[----:B------:R-:W-:Y:S02]  /*8590*/  LOP3.LUT R10, R10, 0xfffffffe, RZ, 0xc0, !PT ;  /* 0xfffffffe0a0a7812 */ /* 0x000fe400078ec0ff */
[--C-:B------:R-:W-:Y:S02]  /*85a0*/  SHF.R.U32.HI R5, RZ, 0x4, R11.reuse ;  /* 0x00000004ff057819 */ /* 0x100fe4000001160b */
[----:B------:R-:W-:Y:S02]  /*85b0*/  SHF.R.U64 R10, R10, 0x4, R11 ;  /* 0x000000040a0a7819 */ /* 0x000fe4000000120b */
[----:B-1----:R-:W-:-:S03]  /*85c0*/  LOP3.LUT R0, R0, 0xf, R5, 0xb8, !PT ;  /* 0x0000000f00007812 */ /* 0x002fc600078eb805 */
[----:B------:R-:W-:Y:S04]  /*85d0*/  STS [UR49+0xc], R10 ;  /* 0x00000c0aff007988 */ /* 0x000fe80008000831 */
[----:B------:R-:W-:Y:S01]  /*85e0*/  STS [UR49+0x1c], R0 ;  /* 0x00001c00ff007988 */ /* 0x000fe20008000831 */
[----:B---3--:R-:W-:-:S03]  /*85f0*/  VIADD R4, R12, 0xffffffff ;  /* 0xffffffff0c047836 */ /* 0x008fc60000000000 */
[----:B------:R-:W1:Y:S04]  /*8600*/  LDS R5, [UR49+0x1c] ;  /* 0x00001c31ff057984 */ /* 0x000e680008000800 */
[----:B-----5:R-:W-:Y:S01]  /*8610*/  STS.64 [UR49], R2 ;  /* 0x00000002ff007988 */ /* 0x020fe20008000a31 */
[----:B-1----:R-:W-:-:S05]  /*8620*/  LOP3.LUT R5, R5, 0xf0, RZ, 0xb8, !PT ;  /* 0x000000f005057812 */ /* 0x002fca00078eb8ff */
[----:B------:R1:W-:Y:S04]  /*8630*/  STS [UR49+0x1c], R5 ;  /* 0x00001c05ff007988 */ /* 0x0003e80008000831 */
[----:B------:R-:W2:Y:S01]  /*8640*/  LDS R9, [UR49+0x1c] ;  /* 0x00001c31ff097984 */ /* 0x000ea20008000800 */
[----:B-1----:R-:W-:-:S05]  /*8650*/  VIADD R5, R13, 0xffffffff ;  /* 0xffffffff0d057836 */ /* 0x002fca0000000000 */
[----:B------:R-:W-:Y:S01]  /*8660*/  STS.128 [UR49+0x20], R4 ;  /* 0x00002004ff007988 */ /* 0x000fe20008000c31 */
[----:B--2---:R-:W-:-:S05]  /*8670*/  LOP3.LUT R9, R9, 0xf00, RZ, 0xb8, !PT ;  /* 0x00000f0009097812 */ /* 0x004fca00078eb8ff */
[----:B------:R-:W-:Y:S04]  /*8680*/  STS.64 [UR49+0x18], R8 ;  /* 0x00001808ff007988 */ /* 0x000fe80008000a31 */
[----:B------:R-:W1:Y:S02]  /*8690*/  LDS R14, [UR49+0x1c] ;  /* 0x00001c31ff0e7984 */ /* 0x000e640008000800 */
[----:B-1----:R-:W-:-:S05]  /*86a0*/  LOP3.LUT R0, R14, 0xf000, RZ, 0xb8, !PT ;  /* 0x0000f0000e007812 */ /* 0x002fca00078eb8ff */
[----:B------:R1:W-:Y:S02]  /*86b0*/  STS [UR49+0x1c], R0 ;  /* 0x00001c00ff007988 */ /* 0x0003e40008000831 */
.L_x_521:
[----:B------:R-:W-:Y:S05]  /*86c0*/  BSYNC B0 ;  /* 0x0000000000007941 */ /* 0x000fea0003800000 */
.L_x_520:
        /* <DEDUP_REMOVED lines=9> */
.L_x_523:
[----:B------:R-:W-:Y:S05]  /*8760*/  BSYNC B0 ;  /* 0x0000000000007941 */ /* 0x000fea0003800000 */
.L_x_522:
[----:B---3--:R3:W5:Y:S02]  /*8770*/  ATOMG.E.EXCH.STRONG.GPU PT, RZ, [R2], R5 ;  /* 0x0000000502ff73a8 */ /* 0x00876400041ee100 */
.L_x_519:
[----:B------:R-:W-:Y:S01]  /*8780*/  R2UR UR4, R155 ;  /* 0x000000009b0472ca */ /* 0x000fe200000e0000 */
[----:B------:R-:W-:Y:S01]  /*8790*/  UIADD3 UR39, UR39, 0x1, URZ ;  /* 0x0000000127277890 */ /* 0x000fe2000fffe03f */
[----:B------:R-:W-:Y:S01]  /*87a0*/  ISETP.NE.AND P0, PT, R19, RZ, PT ;  /* 0x000000ff1300720c */ /* 0x000fe20003f05270 */
[----:B------:R-:W-:Y:S01]  /*87b0*/  UIADD3 UR36, UR36, 0x8, URZ ;  /* 0x0000000824247890 */ /* 0x000fe2000fffe03f */
[----:B-12---:R-:W-:Y:S01]  /*87c0*/  SEL R0, RZ, 0x1, !P2 ;  /* 0x00000001ff007807 */ /* 0x006fe20005000000 */
[----:B------:R-:W-:-:S04]  /*87d0*/  UISETP.NE.AND UP3, UPT, UR39, 0x8, UPT ;  /* 0x000000082700788c */ /* 0x000fc8000bf65270 */
[----:B------:R-:W-:Y:S02]  /*87e0*/  USEL UR6, URZ, 0x1, UP3 ;  /* 0x000000013f067887 */ /* 0x000fe40009800000 */
[----:B------:R-:W-:Y:S02]  /*87f0*/  USEL UR39, UR39, URZ, UP3 ;  /* 0x0000003f27277287 */ /* 0x000fe40009800000 */
[----:B------:R-:W-:Y:S02]  /*8800*/  UIADD3 UR4, UR4, 0x7f, URZ ;  /* 0x0000007f04047890 */ /* 0x000fe4000fffe03f */
[----:B------:R-:W-:Y:S02]  /*8810*/  LOP3.LUT R156, R156, UR6, RZ, 0x3c, !PT ;  /* 0x000000069c9c7c12 */ /* 0x000fe4000f8e3cff */
[----:B------:R-:W-:-:S04]  /*8820*/  USHF.R.S32.HI UR5, URZ, 0x1f, UR4 ;  /* 0x0000001f3f057899 */ /* 0x000fc80008011404 */
[----:B------:R-:W-:-:S04]  /*8830*/  ULEA.HI UR5, UR5, UR4, URZ, 0x7 ;  /* 0x0000000405057291 */ /* 0x000fc8000f8f383f */
[----:B------:R-:W-:-:S04]  /*8840*/  USHF.R.S32.HI UR5, URZ, 0x7, UR5 ;  /* 0x000000073f057899 */ /* 0x000fc80008011405 */
[----:B------:R-:W-:-:S04]  /*8850*/  UIADD3 UR37, UR37, UR5, URZ ;  /* 0x0000000525257290 */ /* 0x000fc8000fffe03f */
[----:B------:R-:W-:Y:S02]  /*8860*/  USHF.R.U32.HI UR4, URZ, 0x2, UR37 ;  /* 0x000000023f047899 */ /* 0x000fe40008011625 */
[----:B------:R-:W-:Y:S02]  /*8870*/  UISETP.GT.U32.AND UP0, UPT, UR37, 0x3, UPT ;  /* 0x000000032500788c */ /* 0x000fe4000bf04070 */
[----:B------:R-:W-:Y:S02]  /*8880*/  ULOP3.LUT UR4, UR4, 0x1, URZ, 0xc0, !UPT ;  /* 0x0000000104047892 */ /* 0x000fe4000f8ec03f */
[----:B------:R-:W-:Y:S02]  /*8890*/  UISETP.LT.U32.AND UP1, UPT, UR5, 0x4, UP0 ;  /* 0x000000040500788c */ /* 0x000fe40008721070 */
[----:B------:R-:W-:Y:S02]  /*88a0*/  UISETP.NE.U32.AND UP2, UPT, UR4, 0x1, UPT ;  /* 0x000000010400788c */ /* 0x000fe4000bf45070 */
[----:B------:R-:W-:-:S02]  /*88b0*/  ULOP3.LUT UR37, UR37, 0x3, URZ, 0xc0, !UPT ;  /* 0x0000000325257892 */ /* 0x000fc4000f8ec03f */
[----:B------:R-:W-:Y:S02]  /*88c0*/  UISETP.GT.U32.AND UP0, UPT, UR5, 0x3, !UP2 ;  /* 0x000000030500788c */ /* 0x000fe4000d704070 */
[----:B------:R-:W-:Y:S02]  /*88d0*/  USEL UR5, URZ, 0x1, !UP1 ;  /* 0x000000013f057887 */ /* 0x000fe4000c800000 */
[----:B------:R-:W-:-:S04]  /*88e0*/  USEL UR4, URZ, 0x1, !UP0 ;  /* 0x000000013f047887 */ /* 0x000fc8000c000000 */
[----:B------:R-:W-:Y:S01]  /*88f0*/  ULOP3.LUT UR38, UR4, UR38, UR5, 0x96, !UPT ;  /* 0x0000002604267292 */ /* 0x000fe2000f8e9605 */
[----:B------:R-:W-:Y:S11]  /*8900*/  @P0 BRA `(.L_x_524) ;  /* 0xffffffb000200947 */ /* 0x000ff6000383ffff */
[----:B------:R-:W-:-:S04]  /*8910*/  DEPBAR.LE SB0, 0x0 ;  /* 0x000080000000791a */ /* 0x000fc80000000000 */
[----:B------:R-:W-:Y:S05]  /*8920*/  @!P1 BRA `(.L_x_525) ;  /* 0x0000000000049947 */ /* 0x000fea0003800000 */
[----:B------:R-:W-:Y:S01]  /*8930*/  BPT.TRAP 0x1 ;  /* 0x000000040000795c */ /* 0x000fe20000300000 */
.L_x_525:
[----:B------:R-:W-:-:S04]  /*8940*/  ULEA UR47, UR56, UR47, 0x3 ;  /* 0x0000002f382f7291 */ /* 0x000fc8000f8e183f */
[----:B------:R-:W-:-:S04]  /*8950*/  UIADD3 UR47, UR47, 0x384e0, URZ ;  /* 0x000384e02f2f7890 */ /* 0x000fc8000fffe03f */
[----:B------:R-:W-:-:S09]  /*8960*/  UPRMT UR47, UR43, 0x654, UR47 ;  /* 0x000006542b2f7896 */ /* 0x000fd2000800002f */
[----:B-----5:R-:W-:Y:S01]  /*8970*/  SYNCS.ARRIVE.TRANS64.RED.A1T0 RZ, [UR47], RZ ;  /* 0x000000ffffff79a7 */ /* 0x020fe2000810042f */
[----:B------:R-:W-:Y:S05]  /*8980*/  EXIT ;  /* 0x000000000000794d */ /* 0x000fea0003800000 */
.L_x_434:
        /* <DEDUP_REMOVED lines=9> */
[----:B--2---:R-:W-:Y:S05]  /*8a20*/  @P0 EXIT ;  /* 0x000000000000094d */ /* 0x004fea0003800000 */
        /* <DEDUP_REMOVED lines=31> */
.L_x_529:
[----:B------:R-:W-:Y:S05]  /*8c20*/  BSYNC B0 ;  /* 0x0000000000007941 */ /* 0x000fea0003800000 */
.L_x_528:
[----:B------:R-:W-:Y:S01]  /*8c30*/  ELECT P0, URZ, PT ;  /* 0x00000000003f782f */ /* 0x000fe20003800000 */
[----:B------:R-:W-:Y:S01]  /*8c40*/  NOP ;  /* 0x0000000000007918 */ /* 0x000fe20000000000 */
[----:B------:R-:W-:Y:S01]  /*8c50*/  ULDC UR5, c[0x0][0x884] ;  /* 0x0002210000057ab9 */ /* 0x000fe20000000800 */
[----:B------:R-:W-:Y:S01]  /*8c60*/  ULDC.64 UR38, c[0x0][0x800] ;  /* 0x0002000000267ab9 */ /* 0x000fe20000000a00 */
[----:B------:R-:W-:Y:S01]  /*8c70*/  ULEA UR4, UR5, UR4, 0x1 ;  /* 0x0000000405047291 */ /* 0x000fe2000f8e083f */
[----:B------:R-:W-:Y:S03]  /*8c80*/  BSSY B0, `(.L_x_530) ;  /* 0x0000033000007945 */ /* 0x000fe60003800000 */
[----:B------:R-:W-:-:S05]  /*8c90*/  UIMAD.WIDE UR38, UR4, 0x80, UR38 ;  /* 0x00000080042678a5 */ /* 0x000fca000f8e0226 */
[----:B------:R-:W-:Y:S07]  /*8ca0*/  @!P0 BRA `(.L_x_531) ;  /* 0x0000000000c08947 */ /* 0x000fee0003800000 */
[----:B------:R-:W-:Y:S01]  /*8cb0*/  ULDC.64 UR4, c[0x0][0x808] ;  /* 0x0002020000047ab9 */ /* 0x000fe20000000a00 */
[----:B------:R-:W-:Y:S01]  /*8cc0*/  ULDC.64 UR6, c[0x0][0x810] ;  /* 0x0002040000067ab9 */ /* 0x000fe20000000a00 */
[----:B------:R-:W-:Y:S02]  /*8cd0*/  ISETP.NE.U32.AND P0, PT, RZ, UR4, PT ;  /* 0x00000004ff007c0c */ /* 0x000fe4000bf05070 */
[----:B------:R-:W-:Y:S02]  /*8ce0*/  ISETP.NE.U32.AND P1, PT, RZ, UR6, PT ;  /* 0x00000006ff007c0c */ /* 0x000fe4000bf25070 */
[----:B------:R-:W-:Y:S02]  /*8cf0*/  ISETP.NE.AND.EX P0, PT, RZ, UR5, PT, P0 ;  /* 0x00000005ff007c0c */ /* 0x000fe4000bf05300 */
[----:B------:R-:W-:-:S11]  /*8d00*/  ISETP.NE.AND.EX P1, PT, RZ, UR7, PT, P1 ;  /* 0x00000007ff007c0c */ /* 0x000fd6000bf25310 */
[----:B------:R-:W-:Y:S05]  /*8d10*/  @!P0 BRA `(.L_x_532) ;  /* 0x0000000000188947 */ /* 0x000fea0003800000 */
[----:B--2---:R-:W-:-:S04]  /*8d20*/  LEA R4, P0, R18, UR4, 0x3 ;  /* 0x0000000412047c11 */ /* 0x004fc8000f8018ff */
[----:B------:R-:W-:-:S06]  /*8d30*/  LEA.HI.X R5, R18, UR5, R3, 0x3, P0 ;  /* 0x0000000512057c11 */ /* 0x000fcc00080f1c03 */
[----:B------:R-:W2:Y:S01]  /*8d40*/  LDG.E.64 R4, desc[UR58][R4.64] ;  /* 0x0000003a04047981 */ /* 0x000ea2000c1e1b00 */
[----:B------:R-:W-:Y:S02]  /*8d50*/  UMOV UR4, 0x400 ;  /* 0x0000040000047882 */ /* 0x000fe40000000000 */
[----:B------:R-:W-:-:S09]  /*8d60*/  ULEA UR4, UR42, UR4, 0x18 ;  /* 0x000000042a047291 */ /* 0x000fd2000f8ec03f */
[----:B--2---:R1:W-:Y:S03]  /*8d70*/  STS.64 [UR4+0x38700], R4 ;  /* 0x03870004ff007988 */ /* 0x0043e60008000a04 */
.L_x_532:
[----:B------:R-:W-:Y:S05]  /*8d80*/  @!P1 BRA `(.L_x_531) ;  /* 0x0000000000889947 */ /* 0x000fea0003800000 */
[----:B-12---:R-:W-:-:S04]  /*8d90*/  LEA R4, P0, R18, UR6, 0x3 ;  /* 0x0000000612047c11 */ /* 0x006fc8000f8018ff */
[----:B------:R-:W-:-:S06]  /*8da0*/  LEA.HI.X R5, R18, UR7, R3, 0x3, P0 ;  /* 0x0000000712057c11 */ /* 0x000fcc00080f1c03 */
        /* <DEDUP_REMOVED lines=10> */
[----:B--2---:R-:W-:Y:S01]  /*8e50*/  SHF.L.U64.HI R11, R4, 0x1, R5 ;  /* 0x00000001040b7819 */ /* 0x004fe20000010205 */
[----:B------:R-:W-:-:S03]  /*8e60*/  VIADD R5, R0, 0xffffffff ;  /* 0xffffffff00057836 */ /* 0x000fc60000000000 */
[----:B------:R-:W-:-:S04]  /*8e70*/  LOP3.LUT R11, R11, 0x1fffffff, RZ, 0xc0, !PT ;  /* 0x1fffffff0b0b7812 */ /* 0x000fc800078ec0ff */
[----:B------:R-:W-:-:S04]  /*8e80*/  SHF.R.U32.HI R6, RZ, 0x4, R11 ;  /* 0x00000004ff067819 */ /* 0x000fc8000001160b */
[----:B-1----:R-:W-:-:S05]  /*8e90*/  LOP3.LUT R3, R3, 0xf, R6, 0xb8, !PT ;  /* 0x0000000f03037812 */ /* 0x002fca00078eb806 */
[----:B------:R1:W-:Y:S04]  /*8ea0*/  STS [UR4+0x3871c], R3 ;  /* 0x03871c03ff007988 */ /* 0x0003e80008000804 */
[----:B------:R-:W2:Y:S01]  /*8eb0*/  LDS R6, [UR4+0x3871c] ;  /* 0x03871c04ff067984 */ /* 0x000ea20008000800 */
[----:B-1----:R-:W-:Y:S02]  /*8ec0*/  IMAD.SHL.U32 R3, R4, 0x2, RZ ;  /* 0x0000000204037824 */ /* 0x002fe400078e00ff */
[----:B------:R-:W-:-:S03]  /*8ed0*/  VIADD R4, R2, 0xffffffff ;  /* 0xffffffff02047836 */ /* 0x000fc60000000000 */
[----:B------:R-:W-:-:S04]  /*8ee0*/  LOP3.LUT R2, R3, 0xfffffffe, RZ, 0xc0, !PT ;  /* 0xfffffffe03027812 */ /* 0x000fc800078ec0ff */
[----:B------:R-:W-:-:S05]  /*8ef0*/  SHF.R.U64 R2, R2, 0x4, R11 ;  /* 0x0000000402027819 */ /* 0x000fca000000120b */
[----:B------:R-:W-:Y:S01]  /*8f00*/  STS [UR4+0x3870c], R2 ;  /* 0x03870c02ff007988 */ /* 0x000fe20008000804 */
[----:B--2---:R-:W-:-:S05]  /*8f10*/  LOP3.LUT R6, R6, 0xf0, RZ, 0xb8, !PT ;  /* 0x000000f006067812 */ /* 0x004fca00078eb8ff */
        /* <DEDUP_REMOVED lines=9> */
.L_x_531:
[----:B------:R-:W-:Y:S05]  /*8fb0*/  BSYNC B0 ;  /* 0x0000000000007941 */ /* 0x000fea0003800000 */
.L_x_530:
[----:B---3--:R-:W3:Y:S01]  /*8fc0*/  S2R R0, SR_LANEID ;  /* 0x0000000000007919 */ /* 0x008ee20000000000 */
[----:B------:R-:W-:Y:S01]  /*8fd0*/  ELECT P0, URZ, PT ;  /* 0x00000000003f782f */ /* 0x000fe20003800000 */
[----:B------:R-:W-:Y:S01]  /*8fe0*/  NOP ;  /* 0x0000000000007918 */ /* 0x000fe20000000000 */
[----:B------:R-:W-:Y:S01]  /*8ff0*/  UMOV UR34, URZ ;  /* 0x0000003f00227c82 */ /* 0x000fe20008000000 */
[----:B------:R-:W-:Y:S10]  /*9000*/  BSSY B0, `(.L_x_533) ;  /* 0x0000004000007945 */ /* 0x000ff40003800000 */
[----:B------:R-:W-:Y:S05]  /*9010*/  @!P0 BRA `(.L_x_534) ;  /* 0x0000000000088947 */ /* 0x000fea0003800000 */
[----:B------:R0:W-:Y:S01]  /*9020*/  UTMACMDFLUSH ;  /* 0x00000000000079b7 */ /* 0x0001e20000000000 */
[----:B------:R-:W-:-:S04]  /*9030*/  DEPBAR.LE SB0, 0x0 ;  /* 0x000080000000791a */ /* 0x000fc80000000000 */
.L_x_534:
[----:B------:R-:W-:Y:S05]  /*9040*/  BSYNC B0 ;  /* 0x0000000000007941 */ /* 0x000fea0003800000 */
.L_x_533:
[----:B------:R-:W-:Y:S01]  /*9050*/  UMOV UR31, 0x400 ;  /* 0x00000400001f7882 */ /* 0x000fe20000000000 */
[----:B-123--:R-:W-:Y:S01]  /*9060*/  IMAD.SHL.U32 R4, R0, 0x4, RZ ;  /* 0x0000000400047824 */ /* 0x00efe200078e00ff */
[----:B------:R-:W-:-:S04]  /*9070*/  ULEA UR31, UR42, UR31, 0x18 ;  /* 0x0000001f2a1f7291 */ /* 0x000fc8000f8ec03f */
[----:B------:R-:W-:Y:S01]  /*9080*/  UIADD3 UR30, UR31, 0x38700, URZ ;  /* 0x000387001f1e7890 */ /* 0x000fe2000fffe03f */
[----:B------:R-:W-:Y:S02]  /*9090*/  IADD3 R2, P0, R4, UR38, RZ ;  /* 0x0000002604027c10 */ /* 0x000fe4000ff1e0ff */
[----:B------:R-:W-:-:S03]  /*90a0*/  MOV R0, RZ ;  /* 0x000000ff00007202 */ /* 0x000fc60000000f00 */
[----:B------:R-:W-:-:S03]  /*90b0*/  IMAD.X R3, RZ, RZ, UR39, P0 ;  /* 0x00000027ff037e24 */ /* 0x000fc600080e06ff */
[----:B------:R-:W1:Y:S01]  /*90c0*/  LDS R5, [R4+UR30] ;  /* 0x0000001e04057984 */ /* 0x000e620008000800 */
[----:B------:R-:W-:-:S03]  /*90d0*/  SHF.L.U32 R0, R0, 0x1f, RZ ;  /* 0x0000001f00007819 */ /* 0x000fc600000006ff */
[----:B-1----:R1:W2:Y:S02]  /*90e0*/  ATOMG.E.EXCH.STRONG.GPU PT, RZ, [R2], R5 ;  /* 0x0000000502ff73a8 */ /* 0x0022a400041ee100 */
[----:B--2---:R-:W2:Y:S01]  /*90f0*/  SYNCS.PHASECHK.TRANS64.TRYWAIT P0, [UR31+0x38508], R0 ;  /* 0x03850800ff0075a7 */ /* 0x004ea2000800015f */
[----:B------:R-:W-:Y:S02]  /*9100*/  ULOP3.LUT UR29, UR54, 0x1, URZ, 0xfc, !UPT ;  /* 0x00000001361d7892 */ /* 0x000fe4000f8efc3f */
[----:B------:R-:W-:Y:S01]  /*9110*/  ULOP3.LUT UR33, UR52, 0x2, URZ, 0xfc, !UPT ;  /* 0x0000000234217892 */ /* 0x000fe2000f8efc3f */
[----:B-12---:R-:W-:Y:S11]  /*9120*/  @!P0 BRA `(.L_x_535) ;  /* 0x0000005800988947 */ /* 0x006ff60003800000 */
.L_x_689:
[----:B------:R-:W-:Y:S01]  /*9130*/  IMAD.MOV.U32 R2, RZ, RZ, 0x1 ;  /* 0x00000001ff027424 */ /* 0x000fe200078e00ff */
[----:B------:R-:W-:Y:S01]  /*9140*/  ULDC UR28, c[0x0][0x598] ;  /* 0x00016600001c7ab9 */ /* 0x000fe20000000800 */
[----:B------:R-:W-:Y:S01]  /*9150*/  IMAD.MOV.U32 R12, RZ, RZ, RZ ;  /* 0x000000ffff0c7224 */ /* 0x000fe200078e00ff */
[----:B------:R-:W-:Y:S01]  /*9160*/  ULDC UR32, c[0x0][0x580] ;  /* 0x0001600000207ab9 */ /* 0x000fe20000000800 */
[----:B------:R-:W-:Y:S01]  /*9170*/  ULDC.64 UR4, c[0x0][0x590] ;  /* 0x0001640000047ab9 */ /* 0x000fe20000000a00 */
[----:B------:R-:W-:-:S05]  /*9180*/  ULDC.64 UR6, c[0x0][0x588] ;  /* 0x0001620000067ab9 */ /* 0x000fca0000000a00 */
.L_x_596:
[----:B------:R-:W-:-:S06]  /*9190*/  UISETP.NE.AND UP0, UPT, UR29, 0x3, UPT ;  /* 0x000000031d00788c */ /* 0x000fcc000bf05270 */
[----:B------:R-:W-:-:S13]  /*91a0*/  PLOP3.LUT P1, PT, PT, PT, UP0, 0x80, 0x0 ;  /* 0x000000000000781c */ /* 0x000fda0003f2f008 */
[----:B---345:R-:W-:Y:S05]  /*91b0*/  @!P1 BRA `(.L_x_536) ;  /* 0x0000000000049947 */ /* 0x038fea0003800000 */
[----:B------:R-:W-:Y:S01]  /*91c0*/  BPT.TRAP 0x1 ;  /* 0x000000040000795c */ /* 0x000fe20000300000 */
.L_x_536:
[----:B------:R-:W-:Y:S01]  /*91d0*/  ULEA UR8, UR34, UR31, 0x3 ;  /* 0x0000001f22087291 */ /* 0x000fe2000f8e183f */
[----:B-1----:R-:W-:-:S08]  /*91e0*/  SHF.L.U32 R0, R12, 0x1f, RZ ;  /* 0x0000001f0c007819 */ /* 0x002fd000000006ff */
[----:B------:R-:W1:Y:S02]  /*91f0*/  SYNCS.PHASECHK.TRANS64.TRYWAIT P0, [UR8+0x38400], R0 ;  /* 0x03840000ff0075a7 */ /* 0x000e640008000148 */
[----:B-1----:R-:W-:Y:S05]  /*9200*/  @!P0 BRA `(.L_x_537) ;  /* 0x0000005800788947 */ /* 0x002fea0003800000 */
.L_x_690:
[----:B------:R-:W-:-:S09]  /*9210*/  ULEA UR9, UR34, UR31, 0x4 ;  /* 0x0000001f22097291 */ /* 0x000fd2000f8e203f */
[----:B------:R-:W2:Y:S01]  /*9220*/  LDS.128 R4, [UR9+0x38510] ;  /* 0x03851009ff047984 */ /* 0x000ea20008000c00 */
        /* <DEDUP_REMOVED lines=8> */
.L_x_538:
        /* <DEDUP_REMOVED lines=14> */
.L_x_539:
[----:B------:R-:W-:Y:S05]  /*9390*/  @!P0 BRA `(.L_x_540) ;  /* 0x0000000000188947 */ /* 0x000fea0003800000 */
[----:B-1----:R-:W1:Y:S02]  /*93a0*/  LDC.64 R2, c[0x0][0x590] ;  /* 0x00016400ff027b82 */ /* 0x002e640000000a00 */
[----:B-1----:R-:W-:-:S06]  /*93b0*/  IMAD.WIDE R2, R18, 0x8, R2 ;  /* 0x0000000812027825 */ /* 0x002fcc00078e0202 */
[----:B------:R-:W3:Y:S04]  /*93c0*/  LDG.E.64 R2, desc[UR58][R2.64] ;  /* 0x0000003a02027981 */ /* 0x000ee8000c1e1b00 */
[----:B---3--:R-:W3:Y:S02]  /*93d0*/  LD.E R0, desc[UR58][R2.64] ;  /* 0x0000003a02007980 */ /* 0x008ee4000c101900 */
[----:B---3--:R-:W-:Y:S01]  /*93e0*/  FSETP.NEU.AND P0, PT, R0, RZ, PT ;  /* 0x000000ff0000720b */ /* 0x008fe20003f0d000 */
[----:B------:R-:W-:-:S12]  /*93f0*/  BRA `(.L_x_541) ;  /* 0x0000000000247947 */ /* 0x000fd80003800000 */
.L_x_540:
[----:B------:R-:W-:Y:S02]  /*9400*/  ISETP.NE.U32.AND P1, PT, RZ, UR6, PT ;  /* 0x00000006ff007c0c */ /* 0x000fe4000bf25070 */
[----:B------:R-:W-:Y:S02]  /*9410*/  FSETP.NEU.AND P0, PT, RZ, UR32, PT ;  /* 0x00000020ff007c0b */ /* 0x000fe4000bf0d000 */
[----:B------:R-:W-:-:S13]  /*9420*/  ISETP.NE.AND.EX P1, PT, RZ, UR7, PT, P1 ;  /* 0x00000007ff007c0c */ /* 0x000fda000bf25310 */
[----:B------:R-:W-:Y:S05]  /*9430*/  @!P1 BRA `(.L_x_541) ;  /* 0x0000000000149947 */ /* 0x000fea0003800000 */
[----:B-1----:R-:W1:Y:S01]  /*9440*/  LDC.64 R2, c[0x0][0x588] ;  /* 0x00016200ff027b82 */ /* 0x002e620000000a00 */
[----:B------:R-:W-:-:S04]  /*9450*/  IMAD R9, R18, UR28, RZ ;  /* 0x0000001c12097c24 */ /* 0x000fc8000f8e02ff */
[----:B-1----:R-:W-:-:S06]  /*9460*/  IMAD.WIDE R2, R9, 0x4, R2 ;  /* 0x0000000409027825 */ /* 0x002fcc00078e0202 */
[----:B------:R-:W3:Y:S02]  /*9470*/  LDG.E R2, desc[UR58][R2.64] ;  /* 0x0000003a02027981 */ /* 0x000ee4000c1e1900 */
[----:B---3--:R-:W-:-:S13]  /*9480*/  FSETP.NEU.AND P0, PT, R2, RZ, PT ;  /* 0x000000ff0200720b */ /* 0x008fda0003f0d000 */
.L_x_541:
[----:B------:R-:W-:Y:S01]  /*9490*/  UISETP.NE.AND UP0, UPT, UR33, 0x3, UPT ;  /* 0x000000032100788c */ /* 0x000fe2000bf05270 */
[----:B------:R-:W-:-:S05]  /*94a0*/  ELECT P1, URZ, PT ;  /* 0x00000000003f782f */ /* 0x000fca0003820000 */
[----:B------:R-:W-:Y:S02]  /*94b0*/  PLOP3.LUT P2, PT, PT, PT, UP0, 0x80, 0x0 ;  /* 0x000000000000781c */ /* 0x000fe40003f4f008 */
[----:B------:R-:W-:-:S11]  /*94c0*/  PLOP3.LUT P0, PT, P0, P1, PT, 0x2a, 0x0 ;  /* 0x000000000000781c */ /* 0x000fd60000702572 */
[----:B------:R-:W-:Y:S05]  /*94d0*/  @!P2 BRA `(.L_x_542) ;  /* 0x000000000004a947 */ /* 0x000fea0003800000 */
[----:B------:R-:W-:Y:S01]  /*94e0*/  BPT.TRAP 0x1 ;  /* 0x000000040000795c */ /* 0x000fe20000300000 */
.L_x_542:
[----:B-1----:R-:W-:-:S05]  /*94f0*/  IMAD.MOV.U32 R0, RZ, RZ, 0x1 ;  /* 0x00000001ff007424 */ /* 0x002fca00078e00ff */
[----:B------:R-:W-:-:S04]  /*9500*/  SHF.L.U32 R0, R0, 0x1f, RZ ;  /* 0x0000001f00007819 */ /* 0x000fc800000006ff */
[----:B------:R-:W1:Y:S02]  /*9510*/  SYNCS.PHASECHK.TRANS64.TRYWAIT P1, [UR31+0x384e0], R0 ;  /* 0x0384e000ff0075a7 */ /* 0x000e64000802015f */
[----:B-1----:R-:W-:Y:S05]  /*9520*/  @!P1 BRA `(.L_x_543) ;  /* 0x0000005400c89947 */ /* 0x002fea0003800000 */
.L_x_691:
[----:B------:R-:W-:Y:S04]  /*9530*/  BSSY B0, `(.L_x_544) ;  /* 0x0000010000007945 */ /* 0x000fe80003800000 */
[----:B------:R-:W-:Y:S05]  /*9540*/  @P0 BRA `(.L_x_545) ;  /* 0x0000000000380947 */ /* 0x000fea0003800000 */
[----:B------:R-:W-:Y:S02]  /*9550*/  UIADD3 UR16, UR31, 0x30000, URZ ;  /* 0x000300001f107890 */ /* 0x000fe4000fffe03f */
[----:B------:R-:W-:Y:S02]  /*9560*/  UIADD3 UR17, UR31, 0x384c0, URZ ;  /* 0x000384c01f117890 */ /* 0x000fe4000fffe03f */
[----:B------:R-:W-:Y:S02]  /*9570*/  UIADD3 UR10, UR18, 0x40, URZ ;  /* 0x00000040120a7890 */ /* 0x000fe4000fffe03f */
[----:B------:R-:W-:Y:S01]  /*9580*/  UIADD3 UR8, UR31, 0x31000, URZ ;  /* 0x000310001f087890 */ /* 0x000fe2000fffe03f */
[----:B------:R-:W-:Y:S01]  /*9590*/  UMOV UR12, 0x0 ;  /* 0x00000000000c7882 */ /* 0x000fe20000000000 */
[----:B------:R-:W-:Y:S01]  /*95a0*/  UMOV UR13, 0x10000000 ;  /* 0x10000000000d7882 */ /* 0x000fe20000000000 */
[----:B------:R-:W-:Y:S01]  /*95b0*/  UMOV UR11, UR19 ;  /* 0x00000013000b7c82 */ /* 0x000fe20008000000 */
[----:B------:R-:W-:Y:S01]  /*95c0*/  UMOV UR9, UR17 ;  /* 0x0000001100097c82 */ /* 0x000fe20008000000 */
[----:B------:R3:W-:Y:S04]  /*95d0*/  UTMALDG.2D [UR16], [UR38], desc[UR12] ;  /* 0x00000c10260075b4 */ /* 0x0007e80008009000 */
[----:B------:R3:W-:Y:S02]  /*95e0*/  UTMALDG.2D [UR8], [UR38], desc[UR12] ;  /* 0x00000c08260075b4 */ /* 0x0007e40008009000 */
[----:B---3--:R-:W-:Y:S05]  /*95f0*/  @!P2 BRA `(.L_x_546) ;  /* 0x000000000004a947 */ /* 0x008fea0003800000 */
[----:B------:R-:W-:Y:S01]  /*9600*/  BPT.TRAP 0x1 ;  /* 0x000000040000795c */ /* 0x000fe20000300000 */
.L_x_546:
[----:B------:R-:W3:Y:S02]  /*9610*/  LDC R2, c[0x0][0x828] ;  /* 0x00020a00ff027b82 */ /* 0x000ee40000000800 */
[----:B---3--:R3:W-:Y:S02]  /*9620*/  SYNCS.ARRIVE.TRANS64.RED.A0TR RZ, [UR31+0x384c0], R2 ;  /* 0x0384c002ffff79a7 */ /* 0x0087e4000830041f */
.L_x_545:
[----:B------:R-:W-:Y:S05]  /*9630*/  BSYNC B0 ;  /* 0x0000000000007941 */ /* 0x000fea0003800000 */
.L_x_544:
[----:B------:R-:W-:Y:S05]  /*9640*/  @!P2 BRA `(.L_x_547) ;  /* 0x000000000004a947 */ /* 0x000fea0003800000 */
[----:B------:R-:W-:Y:S01]  /*9650*/  BPT.TRAP 0x1 ;  /* 0x000000040000795c */ /* 0x000fe20000300000 */
.L_x_547:
[----:B------:R-:W-:-:S04]  /*9660*/  UIADD3 UR13, UR31, 0x384c0, URZ ;  /* 0x000384c01f0d7890 */ /* 0x000fc8000fffe03f */
[----:B------:R-:W-:-:S09]  /*9670*/  UPRMT UR16, UR42, 0x654, UR13 ;  /* 0x000006542a107896 */ /* 0x000fd2000800000d */
[----:B------:R-:W-:Y:S01]  /*9680*/  SYNCS.ARRIVE.TRANS64.RED.A1T0 RZ, [UR16], RZ ;  /* 0x000000ffffff79a7 */ /* 0x000fe20008100410 */
[----:B------:R-:W-:Y:S05]  /*9690*/  @!P2 BRA `(.L_x_548) ;  /* 0x000000000004a947 */ /* 0x000fea0003800000 */
[----:B------:R-:W-:Y:S01]  /*96a0*/  BPT.TRAP 0x1 ;  /* 0x000000040000795c */ /* 0x000fe20000300000 */
.L_x_548:
[----:B------:R-:W4:Y:S02]  /*96b0*/  SYNCS.PHASECHK.TRANS64.TRYWAIT P1, [UR31+0x384e8], R0 ;  /* 0x0384e800ff0075a7 */ /* 0x000f24000802015f */
[----:B----4-:R-:W-:Y:S05]  /*96c0*/  @!P1 BRA `(.L_x_549) ;  /* 0x0000005400789947 */ /* 0x010fea0003800000 */
.L_x_692:
[----:B------:R-:W-:Y:S04]  /*96d0*/  BSSY B0, `(.L_x_550) ;  /* 0x0000012000007945 */ /* 0x000fe80003800000 */
[----:B------:R-:W-:Y:S05]  /*96e0*/  @P0 BRA `(.L_x_551) ;  /* 0x0000000000400947 */ /* 0x000fea0003800000 */
[----:B------:R-:W-:Y:S02]  /*96f0*/  UIADD3 UR10, UR18, 0x80, URZ ;  /* 0x00000080120a7890 */ /* 0x000fe4000fffe03f */
        /* <DEDUP_REMOVED lines=8> */
[----:B------:R-:W-:Y:S01]  /*9780*/  UMOV UR21, UR9 ;  /* 0x0000000900157c82 */ /* 0x000fe20008000000 */
[----:B------:R4:W-:Y:S03]  /*9790*/  UTMALDG.2D [UR8], [UR38], desc[UR14] ;  /* 0x00000e08260075b4 */ /* 0x0009e60008009000 */
[----:B------:R4:W-:Y:S02]  /*97a0*/  UTMALDG.2D [UR20], [UR38], desc[UR14] ;  /* 0x00000e14260075b4 */ /* 0x0009e40008009000 */
[----:B----4-:R-:W-:Y:S05]  /*97b0*/  @!P2 BRA `(.L_x_552) ;  /* 0x000000000004a947 */ /* 0x010fea0003800000 */
[----:B------:R-:W-:Y:S01]  /*97c0*/  BPT.TRAP 0x1 ;  /* 0x000000040000795c */ /* 0x000fe20000300000 */
.L_x_552:
[----:B---3--:R-:W3:Y:S02]  /*97d0*/  LDC R2, c[0x0][0x828] ;  /* 0x00020a00ff027b82 */ /* 0x008ee40000000800 */
[----:B---3--:R4:W-:Y:S02]  /*97e0*/  SYNCS.ARRIVE.TRANS64.RED.A0TR RZ, [UR31+0x384c8], R2 ;  /* 0x0384c802ffff79a7 */ /* 0x0089e4000830041f */
.L_x_551:
[----:B------:R-:W-:Y:S05]  /*97f0*/  BSYNC B0 ;  /* 0x0000000000007941 */ /* 0x000fea0003800000 */
.L_x_550:
[----:B------:R-:W-:Y:S05]  /*9800*/  @!P2 BRA `(.L_x_553) ;  /* 0x000000000004a947 */ /* 0x000fea0003800000 */
[----:B------:R-:W-:Y:S01]  /*9810*/  BPT.TRAP 0x1 ;  /* 0x000000040000795c */ /* 0x000fe20000300000 */
.L_x_553:
[----:B------:R-:W-:Y:S02]  /*9820*/  UIADD3 UR9, UR31, 0x384c8, URZ ;  /* 0x000384c81f097890 */ /* 0x000fe4000fffe03f */
[----:B------:R-:W-:Y:S02]  /*9830*/  UIADD3 UR23, UR19, 0x20, URZ ;  /* 0x0000002013177890 */ /* 0x000fe4000fffe03f */
[----:B------:R-:W-:-:S09]  /*9840*/  UPRMT UR36, UR42, 0x654, UR9 ;  /* 0x000006542a247896 */ /* 0x000fd20008000009 */
[----:B------:R-:W-:Y:S01]  /*9850*/  SYNCS.ARRIVE.TRANS64.RED.A1T0 RZ, [UR36], RZ ;  /* 0x000000ffffff79a7 */ /* 0x000fe20008100424 */
[----:B------:R-:W-:Y:S05]  /*9860*/  @!P2 BRA `(.L_x_554) ;  /* 0x000000000004a947 */ /* 0x000fea0003800000 */
[----:B------:R-:W-:Y:S01]  /*9870*/  BPT.TRAP 0x1 ;  /* 0x000000040000795c */ /* 0x000fe20000300000 */
.L_x_554:
[----:B------:R-:W5:Y:S02]  /*9880*/  SYNCS.PHASECHK.TRANS64.TRYWAIT P1, [UR31+0x384f0], R0 ;  /* 0x0384f000ff0075a7 */ /* 0x000f64000802015f */
[----:B-----5:R-:W-:Y:S05]  /*9890*/  @!P1 BRA `(.L_x_555) ;  /* 0x00000054001c9947 */ /* 0x020fea0003800000 */
.L_x_693:
        /* <DEDUP_REMOVED lines=13> */
[----:B-1----:R-:W-:Y:S05]  /*9970*/  @!P2 BRA `(.L_x_558) ;  /* 0x000000000004a947 */ /* 0x002fea0003800000 */
[----:B------:R-:W-:Y:S01]  /*9980*/  BPT.TRAP 0x1 ;  /* 0x000000040000795c */ /* 0x000fe20000300000 */
.L_x_558:
[----:B---34-:R-:W1:Y:S02]  /*9990*/  LDC R2, c[0x0][0x828] ;  /* 0x00020a00ff027b82 */ /* 0x018e640000000800 */
[----:B-1----:R1:W-:Y:S02]  /*99a0*/  SYNCS.ARRIVE.TRANS64.RED.A0TR RZ, [UR31+0x384d0], R2 ;  /* 0x0384d002ffff79a7 */ /* 0x0023e4000830041f */
.L_x_557:
[----:B------:R-:W-:Y:S05]  /*99b0*/  BSYNC B0 ;  /* 0x0000000000007941 */ /* 0x000fea0003800000 */
.L_x_556:
[----:B------:R-:W-:Y:S05]  /*99c0*/  @!P2 BRA `(.L_x_559) ;  /* 0x000000000004a947 */ /* 0x000fea0003800000 */
[----:B------:R-:W-:Y:S01]  /*99d0*/  BPT.TRAP 0x1 ;  /* 0x000000040000795c */ /* 0x000fe20000300000 */
.L_x_559:
[----:B------:R-:W-:-:S04]  /*99e0*/  UIADD3 UR17, UR31, 0x384d0, URZ ;  /* 0x000384d01f117890 */ /* 0x000fc8000fffe03f */
[----:B------:R-:W-:-:S09]  /*99f0*/  UPRMT UR35, UR42, 0x654, UR17 ;  /* 0x000006542a237896 */ /* 0x000fd20008000011 */
[----:B------:R-:W-:Y:S01]  /*9a00*/  SYNCS.ARRIVE.TRANS64.RED.A1T0 RZ, [UR35], RZ ;  /* 0x000000ffffff79a7 */ /* 0x000fe20008100423 */
[----:B------:R-:W-:Y:S05]  /*9a10*/  @!P2 BRA `(.L_x_560) ;  /* 0x000000000004a947 */ /* 0x000fea0003800000 */
[----:B------:R-:W-:Y:S01]  /*9a20*/  BPT.TRAP 0x1 ;  /* 0x000000040000795c */ /* 0x000fe20000300000 */
.L_x_560:
[----:B------:R-:W5:Y:S02]  /*9a30*/  SYNCS.PHASECHK.TRANS64.TRYWAIT P1, [UR31+0x384f8], R0 ;  /* 0x0384f800ff0075a7 */ /* 0x000f64000802015f */
[----:B-----5:R-:W-:Y:S05]  /*9a40*/  @!P1 BRA `(.L_x_561) ;  /* 0x0000005000c89947 */ /* 0x020fea0003800000 */
.L_x_694:
        /* <DEDUP_REMOVED lines=13> */
[----:B-1----:R-:W-:Y:S05]  /*9b20*/  @!P2 BRA `(.L_x_564) ;  /* 0x000000000004a947 */ /* 0x002fea0003800000 */
[----:B------:R-:W-:Y:S01]  /*9b30*/  BPT.TRAP 0x1 ;  /* 0x000000040000795c */ /* 0x000fe20000300000 */
.L_x_564:
[----:B---34-:R-:W1:Y:S02]  /*9b40*/  LDC R2, c[0x0][0x828] ;  /* 0x00020a00ff027b82 */ /* 0x018e640000000800 */
[----:B-1----:R1:W-:Y:S02]  /*9b50*/  SYNCS.ARRIVE.TRANS64.RED.A0TR RZ, [UR31+0x384d8], R2 ;  /* 0x0384d802ffff79a7 */ /* 0x0023e4000830041f */
.L_x_563:
[----:B------:R-:W-:Y:S05]  /*9b60*/  BSYNC B0 ;  /* 0x0000000000007941 */ /* 0x000fea0003800000 */
.L_x_562:
[----:B------:R-:W-:Y:S05]  /*9b70*/  @!P2 BRA `(.L_x_565) ;  /* 0x000000000004a947 */ /* 0x000fea0003800000 */
[----:B------:R-:W-:Y:S01]  /*9b80*/  BPT.TRAP 0x1 ;  /* 0x000000040000795c */ /* 0x000fe20000300000 */
.L_x_565:
[----:B------:R-:W-:Y:S02]  /*9b90*/  UIADD3 UR25, UR31, 0x384d8, URZ ;  /* 0x000384d81f197890 */ /* 0x000fe4000fffe03f */
[----:B------:R-:W-:Y:S02]  /*9ba0*/  UIADD3 UR15, UR19, 0x40, URZ ;  /* 0x00000040130f7890 */ /* 0x000fe4000fffe03f */
[----:B------:R-:W-:-:S09]  /*9bb0*/  UPRMT UR37, UR42, 0x654, UR25 ;  /* 0x000006542a257896 */ /* 0x000fd20008000019 */
[----:B------:R-:W-:Y:S01]  /*9bc0*/  SYNCS.ARRIVE.TRANS64.RED.A1T0 RZ, [UR37], RZ ;  /* 0x000000ffffff79a7 */ /* 0x000fe20008100425 */
[----:B------:R-:W-:Y:S05]  /*9bd0*/  @!P2 BRA `(.L_x_566) ;  /* 0x000000000004a947 */ /* 0x000fea0003800000 */
[----:B------:R-:W-:Y:S01]  /*9be0*/  BPT.TRAP 0x1 ;  /* 0x000000040000795c */ /* 0x000fe20000300000 */
.L_x_566:
[----:B-1-34-:R-:W-:-:S04]  /*9bf0*/  SHF.L.U32 R2, RZ, 0x1f, RZ ;  /* 0x0000001fff027819 */ /* 0x01afc800000006ff */
[----:B------:R-:W1:Y:S02]  /*9c00*/  SYNCS.PHASECHK.TRANS64.TRYWAIT P1, [UR31+0x384e0], R2 ;  /* 0x0384e002ff0075a7 */ /* 0x000e64000802015f */
[----:B-1----:R-:W-:Y:S05]  /*9c10*/  @!P1 BRA `(.L_x_567) ;  /* 0x00000050006c9947 */ /* 0x002fea0003800000 */
.L_x_695:
[----:B------:R-:W-:Y:S04]  /*9c20*/  BSSY B0, `(.L_x_568) ;  /* 0x0000010000007945 */ /* 0x000fe80003800000 */
[----:B------:R-:W-:Y:S05]  /*9c30*/  @P0 BRA `(.L_x_569) ;  /* 0x0000000000380947 */ /* 0x000fea0003800000 */
        /* <DEDUP_REMOVED lines=10> */
[----:B---3--:R-:W-:Y:S05]  /*9ce0*/  @!P2 BRA `(.L_x_570) ;  /* 0x000000000004a947 */ /* 0x008fea0003800000 */
[----:B------:R-:W-:Y:S01]  /*9cf0*/  BPT.TRAP 0x1 ;  /* 0x000000040000795c */ /* 0x000fe20000300000 */
.L_x_570:
[----:B-1----:R-:W1:Y:S02]  /*9d00*/  LDC R3, c[0x0][0x828] ;  /* 0x00020a00ff037b82 */ /* 0x002e640000000800 */
[----:B-1----:R3:W-:Y:S02]  /*9d10*/  SYNCS.ARRIVE.TRANS64.RED.A0TR RZ, [UR31+0x384c0], R3 ;  /* 0x0384c003ffff79a7 */ /* 0x0027e4000830041f */
.L_x_569:
[----:B------:R-:W-:Y:S05]  /*9d20*/  BSYNC B0 ;  /* 0x0000000000007941 */ /* 0x000fea0003800000 */
.L_x_568:
[----:B------:R-:W-:Y:S05]  /*9d30*/  @!P2 BRA `(.L_x_571) ;  /* 0x000000000004a947 */ /* 0x000fea0003800000 */
[----:B------:R-:W-:Y:S01]  /*9d40*/  BPT.TRAP 0x1 ;  /* 0x000000040000795c */ /* 0x000fe20000300000 */
.L_x_571:
[----:B------:R-:W-:Y:S01]  /*9d50*/  SYNCS.ARRIVE.TRANS64.RED.A1T0 RZ, [UR16], RZ ;  /* 0x000000ffffff79a7 */ /* 0x000fe20008100410 */
[----:B------:R-:W-:Y:S05]  /*9d60*/  @!P2 BRA `(.L_x_572) ;  /* 0x000000000004a947 */ /* 0x000fea0003800000 */
[----:B------:R-:W-:Y:S01]  /*9d70*/  BPT.TRAP 0x1 ;  /* 0x000000040000795c */ /* 0x000fe20000300000 */
.L_x_572:
[----:B------:R-:W4:Y:S02]  /*9d80*/  SYNCS.PHASECHK.TRANS64.TRYWAIT P1, [UR31+0x384e8], R2 ;  /* 0x0384e802ff0075a7 */ /* 0x000f24000802015f */
[----:B----4-:R-:W-:Y:S05]  /*9d90*/  @!P1 BRA `(.L_x_573) ;  /* 0x0000005000249947 */ /* 0x010fea0003800000 */
.L_x_696:
        /* <DEDUP_REMOVED lines=12> */
[----:B----4-:R-:W-:Y:S05]  /*9e60*/  @!P2 BRA `(.L_x_576) ;  /* 0x000000000004a947 */ /* 0x010fea0003800000 */
[----:B------:R-:W-:Y:S01]  /*9e70*/  BPT.TRAP 0x1 ;  /* 0x000000040000795c */ /* 0x000fe20000300000 */
.L_x_576:
[----:B-1-3--:R-:W1:Y:S02]  /*9e80*/  LDC R3, c[0x0][0x828] ;  /* 0x00020a00ff037b82 */ /* 0x00ae640000000800 */
[----:B-1----:R4:W-:Y:S02]  /*9e90*/  SYNCS.ARRIVE.TRANS64.RED.A0TR RZ, [UR31+0x384c8], R3 ;  /* 0x0384c803ffff79a7 */ /* 0x0029e4000830041f */
.L_x_575:
[----:B------:R-:W-:Y:S05]  /*9ea0*/  BSYNC B0 ;  /* 0x0000000000007941 */ /* 0x000fea0003800000 */
.L_x_574:
[----:B------:R-:W-:Y:S05]  /*9eb0*/  @!P2 BRA `(.L_x_577) ;  /* 0x000000000004a947 */ /* 0x000fea0003800000 */
[----:B------:R-:W-:Y:S01]  /*9ec0*/  BPT.TRAP 0x1 ;  /* 0x000000040000795c */ /* 0x000fe20000300000 */
.L_x_577:
[----:B------:R-:W-:Y:S01]  /*9ed0*/  SYNCS.ARRIVE.TRANS64.RED.A1T0 RZ, [UR36], RZ ;  /* 0x000000ffffff79a7 */ /* 0x000fe20008100424 */
[----:B------:R-:W-:Y:S01]  /*9ee0*/  UIADD3 UR19, UR19, 0x60, URZ ;  /* 0x0000006013137890 */ /* 0x000fe2000fffe03f */
[----:B------:R-:W-:Y:S11]  /*9ef0*/  @!P2 BRA `(.L_x_578) ;  /* 0x000000000004a947 */ /* 0x000ff60003800000 */
[----:B------:R-:W-:Y:S01]  /*9f00*/  BPT.TRAP 0x1 ;  /* 0x000000040000795c */ /* 0x000fe20000300000 */
.L_x_578:
[----:B------:R-:W5:Y:S02]  /*9f10*/  SYNCS.PHASECHK.TRANS64.TRYWAIT P1, [UR31+0x384f0], R2 ;  /* 0x0384f002ff0075a7 */ /* 0x000f64000802015f */
[----:B-----5:R-:W-:Y:S05]  /*9f20*/  @!P1 BRA `(.L_x_579) ;  /* 0x0000004c00d89947 */ /* 0x020fea0003800000 */
.L_x_697:
        /* <DEDUP_REMOVED lines=13> */
.L_x_582:
[----:B---34-:R-:W1:Y:S02]  /*a000*/  LDC R3, c[0x0][0x828] ;  /* 0x00020a00ff037b82 */ /* 0x018e640000000800 */
[----:B-1----:R1:W-:Y:S02]  /*a010*/  SYNCS.ARRIVE.TRANS64.RED.A0TR RZ, [UR31+0x384d0], R3 ;  /* 0x0384d003ffff79a7 */ /* 0x0023e4000830041f */
.L_x_581:
[----:B------:R-:W-:Y:S05]  /*a020*/  BSYNC B0 ;  /* 0x0000000000007941 */ /* 0x000fea0003800000 */
.L_x_580:
[----:B------:R-:W-:Y:S05]  /*a030*/  @!P2 BRA `(.L_x_583) ;  /* 0x000000000004a947 */ /* 0x000fea0003800000 */
[----:B------:R-:W-:Y:S01]  /*a040*/  BPT.TRAP 0x1 ;  /* 0x000000040000795c */ /* 0x000fe20000300000 */
.L_x_583:
[----:B------:R-:W-:Y:S01]  /*a050*/  SYNCS.ARRIVE.TRANS64.RED.A1T0 RZ, [UR35], RZ ;  /* 0x000000ffffff79a7 */ /* 0x000fe20008100423 */
[----:B------:R-:W-:Y:S05]  /*a060*/  @!P2 BRA `(.L_x_584) ;  /* 0x000000000004a947 */ /* 0x000fea0003800000 */
[----:B------:R-:W-:Y:S01]  /*a070*/  BPT.TRAP 0x1 ;  /* 0x000000040000795c */ /* 0x000fe20000300000 */
.L_x_584:
[----:B------:R-:W5:Y:S02]  /*a080*/  SYNCS.PHASECHK.TRANS64.TRYWAIT P1, [UR31+0x384f8], R2 ;  /* 0x0384f802ff0075a7 */ /* 0x000f64000802015f */
[----:B-----5:R-:W-:Y:S05]  /*a090*/  @!P1 BRA `(.L_x_585) ;  /* 0x0000004c00949947 */ /* 0x020fea0003800000 */
.L_x_698:
        /* <DEDUP_REMOVED lines=15> */
.L_x_588:
[----:B------:R-:W1:Y:S02]  /*a190*/  LDC R2, c[0x0][0x828] ;  /* 0x00020a00ff027b82 */ /* 0x000e640000000800 */
[----:B-1----:R1:W-:Y:S02]  /*a1a0*/  SYNCS.ARRIVE.TRANS64.RED.A0TR RZ, [UR31+0x384d8], R2 ;  /* 0x0384d802ffff79a7 */ /* 0x0023e4000830041f */
.L_x_587:
[----:B------:R-:W-:Y:S05]  /*a1b0*/  BSYNC B0 ;  /* 0x0000000000007941 */ /* 0x000fea0003800000 */
.L_x_586:
[----:B------:R-:W-:Y:S05]  /*a1c0*/  @!P2 BRA `(.L_x_589) ;  /* 0x000000000004a947 */ /* 0x000fea0003800000 */
[----:B------:R-:W-:Y:S01]  /*a1d0*/  BPT.TRAP 0x1 ;  /* 0x000000040000795c */ /* 0x000fe20000300000 */
.L_x_589:
        /* <DEDUP_REMOVED lines=24> */
.L_x_593:
        /* <DEDUP_REMOVED lines=18> */
[----:B------:R1:W-:Y:S04]  /*a480*/  STS [UR30+0x1c], R8 ;  /* 0x00001c08ff007988 */ /* 0x0003e8000800081e */
[----:B------:R-:W2:Y:S01]  /*a490*/  LDS R11, [UR30+0x1c] ;  /* 0x00001c1eff0b7984 */ /* 0x000ea20008000800 */
[----:B-1---5:R-:W-:Y:S01]  /*a4a0*/  VIADD R8, R10, 0xffffffff ;  /* 0xffffffff0a087836 */ /* 0x022fe20000000000 */
[----:B--2---:R-:W-:-:S05]  /*a4b0*/  LOP3.LUT R11, R11, 0xf0, RZ, 0xb8, !PT ;  /* 0x000000f00b0b7812 */ /* 0x004fca00078eb8ff */
[----:B------:R1:W-:Y:S04]  /*a4c0*/  STS [UR30+0x1c], R11 ;  /* 0x00001c0bff007988 */ /* 0x0003e8000800081e */
[----:B------:R-:W2:Y:S01]  /*a4d0*/  LDS R9, [UR30+0x1c] ;  /* 0x00001c1eff097984 */ /* 0x000ea20008000800 */
[----:B-1----:R-:W-:Y:S02]  /*a4e0*/  CS2R R10, SRZ ;  /* 0x00000000000a7805 */ /* 0x002fe4000001ff00 */
[----:B--2---:R-:W-:Y:S01]  /*a4f0*/  LOP3.LUT R17, R9, 0xf00, RZ, 0xb8, !PT ;  /* 0x00000f0009117812 */ /* 0x004fe200078eb8ff */
[----:B------:R-:W-:-:S04]  /*a500*/  VIADD R9, R13, 0xffffffff ;  /* 0xffffffff0d097836 */ /* 0x000fc80000000000 */
[----:B------:R-:W-:Y:S04]  /*a510*/  STS.64 [UR30+0x18], R16 ;  /* 0x00001810ff007988 */ /* 0x000fe80008000a1e */
[----:B------:R-:W1:Y:S04]  /*a520*/  LDS R15, [UR30+0x1c] ;  /* 0x00001c1eff0f7984 */ /* 0x000e680008000800 */
[----:B------:R2:W-:Y:S01]  /*a530*/  STS.128 [UR30+0x20], R8 ;  /* 0x00002008ff007988 */ /* 0x0005e20008000c1e */
[----:B-1----:R-:W-:-:S05]  /*a540*/  LOP3.LUT R2, R15, 0xf000, RZ, 0xb8, !PT ;  /* 0x0000f0000f027812 */ /* 0x002fca00078eb8ff */
[----:B------:R2:W-:Y:S02]  /*a550*/  STS [UR30+0x1c], R2 ;  /* 0x00001c02ff007988 */ /* 0x0005e4000800081e */
.L_x_592:
[----:B------:R-:W-:Y:S05]  /*a560*/  BSYNC B0 ;  /* 0x0000000000007941 */ /* 0x000fea0003800000 */
.L_x_591:
[----:B-12---:R-:W1:Y:S01]  /*a570*/  S2R R2, SR_LANEID ;  /* 0x0000000000027919 */ /* 0x006e620000000000 */
[----:B------:R-:W-:Y:S01]  /*a580*/  NOP ;  /* 0x0000000000007918 */ /* 0x000fe20000000000 */
[----:B------:R-:W-:Y:S01]  /*a590*/  ELECT P0, URZ, PT ;  /* 0x00000000003f782f */ /* 0x000fe20003800000 */
[----:B------:R-:W-:Y:S01]  /*a5a0*/  BSSY B0, `(.L_x_594) ;  /* 0x0000008000007945 */ /* 0x000fe20003800000 */
[----:B-1----:R-:W-:-:S05]  /*a5b0*/  IMAD.SHL.U32 R8, R2, 0x4, RZ ;  /* 0x0000000402087824 */ /* 0x002fca00078e00ff */
[----:B------:R1:W2:Y:S01]  /*a5c0*/  LDS R9, [R8+UR30] ;  /* 0x0000001e08097984 */ /* 0x0002a20008000800 */
[----:B------:R-:W-:-:S05]  /*a5d0*/  IADD3 R2, P1, R8, UR38, RZ ;  /* 0x0000002608027c10 */ /* 0x000fca000ff3e0ff */
[----:B---34-:R-:W-:Y:S01]  /*a5e0*/  IMAD.X R3, RZ, RZ, UR39, P1 ;  /* 0x00000027ff037e24 */ /* 0x018fe200088e06ff */
[----:B------:R-:W-:Y:S07]  /*a5f0*/  @!P0 BRA `(.L_x_595) ;  /* 0x0000000000088947 */ /* 0x000fee0003800000 */
[----:B------:R0:W-:Y:S01]  /*a600*/  UTMACMDFLUSH ;  /* 0x00000000000079b7 */ /* 0x0001e20000000000 */
[----:B------:R-:W-:-:S04]  /*a610*/  DEPBAR.LE SB0, 0x0 ;  /* 0x000080000000791a */ /* 0x000fc80000000000 */
.L_x_595:
[----:B------:R-:W-:Y:S05]  /*a620*/  BSYNC B0 ;  /* 0x0000000000007941 */ /* 0x000fea0003800000 */
.L_x_594:
[----:B--2---:R2:W5:Y:S02]  /*a630*/  ATOMG.E.EXCH.STRONG.GPU PT, RZ, [R2], R9 ;  /* 0x0000000902ff73a8 */ /* 0x00456400041ee100 */
.L_x_590:
[----:B------:R-:W-:Y:S01]  /*a640*/  UIADD3 UR34, UR34, 0x1, URZ ;  /* 0x0000000122227890 */ /* 0x000fe2000fffe03f */
[----:B------:R-:W-:Y:S01]  /*a650*/  ISETP.NE.AND P0, PT, R7, RZ, PT ;  /* 0x000000ff0700720c */ /* 0x000fe20003f05270 */
[----:B------:R-:W-:Y:S01]  /*a660*/  IMAD.MOV.U32 R16, RZ, RZ, R4 ;  /* 0x000000ffff107224 */ /* 0x000fe200078e0004 */
[----:B-12---:R-:W-:Y:S01]  /*a670*/  SEL R2, RZ, 0x1, !P3 ;  /* 0x00000001ff027807 */ /* 0x006fe20005800000 */
[----:B------:R-:W-:Y:S01]  /*a680*/  UISETP.NE.AND UP0, UPT, UR34, 0x8, UPT ;  /* 0x000000082200788c */ /* 0x000fe2000bf05270 */
[----:B------:R-:W-:Y:S01]  /*a690*/  IMAD.MOV.U32 R17, RZ, RZ, R5 ;  /* 0x000000ffff117224 */ /* 0x000fe200078e0005 */
[----:B------:R-:W-:Y:S02]  /*a6a0*/  MOV R18, R6 ;  /* 0x0000000600127202 */ /* 0x000fe40000000f00 */
[----:B------:R-:W-:Y:S02]  /*a6b0*/  USEL UR8, URZ, 0x1, UP0 ;  /* 0x000000013f087887 */ /* 0x000fe40008000000 */
[----:B------:R-:W-:-:S04]  /*a6c0*/  USEL UR34, UR34, URZ, UP0 ;  /* 0x0000003f22227287 */ /* 0x000fc80008000000 */
[----:B------:R-:W-:Y:S01]  /*a6d0*/  LOP3.LUT R12, R12, UR8, RZ, 0x3c, !PT ;  /* 0x000000080c0c7c12 */ /* 0x000fe2000f8e3cff */
[----:B------:R-:W-:Y:S07]  /*a6e0*/  @P0 BRA `(.L_x_596) ;  /* 0xffffffe800a80947 */ /* 0x000fee000383ffff */
[----:B-----5:R-:W-:Y:S01]  /*a6f0*/  ELECT P0, URZ, PT ;  /* 0x00000000003f782f */ /* 0x020fe20003800000 */
[----:B------:R-:W-:-:S12]  /*a700*/  BSSY B0, `(.L_x_597) ;  /* 0x0000017000007945 */ /* 0x000fd80003800000 */
[----:B------:R-:W-:Y:S05]  /*a710*/  @!P0 BRA `(.L_x_598) ;  /* 0x0000000000548947 */ /* 0x000fea0003800000 */
[----:B------:R-:W-:Y:S05]  /*a720*/  @!P2 BRA `(.L_x_599) ;  /* 0x000000000004a947 */ /* 0x000fea0003800000 */
[----:B------:R-:W-:Y:S01]  /*a730*/  BPT.TRAP 0x1 ;  /* 0x000000040000795c */ /* 0x000fe20000300000 */
.L_x_599:
[----:B------:R-:W1:Y:S02]  /*a740*/  SYNCS.PHASECHK.TRANS64.TRYWAIT P0, [UR31+0x384e0], R0 ;  /* 0x0384e000ff0075a7 */ /* 0x000e64000800015f */
[----:B-1----:R-:W-:Y:S05]  /*a750*/  @!P0 BRA `(.L_x_600) ;  /* 0x0000004400fc8947 */ /* 0x002fea0003800000 */
.L_x_699:
[----:B------:R-:W-:Y:S05]  /*a760*/  @!P2 BRA `(.L_x_601) ;  /* 0x000000000004a947 */ /* 0x000fea0003800000 */
[----:B------:R-:W-:Y:S01]  /*a770*/  BPT.TRAP 0x1 ;  /* 0x000000040000795c */ /* 0x000fe20000300000 */
.L_x_601:
[----:B------:R-:W2:Y:S02]  /*a780*/  SYNCS.PHASECHK.TRANS64.TRYWAIT P0, [UR31+0x384e8], R0 ;  /* 0x0384e800ff0075a7 */ /* 0x000ea4000800015f */
[----:B--2---:R-:W-:Y:S05]  /*a790*/  @!P0 BRA `(.L_x_602) ;  /* 0x0000004800048947 */ /* 0x004fea0003800000 */
.L_x_700:
[----:B------:R-:W-:Y:S05]  /*a7a0*/  @!P2 BRA `(.L_x_603) ;  /* 0x000000000004a947 */ /* 0x000fea0003800000 */
[----:B------:R-:W-:Y:S01]  /*a7b0*/  BPT.TRAP 0x1 ;  /* 0x000000040000795c */ /* 0x000fe20000300000 */
.L_x_603:
[----:B------:R-:W2:Y:S02]  /*a7c0*/  SYNCS.PHASECHK.TRANS64.TRYWAIT P0, [UR31+0x384f0], R0 ;  /* 0x0384f000ff0075a7 */ /* 0x000ea4000800015f */
[----:B--2---:R-:W-:Y:S05]  /*a7d0*/  @!P0 BRA `(.L_x_604) ;  /* 0x00000048000c8947 */ /* 0x004fea0003800000 */
.L_x_701:
[----:B------:R-:W-:Y:S05]  /*a7e0*/  @!P2 BRA `(.L_x_605) ;  /* 0x000000000004a947 */ /* 0x000fea0003800000 */
[----:B------:R-:W-:Y:S01]  /*a7f0*/  BPT.TRAP 0x1 ;  /* 0x000000040000795c */ /* 0x000fe20000300000 */
.L_x_605:
[----:B-1----:R-:W-:-:S05]  /*a800*/  IMAD.MOV.U32 R0, RZ, RZ, 0x1 ;  /* 0x00000001ff007424 */ /* 0x002fca00078e00ff */
[----:B------:R-:W-:-:S07]  /*a810*/  SHF.L.U32 R0, R0, 0x1f, RZ ;  /* 0x0000001f00007819 */ /* 0x000fce00000006ff */
.L_x_606:
[----:B-1-34-:R-:W-:-:S04]  /*a820*/  IMAD.U32 R3, RZ, RZ, UR31 ;  /* 0x0000001fff037e24 */ /* 0x01afc8000f8e00ff */
[----:B------:R1:W2:Y:S03]  /*a830*/  SYNCS.PHASECHK.TRANS64.TRYWAIT P0, [R3+URZ+0x384f8], R0 ;  /* 0x0384f800030075a7 */ /* 0x0002a6000800017f */
[----:B--2---:R-:W-:Y:S05]  /*a840*/  @!P0 NANOSLEEP.SYNCS 0x989680 ;  /* 0x009896800000895d */ /* 0x004fea0003900000 */
[----:B------:R-:W2:Y:S02]  /*a850*/  @!P0 SYNCS.PHASECHK.TRANS64 P0, [R3+URZ+0x384f8], R0 ;  /* 0x0384f800030085a7 */ /* 0x000ea4000800007f */
[----:B--2---:R-:W-:Y:S05]  /*a860*/  @!P0 BRA `(.L_x_606) ;  /* 0xfffffffc00ec8947 */ /* 0x004fea000383ffff */
.L_x_598:
[----:B------:R-:W-:Y:S05]  /*a870*/  BSYNC B0 ;  /* 0x0000000000007941 */ /* 0x000fea0003800000 */
.L_x_597:
[----:B------:R-:W-:Y:S05]  /*a880*/  EXIT ;  /* 0x000000000000794d */ /* 0x000fea0003800000 */
.L_x_527:
[----:B------:R-:W1:Y:S01]  /*a890*/  S2UR UR4, SR_CTAID.Y ;  /* 0x00000000000479c3 */ /* 0x000e620000002600 */
[----:B------:R-:W3:Y:S01]  /*a8a0*/  S2R R37, SR_LANEID ;  /* 0x0000000000257919 */ /* 0x000ee20000000000 */
        /* <DEDUP_REMOVED lines=8> */
[----:B--2---:R-:W-:-:S05]  /*a930*/  ULEA UR4, UR42, UR4, 0x18 ;  /* 0x000000042a047291 */ /* 0x004fca000f8ec03f */
[----:B------:R-:W1:Y:S08]  /*a940*/  LDC.64 R10, c[0x0][0x308] ;  /* 0x0000c200ff0a7b82 */ /* 0x000e700000000a00 */
[----:B------:R-:W2:Y:S08]  /*a950*/  LDC.64 R4, c[0x0][0x330] ;  /* 0x0000cc00ff047b82 */ /* 0x000eb00000000a00 */
[----:B------:R-:W2:Y:S01]  /*a960*/  LDC.64 R6, c[0x0][0x338] ;  /* 0x0000ce00ff067b82 */ /* 0x000ea20000000a00 */
[----:B-1----:R1:W-:Y:S07]  /*a970*/  STS.128 [UR4+0x38600], R8 ;  /* 0x03860008ff007988 */ /* 0x0023ee0008000c04 */
[----:B------:R-:W4:Y:S08]  /*a980*/  LDC.64 R32, c[0x0][0x310] ;  /* 0x0000c400ff207b82 */ /* 0x000f300000000a00 */
[----:B------:R-:W4:Y:S01]  /*a990*/  LDC.64 R34, c[0x0][0x318] ;  /* 0x0000c600ff227b82 */ /* 0x000f220000000a00 */
[----:B--2---:R2:W-:Y:S07]  /*a9a0*/  STS.128 [UR4+0x38630], R4 ;  /* 0x03863004ff007988 */ /* 0x0045ee0008000c04 */
[----:B------:R-:W5:Y:S08]  /*a9b0*/  LDC.64 R28, c[0x0][0x320] ;  /* 0x0000c800ff1c7b82 */ /* 0x000f700000000a00 */
[----:B------:R-:W5:Y:S08]  /*a9c0*/  LDC.64 R30, c[0x0][0x328] ;  /* 0x0000ca00ff1e7b82 */ /* 0x000f700000000a00 */
[----:B------:R-:W3:Y:S01]  /*a9d0*/  LDC.64 R24, c[0x0][0x340] ;  /* 0x0000d000ff187b82 */ /* 0x000ee20000000a00 */
[----:B----4-:R4:W-:Y:S07]  /*a9e0*/  STS.128 [UR4+0x38610], R32 ;  /* 0x03861020ff007988 */ /* 0x0109ee0008000c04 */
[----:B------:R-:W3:Y:S08]  /*a9f0*/  LDC.64 R26, c[0x0][0x348] ;  /* 0x0000d200ff1a7b82 */ /* 0x000ef00000000a00 */
[----:B------:R-:W2:Y:S01]  /*aa00*/  LDC.64 R20, c[0x0][0x350] ;  /* 0x0000d400ff147b82 */ /* 0x000ea20000000a00 */
[----:B-----5:R5:W-:Y:S07]  /*aa10*/  STS.128 [UR4+0x38620], R28 ;  /* 0x0386201cff007988 */ /* 0x020bee0008000c04 */
[----:B------:R-:W2:Y:S08]  /*aa20*/  LDC.64 R22, c[0x0][0x358] ;  /* 0x0000d600ff167b82 */ /* 0x000eb00000000a00 */
[----:B------:R-:W4:Y:S01]  /*aa30*/  LDC.64 R12, c[0x0][0x360] ;  /* 0x0000d800ff0c7b82 */ /* 0x000f220000000a00 */
[----:B---3--:R3:W-:Y:S07]  /*aa40*/  STS.128 [UR4+0x38640], R24 ;  /* 0x03864018ff007988 */ /* 0x0087ee0008000c04 */
[----:B------:R-:W4:Y:S08]  /*aa50*/  LDC.64 R14, c[0x0][0x368] ;  /* 0x0000da00ff0e7b82 */ /* 0x000f300000000a00 */
[----:B-1----:R-:W1:Y:S01]  /*aa60*/  LDC.64 R8, c[0x0][0x370] ;  /* 0x0000dc00ff087b82 */ /* 0x002e620000000a00 */
[----:B--2---:R2:W-:Y:S07]  /*aa70*/  STS.128 [UR4+0x38650], R20 ;  /* 0x03865014ff007988 */ /* 0x0045ee0008000c04 */
[----:B------:R-:W1:Y:S08]  /*aa80*/  LDC.64 R10, c[0x0][0x378] ;  /* 0x0000de00ff0a7b82 */ /* 0x000e700000000a00 */
[----:B------:R-:W5:Y:S01]  /*aa90*/  LDC.64 R4, c[0x0][0x410] ;  /* 0x00010400ff047b82 */ /* 0x000f620000000a00 */
[----:B----4-:R4:W-:Y:S07]  /*aaa0*/  STS.128 [UR4+0x38660], R12 ;  /* 0x0386600cff007988 */ /* 0x0109ee0008000c04 */
[----:B------:R-:W5:Y:S01]  /*aab0*/  LDC.64 R6, c[0x0][0x418] ;  /* 0x00010600ff067b82 */ /* 0x000f620000000a00 */
[----:B-1----:R1:W-:Y:S07]  /*aac0*/  STS.128 [UR4+0x38670], R8 ;  /* 0x03867008ff007988 */ /* 0x0023ee0008000c04 */
[----:B------:R-:W2:Y:S08]  /*aad0*/  LDC.64 R32, c[0x0][0x400] ;  /* 0x00010000ff207b82 */ /* 0x000eb00000000a00 */
[----:B------:R-:W2:Y:S01]  /*aae0*/  LDC.64 R34, c[0x0][0x408] ;  /* 0x00010200ff227b82 */ /* 0x000ea20000000a00 */
[----:B-----5:R5:W-:Y:S07]  /*aaf0*/  STS.128 [UR4+0x38690], R4 ;  /* 0x03869004ff007988 */ /* 0x020bee0008000c04 */
[----:B------:R-:W4:Y:S08]  /*ab00*/  LDC.64 R28, c[0x0][0x420] ;  /* 0x00010800ff1c7b82 */ /* 0x000f300000000a00 */
[----:B------:R-:W4:Y:S08]  /*ab10*/  LDC.64 R30, c[0x0][0x428] ;  /* 0x00010a00ff1e7b82 */ /* 0x000f300000000a00 */
[----:B---3--:R-:W3:Y:S01]  /*ab20*/  LDC.64 R24, c[0x0][0x430] ;  /* 0x00010c00ff187b82 */ /* 0x008ee20000000a00 */
[----:B--2---:R2:W-:Y:S07]  /*ab30*/  STS.128 [UR4+0x38680], R32 ;  /* 0x03868020ff007988 */ /* 0x0045ee0008000c04 */
[----:B------:R-:W3:Y:S08]  /*ab40*/  LDC.64 R26, c[0x0][0x438] ;  /* 0x00010e00ff1a7b82 */ /* 0x000ef00000000a00 */
[----:B------:R-:W5:Y:S01]  /*ab50*/  LDC.64 R20, c[0x0][0x440] ;  /* 0x00011000ff147b82 */ /* 0x000f620000000a00 */
[----:B----4-:R2:W-:Y:S07]  /*ab60*/  STS.128 [UR4+0x386a0], R28 ;  /* 0x0386a01cff007988 */ /* 0x0105ee0008000c04 */
[----:B------:R-:W5:Y:S08]  /*ab70*/  LDC.64 R22, c[0x0][0x448] ;  /* 0x00011200ff167b82 */ /* 0x000f700000000a00 */
[----:B------:R-:W4:Y:S01]  /*ab80*/  LDC.64 R12, c[0x0][0x450] ;  /* 0x00011400ff0c7b82 */ /* 0x000f220000000a00 */
[----:B---3--:R2:W-:Y:S07]  /*ab90*/  STS.128 [UR4+0x386b0], R24 ;  /* 0x0386b018ff007988 */ /* 0x0085ee0008000c04 */
[----:B------:R-:W4:Y:S08]  /*aba0*/  LDC.64 R14, c[0x0][0x458] ;  /* 0x00011600ff0e7b82 */ /* 0x000f300000000a00 */
[----:B-1----:R-:W1:Y:S01]  /*abb0*/  LDC.64 R8, c[0x0][0x460] ;  /* 0x00011800ff087b82 */ /* 0x002e620000000a00 */
[----:B-----5:R2:W-:Y:S07]  /*abc0*/  STS.128 [UR4+0x386c0], R20 ;  /* 0x0386c014ff007988 */ /* 0x0205ee0008000c04 */
[----:B------:R-:W1:Y:S08]  /*abd0*/  LDC.64 R10, c[0x0][0x468] ;  /* 0x00011a00ff0a7b82 */ /* 0x000e700000000a00 */
[----:B------:R-:W3:Y:S01]  /*abe0*/  LDC.64 R4, c[0x0][0x470] ;  /* 0x00011c00ff047b82 */ /* 0x000ee20000000a00 */
[----:B----4-:R2:W-:Y:S07]  /*abf0*/  STS.128 [UR4+0x386d0], R12 ;  /* 0x0386d00cff007988 */ /* 0x0105ee0008000c04 */
[----:B------:R-:W3:Y:S01]  /*ac00*/  LDC.64 R6, c[0x0][0x478] ;  /* 0x00011e00ff067b82 */ /* 0x000ee20000000a00 */
[----:B-1----:R2:W-:Y:S04]  /*ac10*/  STS.128 [UR4+0x386e0], R8 ;  /* 0x0386e008ff007988 */ /* 0x0025e80008000c04 */
[----:B---3--:R2:W-:Y:S02]  /*ac20*/  STS.128 [UR4+0x386f0], R4 ;  /* 0x0386f004ff007988 */ /* 0x0085e40008000c04 */
.L_x_608:
[----:B--2---:R-:W-:Y:S05]  /*ac30*/  BSYNC B0 ;  /* 0x0000000000007941 */ /* 0x004fea0003800000 */
.L_x_607:
[----:B------:R-:W-:Y:S01]  /*ac40*/  ELECT P0, URZ, PT ;  /* 0x00000000003f782f */ /* 0x000fe20003800000 */
[----:B------:R-:W-:Y:S01]  /*ac50*/  NOP ;  /* 0x0000000000007918 */ /* 0x000fe20000000000 */
[----:B------:R-:W-:Y:S11]  /*ac60*/  BSSY B0, `(.L_x_609) ;  /* 0x000004c000007945 */ /* 0x000ff60003800000 */
[----:B------:R-:W-:Y:S05]  /*ac70*/  @!P0 BRA `(.L_x_610) ;  /* 0x0000000400288947 */ /* 0x000fea0003800000 */
[C---:B------:R-:W-:Y:S01]  /*ac80*/  IMAD.SHL.U32 R20, R18.reuse, 0x8, RZ ;  /* 0x0000000812147824 */ /* 0x040fe200078e00ff */
[----:B------:R-:W-:Y:S01]  /*ac90*/  ULDC.64 UR4, c[0x0][0x518] ;  /* 0x0001460000047ab9 */ /* 0x000fe20000000a00 */
[----:B------:R-:W-:Y:S01]  /*aca0*/  ULDC.64 UR6, c[0x0][0x528] ;  /* 0x00014a0000067ab9 */ /* 0x000fe20000000a00 */
[----:B------:R-:W-:Y:S02]  /*acb0*/  SHF.L.U64.HI R3, R18, 0x3, R3 ;  /* 0x0000000312037819 */ /* 0x000fe40000010203 */
[C---:B------:R-:W-:Y:S02]  /*acc0*/  IADD3 R6, P0, R20.reuse, UR4, RZ ;  /* 0x0000000414067c10 */ /* 0x040fe4000ff1e0ff */
[----:B------:R-:W-:Y:S02]  /*acd0*/  IADD3 R4, P1, R20, UR6, RZ ;  /* 0x0000000614047c10 */ /* 0x000fe4000ff3e0ff */
[C---:B------:R-:W-:Y:S01]  /*ace0*/  IADD3.X R7, R3.reuse, UR5, RZ, P0, !PT ;  /* 0x0000000503077c10 */ /* 0x040fe200087fe4ff */
[----:B------:R-:W-:Y:S01]  /*acf0*/  ULDC.64 UR4, c[0x0][0x510] ;  /* 0x0001440000047ab9 */ /* 0x000fe20000000a00 */
[----:B------:R-:W-:Y:S01]  /*ad00*/  IADD3.X R5, R3, UR7, RZ, P1, !PT ;  /* 0x0000000703057c10 */ /* 0x000fe20008ffe4ff */
[----:B------:R-:W-:-:S03]  /*ad10*/  ULDC.64 UR6, c[0x0][0x520] ;  /* 0x0001480000067ab9 */ /* 0x000fc60000000a00 */
[----:B------:R-:W2:Y:S04]  /*ad20*/  LDG.E.64 R6, desc[UR58][R6.64] ;  /* 0x0000003a06067981 */ /* 0x000ea8000c1e1b00 */
[----:B------:R-:W4:Y:S01]  /*ad30*/  LDG.E.64 R4, desc[UR58][R4.64] ;  /* 0x0000003a04047981 */ /* 0x000f22000c1e1b00 */
[C---:B------:R-:W-:Y:S02]  /*ad40*/  IADD3 R22, P0, R20.reuse, UR4, RZ ;  /* 0x0000000414167c10 */ /* 0x040fe4000ff1e0ff */
[----:B------:R-:W-:Y:S02]  /*ad50*/  IADD3 R20, P1, R20, UR6, RZ ;  /* 0x0000000614147c10 */ /* 0x000fe4000ff3e0ff */
[C---:B------:R-:W-:Y:S02]  /*ad60*/  IADD3.X R23, R3.reuse, UR5, RZ, P0, !PT ;  /* 0x0000000503177c10 */ /* 0x040fe400087fe4ff */
[----:B------:R-:W-:-:S04]  /*ad70*/  IADD3.X R21, R3, UR7, RZ, P1, !PT ;  /* 0x0000000703157c10 */ /* 0x000fc80008ffe4ff */
[----:B------:R-:W5:Y:S04]  /*ad80*/  LDG.E.64 R22, desc[UR58][R22.64] ;  /* 0x0000003a16167981 */ /* 0x000f68000c1e1b00 */
[----:B------:R-:W3:Y:S01]  /*ad90*/  LDG.E.64 R20, desc[UR58][R20.64] ;  /* 0x0000003a14147981 */ /* 0x000ee2000c1e1b00 */
[----:B------:R-:W-:Y:S01]  /*ada0*/  UMOV UR4, 0x400 ;  /* 0x0000040000047882 */ /* 0x000fe20000000000 */
[----:B------:R-:W-:Y:S01]  /*adb0*/  VIADD R13, R0, 0xffffffff ;  /* 0xffffffff000d7836 */ /* 0x000fe20000000000 */
[----:B------:R-:W-:Y:S01]  /*adc0*/  ULEA UR4, UR42, UR4, 0x18 ;  /* 0x000000042a047291 */ /* 0x000fe2000f8ec03f */
[----:B------:R-:W-:-:S03]  /*add0*/  CS2R R14, SRZ ;  /* 0x00000000000e7805 */ /* 0x000fc6000001ff00 */
[----:B------:R-:W-:Y:S02]  /*ade0*/  UIADD3 UR5, UR4, 0x38600, URZ ;  /* 0x0003860004057890 */ /* 0x000fe4000fffe03f */
[----:B------:R-:W-:-:S03]  /*adf0*/  UIADD3 UR6, UR4, 0x38680, URZ ;  /* 0x0003868004067890 */ /* 0x000fc6000fffe03f */
[----:B------:R-:W1:Y:S01]  /*ae00*/  LDS R8, [UR4+0x3861c] ;  /* 0x03861c04ff087984 */ /* 0x000e620008000800 */
[----:B------:R-:W-:Y:S02]  /*ae10*/  IMAD.U32 R24, RZ, RZ, UR5 ;  /* 0x00000005ff187e24 */ /* 0x000fe4000f8e00ff */
[----:B------:R-:W-:Y:S01]  /*ae20*/  IMAD.U32 R26, RZ, RZ, UR6 ;  /* 0x00000006ff1a7e24 */ /* 0x000fe2000f8e00ff */
[----:B------:R-:W1:Y:S02]  /*ae30*/  LDS R9, [UR4+0x3869c] ;  /* 0x03869c04ff097984 */ /* 0x000e640008000800 */
[----:B------:R-:W-:Y:S02]  /*ae40*/  SHF.R.U64 R24, R24, 0x4, RZ ;  /* 0x0000000418187819 */ /* 0x000fe400000012ff */
[----:B------:R-:W-:Y:S01]  /*ae50*/  SHF.R.U64 R26, R26, 0x4, RZ ;  /* 0x000000041a1a7819 */ /* 0x000fe200000012ff */
[----:B------:R-:W-:Y:S04]  /*ae60*/  STS [UR4+0x38630], RZ ;  /* 0x038630ffff007988 */ /* 0x000fe80008000804 */
[----:B------:R-:W-:Y:S04]  /*ae70*/  STS [UR4+0x38610], R24 ;  /* 0x03861018ff007988 */ /* 0x000fe80008000804 */
[----:B------:R-:W-:Y:S04]  /*ae80*/  STS [UR4+0x38614], R24 ;  /* 0x03861418ff007988 */ /* 0x000fe80008000804 */
[----:B------:R-:W-:Y:S04]  /*ae90*/  STS [UR4+0x38690], R26 ;  /* 0x0386901aff007988 */ /* 0x000fe80008000804 */
[----:B------:R-:W-:Y:S04]  /*aea0*/  STS [UR4+0x38694], R26 ;  /* 0x0386941aff007988 */ /* 0x000fe80008000804 */
[----:B------:R-:W-:Y:S01]  /*aeb0*/  STS [UR4+0x386b0], RZ ;  /* 0x0386b0ffff007988 */ /* 0x000fe20008000804 */
[----:B--2---:R-:W-:-:S02]  /*aec0*/  LOP3.LUT R7, R7, 0x1fffffff, RZ, 0xc0, !PT ;  /* 0x1fffffff07077812 */ /* 0x004fc400078ec0ff */
[----:B----4-:R-:W-:Y:S02]  /*aed0*/  LOP3.LUT R3, R5, 0x1fffffff, RZ, 0xc0, !PT ;  /* 0x1fffffff05037812 */ /* 0x010fe400078ec0ff */
[----:B------:R-:W-:Y:S02]  /*aee0*/  SHF.R.U32.HI R11, RZ, 0x4, R7 ;  /* 0x00000004ff0b7819 */ /* 0x000fe40000011607 */
[----:B------:R-:W-:Y:S02]  /*aef0*/  SHF.R.U32.HI R10, RZ, 0x4, R3 ;  /* 0x00000004ff0a7819 */ /* 0x000fe40000011603 */
[----:B-1----:R-:W-:Y:S02]  /*af00*/  LOP3.LUT R8, R8, 0xf, R11, 0xb8, !PT ;  /* 0x0000000f08087812 */ /* 0x002fe400078eb80b */
[----:B------:R-:W-:Y:S02]  /*af10*/  LOP3.LUT R9, R9, 0xf, R10, 0xb8, !PT ;  /* 0x0000000f09097812 */ /* 0x000fe400078eb80a */
[----:B------:R-:W-:Y:S01]  /*af20*/  SHF.R.U64 R7, R6, 0x4, R7 ;  /* 0x0000000406077819 */ /* 0x000fe20000001207 */
[----:B------:R1:W-:Y:S01]  /*af30*/  STS [UR4+0x3861c], R8 ;  /* 0x03861c08ff007988 */ /* 0x0003e20008000804 */
[----:B------:R-:W-:-:S03]  /*af40*/  SHF.R.U64 R3, R4, 0x4, R3 ;  /* 0x0000000404037819 */ /* 0x000fc60000001203 */
[----:B------:R2:W-:Y:S04]  /*af50*/  STS [UR4+0x3869c], R9 ;  /* 0x03869c09ff007988 */ /* 0x0005e80008000804 */
[----:B------:R-:W4:Y:S01]  /*af60*/  LDS R5, [UR4+0x3861c] ;  /* 0x03861c04ff057984 */ /* 0x000f220008000800 */
[----:B-1----:R-:W-:-:S03]  /*af70*/  VIADD R8, R36, 0xffffffff ;  /* 0xffffffff24087836 */ /* 0x002fc60000000000 */
[----:B------:R-:W1:Y:S01]  /*af80*/  LDS R10, [UR4+0x3869c] ;  /* 0x03869c04ff0a7984 */ /* 0x000e620008000800 */
[----:B--2---:R-:W-:Y:S02]  /*af90*/  VIADD R9, R2, 0xffffffff ;  /* 0xffffffff02097836 */ /* 0x004fe40000000000 */
[----:B------:R-:W-:Y:S01]  /*afa0*/  IMAD.MOV.U32 R12, RZ, RZ, R8 ;  /* 0x000000ffff0c7224 */ /* 0x000fe200078e0008 */
[----:B------:R-:W-:Y:S04]  /*afb0*/  STS [UR4+0x3860c], R7 ;  /* 0x03860c07ff007988 */ /* 0x000fe80008000804 */
[----:B------:R-:W-:Y:S04]  /*afc0*/  STS.128 [UR4+0x386a0], R12 ;  /* 0x0386a00cff007988 */ /* 0x000fe80008000c04 */
[----:B-----5:R-:W-:Y:S04]  /*afd0*/  STS.64 [UR4+0x38600], R22 ;  /* 0x03860016ff007988 */ /* 0x020fe80008000a04 */
[----:B---3--:R-:W-:Y:S04]  /*afe0*/  STS.64 [UR4+0x38680], R20 ;  /* 0x03868014ff007988 */ /* 0x008fe80008000a04 */
[----:B------:R-:W-:Y:S01]  /*aff0*/  STS [UR4+0x3868c], R3 ;  /* 0x03868c03ff007988 */ /* 0x000fe20008000804 */
[----:B----4-:R-:W-:-:S02]  /*b000*/  LOP3.LUT R5, R5, 0xf0, RZ, 0xb8, !PT ;  /* 0x000000f005057812 */ /* 0x010fc400078eb8ff */
[----:B-1----:R-:W-:-:S03]  /*b010*/  LOP3.LUT R10, R10, 0xf0, RZ, 0xb8, !PT ;  /* 0x000000f00a0a7812 */ /* 0x002fc600078eb8ff */
[----:B------:R-:W-:Y:S04]  /*b020*/  STS [UR4+0x3861c], R5 ;  /* 0x03861c05ff007988 */ /* 0x000fe80008000804 */
[----:B------:R1:W-:Y:S04]  /*b030*/  STS [UR4+0x3869c], R10 ;  /* 0x03869c0aff007988 */ /* 0x0003e80008000804 */
[----:B------:R-:W2:Y:S04]  /*b040*/  LDS R25, [UR4+0x3861c] ;  /* 0x03861c04ff197984 */ /* 0x000ea80008000800 */
[----:B------:R-:W3:Y:S01]  /*b050*/  LDS R27, [UR4+0x3869c] ;  /* 0x03869c04ff1b7984 */ /* 0x000ee20008000800 */
[----:B-1----:R-:W-:-:S05]  /*b060*/  CS2R R10, SRZ ;  /* 0x00000000000a7805 */ /* 0x002fca000001ff00 */
[----:B------:R-:W-:Y:S01]  /*b070*/  STS.128 [UR4+0x38620], R8 ;  /* 0x03862008ff007988 */ /* 0x000fe20008000c04 */
[----:B--2---:R-:W-:Y:S02]  /*b080*/  LOP3.LUT R25, R25, 0xf00, RZ, 0xb8, !PT ;  /* 0x00000f0019197812 */ /* 0x004fe400078eb8ff */
[----:B---3--:R-:W-:-:S03]  /*b090*/  LOP3.LUT R27, R27, 0xf00, RZ, 0xb8, !PT ;  /* 0x00000f001b1b7812 */ /* 0x008fc600078eb8ff */
[----:B------:R-:W-:Y:S04]  /*b0a0*/  STS.64 [UR4+0x38618], R24 ;  /* 0x03861818ff007988 */ /* 0x000fe80008000a04 */
[----:B------:R-:W-:Y:S04]  /*b0b0*/  STS.64 [UR4+0x38698], R26 ;  /* 0x0386981aff007988 */ /* 0x000fe80008000a04 */
[----:B------:R-:W1:Y:S04]  /*b0c0*/  LDS R5, [UR4+0x3861c] ;  /* 0x03861c04ff057984 */ /* 0x000e680008000800 */
[----:B------:R-:W2:Y:S01]  /*b0d0*/  LDS R28, [UR4+0x3869c] ;  /* 0x03869c04ff1c7984 */ /* 0x000ea20008000800 */
[----:B-1----:R-:W-:-:S02]  /*b0e0*/  LOP3.LUT R0, R5, 0xf000, RZ, 0xb8, !PT ;  /* 0x0000f00005007812 */ /* 0x002fc400078eb8ff */
[----:B--2---:R-:W-:-:S03]  /*b0f0*/  LOP3.LUT R2, R28, 0xf000, RZ, 0xb8, !PT ;  /* 0x0000f0001c027812 */ /* 0x004fc600078eb8ff */
[----:B------:R1:W-:Y:S04]  /*b100*/  STS [UR4+0x3861c], R0 ;  /* 0x03861c00ff007988 */ /* 0x0003e80008000804 */
[----:B------:R1:W-:Y:S02]  /*b110*/  STS [UR4+0x3869c], R2 ;  /* 0x03869c02ff007988 */ /* 0x0003e40008000804 */
.L_x_610:
[----:B------:R-:W-:Y:S05]  /*b120*/  BSYNC B0 ;  /* 0x0000000000007941 */ /* 0x000fea0003800000 */
.L_x_609:
[----:B------:R-:W-:Y:S01]  /*b130*/  ELECT P0, URZ, PT ;  /* 0x00000000003f782f */ /* 0x000fe20003800000 */
[----:B------:R-:W-:Y:S01]  /*b140*/  NOP ;  /* 0x0000000000007918 */ /* 0x000fe20000000000 */
[----:B------:R-:W-:Y:S11]  /*b150*/  BSSY B0, `(.L_x_611) ;  /* 0x0000004000007945 */ /* 0x000ff60003800000 */
[----:B------:R-:W-:Y:S05]  /*b160*/  @!P0 BRA `(.L_x_612) ;  /* 0x0000000000088947 */ /* 0x000fea0003800000 */
[----:B------:R0:W-:Y:S01]  /*b170*/  UTMACMDFLUSH ;  /* 0x00000000000079b7 */ /* 0x0001e20000000000 */
[----:B------:R-:W-:-:S04]  /*b180*/  DEPBAR.LE SB0, 0x0 ;  /* 0x000080000000791a */ /* 0x000fc80000000000 */
.L_x_612:
[----:B------:R-:W-:Y:S05]  /*b190*/  BSYNC B0 ;  /* 0x0000000000007941 */ /* 0x000fea0003800000 */
.L_x_611:
[----:B------:R-:W-:Y:S01]  /*b1a0*/  UMOV UR4, 0x400 ;  /* 0x0000040000047882 */ /* 0x000fe20000000000 */
[----:B---3--:R-:W-:Y:S01]  /*b1b0*/  IMAD.SHL.U32 R37, R37, 0x4, RZ ;  /* 0x0000000425257824 */ /* 0x008fe200078e00ff */
[----:B------:R-:W-:Y:S01]  /*b1c0*/  ULEA UR16, UR42, UR4, 0x18 ;  /* 0x000000042a107291 */ /* 0x000fe2000f8ec03f */
[----:B------:R-:W-:-:S03]  /*b1d0*/  ULDC UR14, c[0x0][0x884] ;  /* 0x00022100000e7ab9 */ /* 0x000fc60000000800 */
[----:B------:R-:W-:Y:S01]  /*b1e0*/  UIADD3 UR18, UR16, 0x38600, URZ ;  /* 0x0003860010127890 */ /* 0x000fe2000fffe03f */
[----:B------:R-:W-:Y:S01]  /*b1f0*/  IADD3 R4, P0, R37, UR12, RZ ;  /* 0x0000000c25047c10 */ /* 0x000fe2000ff1e0ff */
[----:B------:R-:W-:Y:S01]  /*b200*/  UIMAD.WIDE UR14, UR14, 0x80, UR12 ;  /* 0x000000800e0e78a5 */ /* 0x000fe2000f8e020c */
[----:B------:R-:W-:-:S03]  /*b210*/  IMAD.MOV.U32 R6, RZ, RZ, 0x1 ;  /* 0x00000001ff067424 */ /* 0x000fc600078e00ff */
[----:B------:R-:W-:Y:S02]  /*b220*/  IMAD.X R5, RZ, RZ, UR13, P0 ;  /* 0x0000000dff057e24 */ /* 0x000fe400080e06ff */
[----:B-1----:R-:W-:Y:S01]  /*b230*/  IADD3 R2, P1, R37, UR14, RZ ;  /* 0x0000000e25027c10 */ /* 0x002fe2000ff3e0ff */
[----:B------:R-:W1:Y:S01]  /*b240*/  LDS R7, [R37+UR18] ;  /* 0x0000001225077984 */ /* 0x000e620008000800 */
[----:B------:R-:W-:Y:S02]  /*b250*/  IMAD.MOV.U32 R8, RZ, RZ, 0x1 ;  /* 0x00000001ff087424 */ /* 0x000fe400078e00ff */
[----:B------:R-:W-:Y:S01]  /*b260*/  IADD3.X R3, RZ, UR15, RZ, P1, !PT ;  /* 0x0000000fff037c10 */ /* 0x000fe20008ffe4ff */
[----:B------:R-:W2:Y:S01]  /*b270*/  LDS R9, [R37+UR18+0x80] ;  /* 0x0000801225097984 */ /* 0x000ea20008000800 */
[----:B------:R-:W-:Y:S01]  /*b280*/  BSSY B0, `(.L_x_613) ;  /* 0x00000e6000007945 */ /* 0x000fe20003800000 */
[----:B------:R-:W-:Y:S02]  /*b290*/  IMAD.MOV.U32 R0, RZ, RZ, RZ ;  /* 0x000000ffff007224 */ /* 0x000fe400078e00ff */
[----:B------:R-:W-:-:S02]  /*b2a0*/  IMAD.MOV.U32 R20, RZ, RZ, 0x1 ;  /* 0x00000001ff147424 */ /* 0x000fc400078e00ff */
[----:B------:R-:W-:Y:S02]  /*b2b0*/  IMAD.MOV.U32 R21, RZ, RZ, RZ ;  /* 0x000000ffff157224 */ /* 0x000fe400078e00ff */
[----:B------:R-:W-:Y:S01]  /*b2c0*/  IMAD.MOV.U32 R22, RZ, RZ, RZ ;  /* 0x000000ffff167224 */ /* 0x000fe200078e00ff */
[----:B------:R-:W-:Y:S02]  /*b2d0*/  ULOP3.LUT UR20, UR54, 0x1, URZ, 0xfc, !UPT ;  /* 0x0000000136147892 */ /* 0x000fe4000f8efc3f */
[----:B------:R-:W-:Y:S02]  /*b2e0*/  ULOP3.LUT UR17, UR53, 0x2, URZ, 0xfc, !UPT ;  /* 0x0000000235117892 */ /* 0x000fe4000f8efc3f */
[----:B------:R-:W-:Y:S01]  /*b2f0*/  UIADD3 UR19, UR16, 0x38680, URZ ;  /* 0x0003868010137890 */ /* 0x000fe2000fffe03f */
[----:B-1----:R1:W5:Y:S04]  /*b300*/  ATOMG.E.EXCH.STRONG.GPU PT, RZ, [R4], R7 ;  /* 0x0000000704ff73a8 */ /* 0x00236800041ee100 */
[----:B--2---:R2:W5:Y:S01]  /*b310*/  ATOMG.E.EXCH.STRONG.GPU PT, RZ, [R2], R9 ;  /* 0x0000000902ff73a8 */ /* 0x00456200041ee100 */
[----:B-1----:R-:W-:-:S02]  /*b320*/  PRMT R4, R6, 0x7610, R4 ;  /* 0x0000761006047816 */ /* 0x002fc40000000004 */
[----:B--2---:R-:W-:-:S07]  /*b330*/  PRMT R2, R8, 0x7610, R2 ;  /* 0x0000761008027816 */ /* 0x004fce0000000002 */
.L_x_632:
        /* <DEDUP_REMOVED lines=12> */
.L_x_615:
[----:B------:R-:W-:Y:S05]  /*b400*/  BSYNC B1 ;  /* 0x0000000000017941 */ /* 0x000fea0003800000 */
.L_x_614:
[----:B------:R-:W-:Y:S01]  /*b410*/  UMOV UR4, 0xffffffff ;  /* 0xffffffff00047882 */ /* 0x000fe20000000000 */
[----:B------:R-:W-:Y:S02]  /*b420*/  SHF.R.S32.HI R7, RZ, 0x7, R6 ;  /* 0x00000007ff077819 */ /* 0x000fe40000011406 */
[----:B------:R-:W-:Y:S05]  /*b430*/  BRA.DIV UR4, `(.L_x_616) ;  /* 0x0000003e040c7947 */ /* 0x000fea000b800000 */
[----:B-----5:R-:W-:-:S13]  /*b440*/  ELECT P6, URZ, PT ;  /* 0x00000000003f782f */ /* 0x020fda00038c0000 */
.L_x_704:
[----:B------:R-:W-:Y:S01]  /*b450*/  ISETP.LT.OR P6, PT, R36, 0x1, !P6 ;  /* 0x000000012400780c */ /* 0x000fe200077c1670 */
[----:B------:R-:W-:-:S12]  /*b460*/  BSSY B1, `(.L_x_617) ;  /* 0x0000030000017945 */ /* 0x000fd80003800000 */
[----:B------:R-:W-:Y:S05]  /*b470*/  @P6 BRA `(.L_x_618) ;  /* 0x0000000000b86947 */ /* 0x000fea0003800000 */
[----:B------:R-:W-:Y:S01]  /*b480*/  LEA R16, R16, UR42, 0x1 ;  /* 0x0000002a10107c11 */ /* 0x000fe2000f8e08ff */
[----:B------:R-:W-:Y:S01]  /*b490*/  IMAD.SHL.U32 R17, R17, 0x80, RZ ;  /* 0x0000008011117824 */ /* 0x000fe200078e00ff */
[----:B------:R-:W-:Y:S01]  /*b4a0*/  MOV R3, R0 ;  /* 0x0000000000037202 */ /* 0x000fe20000000f00 */
[----:B------:R-:W-:Y:S02]  /*b4b0*/  VIADD R9, R7, 0x1 ;  /* 0x0000000107097836 */ /* 0x000fe40000000000 */
[----:B------:R-:W-:Y:S02]  /*b4c0*/  IMAD.MOV.U32 R10, RZ, RZ, RZ ;  /* 0x000000ffff0a7224 */ /* 0x000fe400078e00ff */
[----:B------:R-:W-:Y:S02]  /*b4d0*/  IMAD.MOV.U32 R2, RZ, RZ, R20 ;  /* 0x000000ffff027224 */ /* 0x000fe400078e0014 */
[----:B------:R-:W-:-:S07]  /*b4e0*/  IMAD.SHL.U32 R16, R16, 0x80, RZ ;  /* 0x0000008010107824 */ /* 0x000fce00078e00ff */
.L_x_621:
[----:B------:R-:W-:Y:S01]  /*b4f0*/  LEA R8, R3, UR16, 0x3 ;  /* 0x0000001003087c11 */ /* 0x000fe2000f8e18ff */
[----:B------:R-:W-:Y:S05]  /*b500*/  YIELD ;  /* 0x0000000000007946 */ /* 0x000fea0003800000 */
[----:B------:R-:W-:Y:S02]  /*b510*/  SHF.L.U32 R5, R2, 0x1f, RZ ;  /* 0x0000001f02057819 */ /* 0x000fe400000006ff */
[----:B------:R-:W-:Y:S02]  /*b520*/  LOP3.LUT P1, RZ, R19, 0x7f, RZ, 0xc0, !PT ;  /* 0x0000007f13ff7812 */ /* 0x000fe4000782c0ff */
[----:B------:R-:W1:Y:S11]  /*b530*/  SYNCS.PHASECHK.TRANS64.TRYWAIT P0, [R8+URZ+0x384a0], R5 ;  /* 0x0384a005080075a7 */ /* 0x000e76000800017f */
[----:B------:R-:W2:Y:S01]  /*b540*/  @!P1 LDC R6, c[0x0][0x500] ;  /* 0x00014000ff069b82 */ /* 0x000ea20000000800 */
[----:B-1----:R-:W-:Y:S05]  /*b550*/  @!P0 BRA `(.L_x_619) ;  /* 0x0000003800e48947 */ /* 0x002fea0003800000 */
.L_x_705:
[----:B------:R-:W-:Y:S01]  /*b560*/  UPRMT UR4, UR17, 0x9910, URZ ;  /* 0x0000991011047896 */ /* 0x000fe2000800003f */
[----:B--2---:R2:W-:Y:S03]  /*b570*/  @!P1 SYNCS.ARRIVE.TRANS64 RZ, [R8+URZ+0x38480], R6 ;  /* 0x0384800608ff99a7 */ /* 0x0045e6000800003f */
[----:B------:R-:W-:-:S06]  /*b580*/  UISETP.NE.AND UP0, UPT, UR4, 0x2, UPT ;  /* 0x000000020400788c */ /* 0x000fcc000bf05270 */
[----:B------:R-:W-:-:S13]  /*b590*/  PLOP3.LUT P0, PT, PT, PT, UP0, 0x80, 0x0 ;  /* 0x000000000000781c */ /* 0x000fda0003f0f008 */
[----:B--2---:R-:W-:Y:S05]  /*b5a0*/  @P0 BRA `(.L_x_620) ;  /* 0x0000000000040947 */ /* 0x004fea0003800000 */
[----:B------:R-:W-:Y:S01]  /*b5b0*/  BPT.TRAP 0x1 ;  /* 0x000000040000795c */ /* 0x000fe20000300000 */
.L_x_620:
        /* <DEDUP_REMOVED lines=13> */
[----:B------:R-:W-:-:S02]  /*b690*/  ULEA UR4, UR8, UR42, 0x1 ;  /* 0x0000002a08047291 */ /* 0x000fc4000f8e083f */
[----:B------:R-:W-:Y:S01]  /*b6a0*/  ULEA UR8, UR8, UR16, 0xe ;  /* 0x0000001008087291 */ /* 0x000fe2000f8e703f */
[----:B-1----:R-:W-:Y:S01]  /*b6b0*/  SEL R5, RZ, 0x1, P0 ;  /* 0x00000001ff057807 */ /* 0x002fe20000000000 */
[----:B------:R-:W-:Y:S01]  /*b6c0*/  UIADD3 UR5, UR5, 0x38480, URZ ;  /* 0x0003848005057890 */ /* 0x000fe2000fffe03f */
[----:B------:R-:W-:Y:S01]  /*b6d0*/  SEL R3, R3, RZ, P0 ;  /* 0x000000ff03037207 */ /* 0x000fe20000000000 */
[----:B------:R-:W-:Y:S01]  /*b6e0*/  ULEA UR4, UR4, UR16, 0xe ;  /* 0x0000001004047291 */ /* 0x000fe2000f8e703f */
[----:B------:R-:W-:Y:S01]  /*b6f0*/  LOP3.LUT R2, R2, R5, RZ, 0x3c, !PT ;  /* 0x0000000502027212 */ /* 0x000fe200078e3cff */
[----:B------:R-:W-:Y:S01]  /*b700*/  UIADD3 UR8, UR8, 0x20000, URZ ;  /* 0x0002000008087890 */ /* 0x000fe2000fffe03f */
[----:B------:R-:W-:Y:S02]  /*b710*/  UMOV UR10, UR6 ;  /* 0x00000006000a7c82 */ /* 0x000fe40008000000 */
[----:B------:R-:W-:-:S04]  /*b720*/  UMOV UR9, UR5 ;  /* 0x0000000500097c82 */ /* 0x000fc80008000000 */
[----:B------:R1:W-:Y:S02]  /*b730*/  UTMALDG.2D.MULTICAST [UR4], [UR12], UR21, desc[UR22] ;  /* 0x000016040c0073b4 */ /* 0x0003e40008009815 */
[----:B------:R1:W-:Y:S02]  /*b740*/  UTMALDG.2D [UR8], [UR14], desc[UR22] ;  /* 0x000016080e0075b4 */ /* 0x0003e40008009000 */
[----:B-1----:R-:W-:Y:S05]  /*b750*/  @P1 BRA `(.L_x_621) ;  /* 0xfffffffc00641947 */ /* 0x002fea000383ffff */
.L_x_618:
[----:B------:R-:W-:Y:S05]  /*b760*/  BSYNC B1 ;  /* 0x0000000000017941 */ /* 0x000fea0003800000 */
.L_x_617:
[----:B------:R-:W-:Y:S01]  /*b770*/  IMAD.IADD R0, R7, 0x1, R0 ;  /* 0x0000000107007824 */ /* 0x000fe200078e0200 */
[----:B------:R-:W-:-:S04]  /*b780*/  LOP3.LUT P0, RZ, R4, 0xff, RZ, 0xc0, !PT ;  /* 0x000000ff04ff7812 */ /* 0x000fc8000780c0ff */
[----:B------:R-:W-:-:S04]  /*b790*/  SHF.R.U32.HI R2, RZ, 0x2, R0 ;  /* 0x00000002ff027819 */ /* 0x000fc80000011600 */
[----:B------:R-:W-:-:S04]  /*b7a0*/  LOP3.LUT R2, R2, 0x1, RZ, 0xc0, !PT ;  /* 0x0000000102027812 */ /* 0x000fc800078ec0ff */
[----:B------:R-:W-:Y:S01]  /*b7b0*/  ISETP.NE.U32.AND P1, PT, R2, 0x1, PT ;  /* 0x000000010200780c */ /* 0x000fe20003f25070 */
[----:B------:R-:W-:Y:S01]  /*b7c0*/  IMAD.U32 R2, RZ, RZ, UR20 ;  /* 0x00000014ff027e24 */ /* 0x000fe2000f8e00ff */
[----:B------:R-:W-:Y:S01]  /*b7d0*/  @P0 SYNCS.ARRIVE.TRANS64.A1T0 RZ, [UR16+0x38508], RZ ;  /* 0x038508ffffff09a7 */ /* 0x000fe20008100010 */
[----:B------:R-:W-:Y:S02]  /*b7e0*/  ISETP.GT.U32.AND P0, PT, R0, 0x3, PT ;  /* 0x000000030000780c */ /* 0x000fe40003f04070 */
[C---:B------:R-:W-:Y:S02]  /*b7f0*/  ISETP.GT.U32.AND P1, PT, R7.reuse, 0x3, !P1 ;  /* 0x000000030700780c */ /* 0x040fe40004f24070 */
[----:B------:R-:W-:Y:S02]  /*b800*/  ISETP.NE.AND P2, PT, R2, 0x3, PT ;  /* 0x000000030200780c */ /* 0x000fe40003f45270 */
[----:B------:R-:W-:Y:S02]  /*b810*/  ISETP.LT.U32.AND P0, PT, R7, 0x4, P0 ;  /* 0x000000040700780c */ /* 0x000fe40000701070 */
[----:B------:R-:W-:-:S02]  /*b820*/  SEL R2, RZ, 0x1, !P1 ;  /* 0x00000001ff027807 */ /* 0x000fc40004800000 */
[----:B------:R-:W-:Y:S02]  /*b830*/  SEL R3, RZ, 0x1, !P0 ;  /* 0x00000001ff037807 */ /* 0x000fe40004000000 */
[----:B------:R-:W-:Y:S02]  /*b840*/  LOP3.LUT R0, R0, 0x3, RZ, 0xc0, !PT ;  /* 0x0000000300007812 */ /* 0x000fe400078ec0ff */
[----:B------:R-:W-:-:S03]  /*b850*/  LOP3.LUT R20, R2, R20, R3, 0x96, !PT ;  /* 0x0000001402147212 */ /* 0x000fc600078e9603 */
[----:B------:R-:W-:Y:S05]  /*b860*/  @!P2 BRA `(.L_x_622) ;  /* 0x000000000004a947 */ /* 0x000fea0003800000 */
[----:B------:R-:W-:Y:S01]  /*b870*/  BPT.TRAP 0x1 ;  /* 0x000000040000795c */ /* 0x000fe20000300000 */
.L_x_622:
[C---:B------:R-:W-:Y:S01]  /*b880*/  LEA R3, R21.reuse, UR16, 0x3 ;  /* 0x0000001015037c11 */ /* 0x040fe2000f8e18ff */
[----:B------:R-:W-:Y:S01]  /*b890*/  BSSY B1, `(.L_x_623) ;  /* 0x0000005000017945 */ /* 0x000fe20003800000 */
[----:B------:R-:W-:Y:S02]  /*b8a0*/  SHF.L.U32 R2, R22, 0x1f, RZ ;  /* 0x0000001f16027819 */ /* 0x000fe400000006ff */
[----:B------:R-:W-:Y:S02]  /*b8b0*/  LEA R4, R21, UR16, 0x4 ;  /* 0x0000001015047c11 */ /* 0x000fe4000f8e20ff */
[----:B------:R-:W1:Y:S02]  /*b8c0*/  SYNCS.PHASECHK.TRANS64.TRYWAIT P0, [R3+URZ+0x38400], R2 ;  /* 0x03840002030075a7 */ /* 0x000e64000800017f */
[----:B-1----:R-:W-:Y:S05]  /*b8d0*/  @!P0 BRA `(.L_x_624) ;  /* 0x0000003800188947 */ /* 0x002fea0003800000 */
.L_x_706:
[----:B------:R-:W-:Y:S05]  /*b8e0*/  BSYNC B1 ;  /* 0x0000000000017941 */ /* 0x000fea0003800000 */
.L_x_623:
[----:B------:R-:W2:Y:S01]  /*b8f0*/  LDS.128 R4, [R4+0x38510] ;  /* 0x0385100004047984 */ /* 0x000ea20000000c00 */
[----:B------:R-:W-:Y:S01]  /*b900*/  @!PT LDS RZ, [RZ] ;  /* 0x00000000fffff984 */ /* 0x000fe20000000800 */
[----:B------:R-:W-:Y:S01]  /*b910*/  @!PT LDS RZ, [RZ] ;  /* 0x00000000fffff984 */ /* 0x000fe20000000800 */
[----:B------:R-:W-:Y:S01]  /*b920*/  @!PT LDS RZ, [RZ] ;  /* 0x00000000fffff984 */ /* 0x000fe20000000800 */
[----:B------:R-:W-:Y:S01]  /*b930*/  @!PT LDS RZ, [RZ] ;  /* 0x00000000fffff984 */ /* 0x000fe20000000800 */
[----:B------:R3:W-:Y:S06]  /*b940*/  MEMBAR.ALL.CTA ;  /* 0x0000000000007992 */ /* 0x0007ec0000008000 */
[----:B---3--:R-:W3:Y:S01]  /*b950*/  FENCE.VIEW.ASYNC.S ;  /* 0x00000000000073c6 */ /* 0x008ee20000000000 */
[----:B--2---:R-:W-:Y:S02]  /*b960*/  IMAD.MOV.U32 R17, RZ, RZ, R5 ;  /* 0x000000ffff117224 */ /* 0x004fe400078e0005 */
[----:B------:R-:W-:Y:S01]  /*b970*/  IMAD.MOV.U32 R16, RZ, RZ, R4 ;  /* 0x000000ffff107224 */ /* 0x000fe200078e0004 */
[----:B---3--:R-:W-:Y:S06]  /*b980*/  @!P2 BRA `(.L_x_625) ;  /* 0x000000000004a947 */ /* 0x008fec0003800000 */
[----:B------:R-:W-:Y:S01]  /*b990*/  BPT.TRAP 0x1 ;  /* 0x000000040000795c */ /* 0x000fe20000300000 */
.L_x_625:
[----:B------:R-:W2:Y:S01]  /*b9a0*/  S2R R5, SR_CgaCtaId ;  /* 0x0000000000057919 */ /* 0x000ea20000008800 */
[----:B------:R-:W-:Y:S01]  /*b9b0*/  ISETP.NE.AND P0, PT, R7, RZ, PT ;  /* 0x000000ff0700720c */ /* 0x000fe20003f05270 */
[----:B-1----:R-:W-:Y:S01]  /*b9c0*/  VIADD R2, R3, 0x38440 ;  /* 0x0003844003027836 */ /* 0x002fe20000000000 */
[CC--:B------:R-:W-:Y:S02]  /*b9d0*/  ISETP.NE.AND P1, PT, R6.reuse, R18.reuse, PT ;  /* 0x000000120600720c */ /* 0x0c0fe40003f25270 */
[----:B------:R-:W-:Y:S02]  /*b9e0*/  ISETP.EQ.OR P0, PT, R6, R18, !P0 ;  /* 0x000000120600720c */ /* 0x000fe40004702670 */
[----:B--2---:R-:W-:-:S04]  /*b9f0*/  PRMT R2, R5, 0x654, R2 ;  /* 0x0000065405027816 */ /* 0x004fc80000000002 */
        /* <DEDUP_REMOVED lines=8> */
.L_x_709:
        /* <DEDUP_REMOVED lines=39> */
[----:B------:R-:W-:Y:S02]  /*bcf0*/  SHF.R.U64 R15, R8, 0x4, R23 ;  /* 0x00000004080f7819 */ /* 0x000fe40000001217 */
[----:B------:R-:W-:Y:S02]  /*bd00*/  CS2R R10, SRZ ;  /* 0x00000000000a7805 */ /* 0x000fe4000001ff00 */
[----:B-----5:R-:W-:Y:S01]  /*bd10*/  IADD3 R8, R36, -0x1, RZ ;  /* 0xffffffff24087810 */ /* 0x020fe20007ffe0ff */
        /* <DEDUP_REMOVED lines=22> */
[----:B------:R-:W-:Y:S01]  /*be80*/  VIADD R9, R2, 0xffffffff ;  /* 0xffffffff02097836 */ /* 0x000fe20000000000 */
[----:B------:R-:W-:Y:S02]  /*be90*/  SHF.R.U64 R4, R4, 0x4, R23 ;  /* 0x0000000404047819 */ /* 0x000fe40000001217 */
[----:B------:R2:W-:Y:S04]  /*bea0*/  STS [UR19+0x10], R12 ;  /* 0x0000100cff007988 */ /* 0x0005e80008000813 */
[----:B------:R2:W-:Y:S04]  /*beb0*/  STS.128 [UR19+0x20], R8 ;  /* 0x00002008ff007988 */ /* 0x0005e80008000c13 */
[----:B------:R2:W-:Y:S04]  /*bec0*/  STS [UR19+0xc], R4 ;  /* 0x00000c04ff007988 */ /* 0x0005e80008000813 */
[----:B------:R2:W-:Y:S04]  /*bed0*/  STS [UR19+0x14], R12 ;  /* 0x0000140cff007988 */ /* 0x0005e80008000813 */
[----:B------:R-:W-:Y:S01]  /*bee0*/  STS [UR19+0x30], RZ ;  /* 0x000030ffff007988 */ /* 0x000fe20008000813 */
[----:B-1----:R-:W-:-:S05]  /*bef0*/  LOP3.LUT R2, R3, 0xf000, RZ, 0xb8, !PT ;  /* 0x0000f00003027812 */ /* 0x002fca00078eb8ff */
[----:B------:R2:W-:Y:S02]  /*bf00*/  STS [UR19+0x1c], R2 ;  /* 0x00001c02ff007988 */ /* 0x0005e40008000813 */
.L_x_629:
[----:B------:R-:W-:Y:S05]  /*bf10*/  BSYNC B1 ;  /* 0x0000000000017941 */ /* 0x000fea0003800000 */
.L_x_628:
[----:B------:R-:W-:-:S03]  /*bf20*/  UMOV UR4, 0xffffffff ;  /* 0xffffffff00047882 */ /* 0x000fc60000000000 */
[----:B------:R-:W-:Y:S05]  /*bf30*/  BRA.DIV UR4, `(.L_x_630) ;  /* 0x0000003204b47947 */ /* 0x000fea000b800000 */
[----:B------:R-:W-:Y:S01]  /*bf40*/  ELECT P6, URZ, PT ;  /* 0x00000000003f782f */ /* 0x000fe200038c0000 */
[----:B------:R-:W-:-:S12]  /*bf50*/  NOP ;  /* 0x0000000000007918 */ /* 0x000fd80000000000 */
.L_x_713:
        /* <DEDUP_REMOVED lines=9> */
.L_x_631:
[----:B------:R-:W-:Y:S01]  /*bff0*/  IMAD.X R5, RZ, RZ, UR13, P0 ;  /* 0x0000000dff057e24 */ /* 0x000fe200080e06ff */
[----:B------:R-:W-:Y:S05]  /*c000*/  WARPSYNC.ALL ;  /* 0x0000000000007948 */ /* 0x000fea0003800000 */
[----:B------:R-:W-:Y:S01]  /*c010*/  IMAD.X R3, RZ, RZ, UR15, P2 ;  /* 0x0000000fff037e24 */ /* 0x000fe200090e06ff */
[----:B--2---:R2:W5:Y:S04]  /*c020*/  ATOMG.E.EXCH.STRONG.GPU PT, RZ, [R4], R9 ;  /* 0x0000000904ff73a8 */ /* 0x00456800041ee100 */
[----:B---3--:R2:W5:Y:S01]  /*c030*/  ATOMG.E.EXCH.STRONG.GPU PT, RZ, [R2], R11 ;  /* 0x0000000b02ff73a8 */ /* 0x00856200041ee100 */
[----:B------:R-:W-:-:S07]  /*c040*/  IMAD.MOV.U32 R18, RZ, RZ, R6 ;  /* 0x000000ffff127224 */ /* 0x000fce00078e0006 */
.L_x_626:
[----:B------:R-:W-:Y:S01]  /*c050*/  ISETP.NE.AND P2, PT, R7, RZ, PT ;  /* 0x000000ff0700720c */ /* 0x000fe20003f45270 */
[----:B------:R-:W-:Y:S01]  /*c060*/  VIADD R21, R21, 0x1 ;  /* 0x0000000115157836 */ /* 0x000fe20000000000 */
[----:B-12---:R-:W-:Y:S02]  /*c070*/  SEL R2, RZ, 0x1, !P1 ;  /* 0x00000001ff027807 */ /* 0x006fe40004800000 */
[----:B------:R-:W-:Y:S02]  /*c080*/  PRMT R4, RZ, 0x7610, R4 ;  /* 0x00007610ff047816 */ /* 0x000fe40000000004 */
[----:B------:R-:W-:-:S04]  /*c090*/  ISETP.NE.AND P0, PT, R21, 0x8, PT ;  /* 0x000000081500780c */ /* 0x000fc80003f05270 */
[----:B------:R-:W-:Y:S02]  /*c0a0*/  SEL R3, RZ, 0x1, P0 ;  /* 0x00000001ff037807 */ /* 0x000fe40000000000 */
[----:B------:R-:W-:Y:S02]  /*c0b0*/  SEL R21, R21, RZ, P0 ;  /* 0x000000ff15157207 */ /* 0x000fe40000000000 */
[----:B------:R-:W-:Y:S01]  /*c0c0*/  LOP3.LUT R22, R22, R3, RZ, 0x3c, !PT ;  /* 0x0000000316167212 */ /* 0x000fe200078e3cff */
[----:B------:R-:W-:Y:S06]  /*c0d0*/  @P2 BRA `(.L_x_632) ;  /* 0xfffffff000982947 */ /* 0x000fec000383ffff */
[----:B------:R-:W-:Y:S05]  /*c0e0*/  BSYNC B0 ;  /* 0x0000000000007941 */ /* 0x000fea0003800000 */
.L_x_613:
[----:B------:R-:W-:-:S03]  /*c0f0*/  UMOV UR4, 0xffffffff ;  /* 0xffffffff00047882 */ /* 0x000fc60000000000 */
[----:B------:R-:W-:Y:S05]  /*c100*/  BRA.DIV UR4, `(.L_x_633) ;  /* 0x0000003204707947 */ /* 0x000fea000b800000 */
[----:B-----5:R-:W-:-:S13]  /*c110*/  ELECT P6, URZ, PT ;  /* 0x00000000003f782f */ /* 0x020fda00038c0000 */
.L_x_716:
[----:B------:R-:W-:Y:S04]  /*c120*/  BSSY B0, `(.L_x_634) ;  /* 0x000002a000007945 */ /* 0x000fe80003800000 */
[----:B------:R-:W-:Y:S05]  /*c130*/  @!P6 BRA `(.L_x_635) ;  /* 0x0000000000a0e947 */ /* 0x000fea0003800000 */
[----:B------:R-:W-:-:S04]  /*c140*/  ULOP3.LUT UR4, UR53, 0x2, URZ, 0xfc, !UPT ;  /* 0x0000000235047892 */ /* 0x000fc8000f8efc3f */
[----:B------:R-:W-:-:S06]  /*c150*/  UISETP.NE.AND UP0, UPT, UR4, 0x3, UPT ;  /* 0x000000030400788c */ /* 0x000fcc000bf05270 */
[----:B------:R-:W-:-:S13]  /*c160*/  PLOP3.LUT P0, PT, PT, PT, UP0, 0x80, 0x0 ;  /* 0x000000000000781c */ /* 0x000fda0003f0f008 */
[----:B------:R-:W-:Y:S05]  /*c170*/  @!P0 BRA `(.L_x_636) ;  /* 0x0000000000048947 */ /* 0x000fea0003800000 */
[----:B------:R-:W-:Y:S01]  /*c180*/  BPT.TRAP 0x1 ;  /* 0x000000040000795c */ /* 0x000fe20000300000 */
.L_x_636:
[----:B------:R-:W-:Y:S01]  /*c190*/  IMAD.U32 R3, RZ, RZ, UR16 ;  /* 0x00000010ff037e24 */ /* 0x000fe2000f8e00ff */
[----:B------:R-:W-:-:S03]  /*c1a0*/  SHF.L.U32 R2, R20, 0x1f, RZ ;  /* 0x0000001f14027819 */ /* 0x000fc600000006ff */
[----:B------:R-:W-:-:S04]  /*c1b0*/  VIADD R3, R3, 0x384a0 ;  /* 0x000384a003037836 */ /* 0x000fc80000000000 */
[C---:B------:R-:W-:Y:S01]  /*c1c0*/  IMAD R7, R0.reuse, 0x8, R3 ;  /* 0x0000000800077824 */ /* 0x040fe200078e0203 */
[----:B------:R-:W-:-:S03]  /*c1d0*/  IADD3 R0, R0, 0x1, RZ ;  /* 0x0000000100007810 */ /* 0x000fc60007ffe0ff */
[----:B------:R-:W1:Y:S01]  /*c1e0*/  SYNCS.PHASECHK.TRANS64.TRYWAIT P0, [R7+URZ], R2 ;  /* 0x00000002070075a7 */ /* 0x000e62000800017f */
[----:B------:R-:W-:-:S04]  /*c1f0*/  ISETP.NE.AND P1, PT, R0, 0x4, PT ;  /* 0x000000040000780c */ /* 0x000fc80003f25270 */
[----:B------:R-:W-:Y:S02]  /*c200*/  SEL R5, RZ, 0x1, P1 ;  /* 0x00000001ff057807 */ /* 0x000fe40000800000 */
[----:B------:R-:W-:Y:S02]  /*c210*/  SEL R0, R0, RZ, P1 ;  /* 0x000000ff00007207 */ /* 0x000fe40000800000 */
[----:B------:R-:W-:-:S03]  /*c220*/  LOP3.LUT R5, R20, R5, RZ, 0x3c, !PT ;  /* 0x0000000514057212 */ /* 0x000fc600078e3cff */
[----:B------:R-:W-:Y:S01]  /*c230*/  IMAD R9, R0, 0x8, R3 ;  /* 0x0000000800097824 */ /* 0x000fe200078e0203 */
[----:B------:R-:W-:Y:S01]  /*c240*/  SHF.L.U32 R4, R5, 0x1f, RZ ;  /* 0x0000001f05047819 */ /* 0x000fe200000006ff */
[----:B-1----:R-:W-:Y:S06]  /*c250*/  @!P0 BRA `(.L_x_637) ;  /* 0x00000030003c8947 */ /* 0x002fec0003800000 */
.L_x_717:
[----:B------:R-:W2:Y:S01]  /*c260*/  SYNCS.PHASECHK.TRANS64.TRYWAIT P0, [R9+URZ], R4 ;  /* 0x00000004090075a7 */ /* 0x000ea2000800017f */
[----:B------:R-:W-:-:S05]  /*c270*/  VIADD R0, R0, 0x1 ;  /* 0x0000000100007836 */ /* 0x000fca0000000000 */
[----:B------:R-:W-:-:S04]  /*c280*/  ISETP.NE.AND P1, PT, R0, 0x4, PT ;  /* 0x000000040000780c */ /* 0x000fc80003f25270 */
[----:B-1----:R-:W-:Y:S02]  /*c290*/  SEL R2, RZ, 0x1, P1 ;  /* 0x00000001ff027807 */ /* 0x002fe40000800000 */
[----:B------:R-:W-:Y:S02]  /*c2a0*/  SEL R0, R0, RZ, P1 ;  /* 0x000000ff00007207 */ /* 0x000fe40000800000 */
[----:B------:R-:W-:-:S03]  /*c2b0*/  LOP3.LUT R7, R5, R2, RZ, 0x3c, !PT ;  /* 0x0000000205077212 */ /* 0x000fc600078e3cff */
[----:B------:R-:W-:Y:S01]  /*c2c0*/  IMAD R6, R0, 0x8, R3 ;  /* 0x0000000800067824 */ /* 0x000fe200078e0203 */
[----:B------:R-:W-:Y:S01]  /*c2d0*/  SHF.L.U32 R5, R7, 0x1f, RZ ;  /* 0x0000001f07057819 */ /* 0x000fe200000006ff */
[----:B--2---:R-:W-:Y:S06]  /*c2e0*/  @!P0 BRA `(.L_x_638) ;  /* 0x00000030002c8947 */ /* 0x004fec0003800000 */
.L_x_718:
[----:B------:R-:W2:Y:S01]  /*c2f0*/  SYNCS.PHASECHK.TRANS64.TRYWAIT P0, [R6+URZ], R5 ;  /* 0x00000005060075a7 */ /* 0x000ea2000800017f */
[----:B------:R-:W-:-:S05]  /*c300*/  VIADD R0, R0, 0x1 ;  /* 0x0000000100007836 */ /* 0x000fca0000000000 */
[----:B------:R-:W-:-:S04]  /*c310*/  ISETP.NE.AND P1, PT, R0, 0x4, PT ;  /* 0x000000040000780c */ /* 0x000fc80003f25270 */
[----:B------:R-:W-:Y:S02]  /*c320*/  SEL R2, RZ, 0x1, P1 ;  /* 0x00000001ff027807 */ /* 0x000fe40000800000 */
[----:B------:R-:W-:Y:S02]  /*c330*/  SEL R0, R0, RZ, P1 ;  /* 0x000000ff00007207 */ /* 0x000fe40000800000 */
[----:B------:R-:W-:Y:S01]  /*c340*/  LOP3.LUT R2, R7, R2, RZ, 0x3c, !PT ;  /* 0x0000000207027212 */ /* 0x000fe200078e3cff */
[----:B--2---:R-:W-:Y:S06]  /*c350*/  @!P0 BRA `(.L_x_639) ;  /* 0x0000003000248947 */ /* 0x004fec0003800000 */
.L_x_719:
[----:B------:R-:W-:Y:S01]  /*c360*/  IMAD R3, R0, 0x8, R3 ;  /* 0x0000000800037824 */ /* 0x000fe200078e0203 */
[----:B------:R-:W-:-:S07]  /*c370*/  SHF.L.U32 R0, R2, 0x1f, RZ ;  /* 0x0000001f02007819 */ /* 0x000fce00000006ff */
.L_x_640:
[----:B---3--:R3:W4:Y:S02]  /*c380*/  SYNCS.PHASECHK.TRANS64.TRYWAIT P0, [R3+URZ], R0 ;  /* 0x00000000030075a7 */ /* 0x008724000800017f */
[----:B----4-:R-:W-:Y:S05]  /*c390*/  @!P0 NANOSLEEP.SYNCS 0x989680 ;  /* 0x009896800000895d */ /* 0x010fea0003900000 */
[----:B------:R-:W4:Y:S02]  /*c3a0*/  @!P0 SYNCS.PHASECHK.TRANS64 P0, [R3+URZ], R0 ;  /* 0x00000000030085a7 */ /* 0x000f24000800007f */
[----:B----4-:R-:W-:Y:S05]  /*c3b0*/  @!P0 BRA `(.L_x_640) ;  /* 0xfffffffc00f08947 */ /* 0x010fea000383ffff */
.L_x_635:
[----:B------:R-:W-:Y:S05]  /*c3c0*/  BSYNC B0 ;  /* 0x0000000000007941 */ /* 0x000fea0003800000 */
.L_x_634:
[----:B------:R-:W-:Y:S05]  /*c3d0*/  EXIT ;  /* 0x000000000000794d */ /* 0x000fea0003800000 */
.L_x_526:
[----:B------:R-:W-:Y:S01]  /*c3e0*/  PLOP3.LUT P1, PT, PT, PT, UP3, 0x80, 0x0 ;  /* 0x000000000000781c */ /* 0x000fe20003f2f038 */
[----:B------:R-:W-:Y:S01]  /*c3f0*/  ULDC UR20, c[0x0][0x10] ;  /* 0x0000040000147ab9 */ /* 0x000fe20000000800 */
[----:B------:R-:W-:Y:S01]  /*c400*/  ULDC UR24, c[0x0][0x904] ;  /* 0x0002410000187ab9 */ /* 0x000fe20000000800 */
[----:B------:R-:W-:Y:S01]  /*c410*/  UMOV UR19, 0xffffffff ;  /* 0xffffffff00137882 */ /* 0x000fe20000000000 */
[----:B------:R-:W-:Y:S01]  /*c420*/  P2R R0, PR, RZ, 0x2 ;  /* 0x00000002ff007803 */ /* 0x000fe20000000000 */
[----:B------:R-:W-:Y:S01]  /*c430*/  ULDC.64 UR12, c[0x0][0x8c8] ;  /* 0x00023200000c7ab9 */ /* 0x000fe20000000a00 */
[----:B------:R-:W-:Y:S01]  /*c440*/  UIMAD.WIDE.U32 UR20, UR41, UR20, URZ ;  /* 0x00000014291472a5 */ /* 0x000fe2000f8e003f */
[----:B------:R-:W-:Y:S01]  /*c450*/  IMAD.MOV.U32 R16, RZ, RZ, RZ ;  /* 0x000000ffff107224 */ /* 0x000fe200078e00ff */
[----:B------:R-:W-:Y:S01]  /*c460*/  ULDC.64 UR14, c[0x0][0x8e0] ;  /* 0x00023800000e7ab9 */ /* 0x000fe20000000a00 */
[----:B------:R-:W-:Y:S02]  /*c470*/  USHF.L.U32 UR25, UR19, UR24, URZ ;  /* 0x0000001813197299 */ /* 0x000fe4000800063f */
[----:B------:R-:W-:-:S02]  /*c480*/  UIADD3 UR11, UP1, UR12, -0x1, URZ ;  /* 0xffffffff0c0b7890 */ /* 0x000fc4000ff3e03f */
[----:B------:R-:W1:Y:S01]  /*c490*/  @P1 S2R R0, SR_CTAID.Y ;  /* 0x0000000000001919 */ /* 0x000e620000002600 */
[----:B------:R-:W-:Y:S01]  /*c4a0*/  ULDC UR19, c[0x0][0x14] ;  /* 0x0000050000137ab9 */ /* 0x000fe20000000800 */
[----:B------:R-:W-:Y:S02]  /*c4b0*/  UIADD3 UR12, UP2, UR14, -0x1, URZ ;  /* 0xffffffff0e0c7890 */ /* 0x000fe4000ff5e03f */
[----:B------:R-:W-:Y:S02]  /*c4c0*/  UIMAD.WIDE.U32 UR22, UR20, UR19, URZ ;  /* 0x00000013141672a5 */ /* 0x000fe4000f8e003f */
        /* <DEDUP_REMOVED lines=14> */
.L_x_661:
        /* <DEDUP_REMOVED lines=11> */
[----:B---345:R-:W-:Y:S05]  /*c660*/  @P2 BRA P1, `(.L_x_641) ;  /* 0x0000001800402947 */ /* 0x038fea0000800000 */
        /* <DEDUP_REMOVED lines=12> */
[----:B------:R-:W-:Y:S01]  /*c730*/  @!P1 IADD3 R7, R12, 0x20, RZ ;  /* 0x000000200c079810 */ /* 0x000fe20007ffe0ff */
[----:B------:R-:W-:Y:S01]  /*c740*/  BSSY B0, `(.L_x_643) ;  /* 0x0000064000007945 */ /* 0x000fe20003800000 */
[----:B------:R-:W-:-:S03]  /*c750*/  IMAD.MOV.U32 R6, RZ, RZ, 0x7fffffff ;  /* 0x7fffffffff067424 */ /* 0x000fc600078e00ff */
[----:B-1----:R-:W-:-:S05]  /*c760*/  @!P1 IMAD.WIDE R2, R7, 0xc, R2 ;  /* 0x0000000c07029825 */ /* 0x002fca00078e0202 */
[----:B------:R1:W5:Y:S04]  /*c770*/  @!P1 LDG.E R8, desc[UR58][R2.64] ;  /* 0x0000003a02089981 */ /* 0x000368000c1e1900 */
[----:B------:R1:W5:Y:S01]  /*c780*/  @!P1 LDG.E R10, desc[UR58][R2.64+0x4] ;  /* 0x0000043a020a9981 */ /* 0x000362000c1e1900 */
[----:B------:R-:W-:Y:S01]  /*c790*/  ISETP.GE.AND P1, PT, R12, UR24, PT ;  /* 0x000000180c007c0c */ /* 0x000fe2000bf26270 */
[----:B------:R-:W-:-:S12]  /*c7a0*/  IMAD.MOV.U32 R7, RZ, RZ, RZ ;  /* 0x000000ffff077224 */ /* 0x000fd800078e00ff */
        /* <DEDUP_REMOVED lines=9> */
[----:B------:R-:W3:Y:S01]  /*c840*/  I2F.RP R2, R6 ;  /* 0x0000000600027306 */ /* 0x000ee20000209400 */
[----:B------:R-:W-:-:S07]  /*c850*/  LEA.HI.X.SX32 R24, R23, UR13, 0x1, P1 ;  /* 0x0000000d17187c11 */ /* 0x000fce00088f0eff */
[----:B-1----:R-:W1:Y:S08]  /*c860*/  MUFU.RCP R3, R3 ;  /* 0x0000000300037308 */ /* 0x002e700000001000 */
[----:B---3--:R-:W3:Y:S01]  /*c870*/  MUFU.RCP R2, R2 ;  /* 0x0000000200027308 */ /* 0x008ee20000001000 */
[----:B-1----:R-:W-:-:S07]  /*c880*/  VIADD R17, R3, 0xffffffe ;  /* 0x0ffffffe03117836 */ /* 0x002fce0000000000 */
[----:B------:R-:W1:Y:S01]  /*c890*/  F2I.FTZ.U32.TRUNC.NTZ R17, R17 ;  /* 0x0000001100117305 */ /* 0x000e62000021f000 */
[----:B---3--:R-:W-:-:S07]  /*c8a0*/  VIADD R15, R2, 0xffffffe ;  /* 0x0ffffffe020f7836 */ /* 0x008fce0000000000 */
[----:B------:R-:W3:Y:S01]  /*c8b0*/  F2I.FTZ.U32.TRUNC.NTZ R15, R15 ;  /* 0x0000000f000f7305 */ /* 0x000ee2000021f000 */
[----:B-1----:R-:W-:Y:S02]  /*c8c0*/  IMAD.MOV R18, RZ, RZ, -R17 ;  /* 0x000000ffff127224 */ /* 0x002fe400078e0a11 */
[----:B---3--:R-:W-:Y:S01]  /*c8d0*/  IMAD.MOV R14, RZ, RZ, -R15 ;  /* 0x000000ffff0e7224 */ /* 0x008fe200078e0a0f */
        /* <DEDUP_REMOVED lines=14> */
.L_x_645:
        /* <DEDUP_REMOVED lines=14> */
.L_x_646:
        /* <DEDUP_REMOVED lines=10> */
[----:B------:R-:W-:Y:S01]  /*cb40*/  IMAD.MOV.U32 R3, RZ, RZ, R15 ;  /* 0x000000ffff037224 */ /* 0x000fe200078e000f */
[----:B------:R-:W-:Y:S01]  /*cb50*/  IADD3 R18, RZ, -R17, RZ ;  /* 0x80000011ff127210 */ /* 0x000fe20007ffe0ff */
[----:B------:R-:W-:Y:S02]  /*cb60*/  VIADD R14, R19, UR16 ;  /* 0x00000010130e7c36 */ /* 0x000fe40008000000 */
[----:B------:R-:W-:Y:S01]  /*cb70*/  IMAD.HI.U32 R2, R15, R4, R2 ;  /* 0x000000040f027227 */ /* 0x000fe200078e0002 */
[----:B------:R-:W-:Y:S02]  /*cb80*/  IABS R3, R11 ;  /* 0x0000000b00037213 */ /* 0x000fe40000000000 */
[----:B------:R-:W-:Y:S01]  /*cb90*/  IABS R5, R14 ;  /* 0x0000000e00057213 */ /* 0x000fe20000000000 */
[----:B------:R-:W-:Y:S02]  /*cba0*/  VIADD R15, R22, UR17 ;  /* 0x00000011160f7c36 */ /* 0x000fe40008000000 */
[----:B------:R-:W-:-:S02]  /*cbb0*/  IMAD.MOV R17, RZ, RZ, -R3 ;  /* 0x000000ffff117224 */ /* 0x000fc400078e0a03 */
[----:B------:R-:W-:Y:S01]  /*cbc0*/  IMAD.HI.U32 R2, R2, R5, RZ ;  /* 0x0000000502027227 */ /* 0x000fe200078e00ff */
[----:B------:R-:W-:-:S05]  /*cbd0*/  IABS R4, R15 ;  /* 0x0000000f00047213 */ /* 0x000fca0000000000 */
        /* <DEDUP_REMOVED lines=15> */
[----:B------:R-:W-:Y:S02]  /*ccd0*/  @!P2 IMAD.MOV R4, RZ, RZ, -R4 ;  /* 0x000000ffff04a224 */ /* 0x000fe400078e0a04 */
[----:B------:R-:W-:-:S08]  /*cce0*/  @!P1 IMAD.MOV R3, RZ, RZ, -R3 ;  /* 0x000000ffff039224 */ /* 0x000fd000078e0a03 */
        /* <DEDUP_REMOVED lines=9> */
.L_x_644:
[----:B--2---:R-:W-:Y:S05]  /*cd80*/  BSYNC B0 ;  /* 0x0000000000007941 */ /* 0x004fea0003800000 */
.L_x_643:
        /* <DEDUP_REMOVED lines=13> */
[----:B------:R-:W1:Y:S01]  /*ce60*/  SHFL.UP PT, R3, R14, 0x4, RZ ;  /* 0x048000000e037989 */ /* 0x000e6200000e00ff */
[----:B------:R-:W-:Y:S02]  /*ce70*/  IADD3.X R17, R2, R15, RZ, P3, !PT ;  /* 0x0000000f02117210 */ /* 0x000fe40001ffe4ff */
        /* <DEDUP_REMOVED lines=27> */
[----:B------:R-:W-:Y:S01]  /*d030*/  IMAD.MOV.U32 R17, RZ, RZ, R2 ;  /* 0x000000ffff117224 */ /* 0x000fe200078e0002 */
[----:B------:R-:W-:Y:S01]  /*d040*/  ULDC UR24, c[0x0][0x910] ;  /* 0x0002440000187ab9 */ /* 0x000fe20000000800 */
[----:B------:R-:W-:Y:S01]  /*d050*/  IMAD.MOV.U32 R19, RZ, RZ, R3 ;  /* 0x000000ffff137224 */ /* 0x000fe200078e0003 */
[----:B------:R-:W-:Y:S01]  /*d060*/  ULDC UR25, c[0x0][0x8f4] ;  /* 0x00023d0000197ab9 */ /* 0x000fe20000000800 */
[----:B------:R-:W-:Y:S01]  /*d070*/  ULDC UR6, c[0x0][0x8dc] ;  /* 0x0002370000067ab9 */ /* 0x000fe20000000800 */
[----:B------:R-:W-:Y:S01]  /*d080*/  ULDC UR30, c[0x0][0x8d8] ;  /* 0x00023600001e7ab9 */ /* 0x000fe20000000800 */
[----:B------:R-:W-:Y:S01]  /*d090*/  ULDC UR31, c[0x0][0x8f0] ;  /* 0x00023c00001f7ab9 */ /* 0x000fe20000000800 */
[----:B------:R-:W-:Y:S01]  /*d0a0*/  ULDC.64 UR26, c[0x0][0x8d0] ;  /* 0x00023400001a7ab9 */ /* 0x000fe20000000a00 */
[----:B------:R-:W-:-:S05]  /*d0b0*/  ULDC.64 UR28, c[0x0][0x8e8] ;  /* 0x00023a00001c7ab9 */ /* 0x000fca0000000a00 */
.L_x_652:
        /* <DEDUP_REMOVED lines=15> */
[----:B--2---:R-:W-:Y:S02]  /*d1b0*/  R2UR UR4, R19 ;  /* 0x00000000130472ca */ /* 0x004fe400000e0000 */
[----:B---3--:R-:W-:Y:S02]  /*d1c0*/  R2UR UR5, R17 ;  /* 0x00000000110572ca */ /* 0x008fe400000e0000 */
[----:B------:R-:W-:-:S07]  /*d1d0*/  MOV R7, RZ ;  /* 0x000000ff00077202 */ /* 0x000fce0000000f00 */
        /* <DEDUP_REMOVED lines=9> */
[----:B-1----:R-:W-:-:S06]  /*d270*/  VIADD R15, R2, 0xffffffe ;  /* 0x0ffffffe020f7836 */ /* 0x002fcc0000000000 */
        /* <DEDUP_REMOVED lines=14> */
.L_x_650:
        /* <DEDUP_REMOVED lines=12> */
.L_x_651:
        /* <DEDUP_REMOVED lines=20> */
[----:B------:R-:W-:Y:S02]  /*d560*/  @!P6 IMAD.IADD R5, R5, 0x1, -R14 ;  /* 0x000000010505e824 */ /* 0x000fe400078e0a0e */
[----:B-1----:R-:W-:-:S04]  /*d570*/  VIADD R2, R6, 0xffffffe ;  /* 0x0ffffffe06027836 */ /* 0x002fc80000000000 */
[----:B------:R1:W2:Y:S02]  /*d580*/  F2I.FTZ.U32.TRUNC.NTZ R3, R2 ;  /* 0x0000000200037305 */ /* 0x0002a4000021f000 */
[----:B-1----:R-:W-:Y:S02]  /*d590*/  IMAD.MOV.U32 R2, RZ, RZ, RZ ;  /* 0x000000ffff027224 */ /* 0x002fe400078e00ff */
[----:B--2---:R-:W-:-:S04]  /*d5a0*/  IMAD.MOV R18, RZ, RZ, -R3 ;  /* 0x000000ffff127224 */ /* 0x004fc800078e0a03 */
[----:B------:R-:W-:Y:S01]  /*d5b0*/  IMAD R15, R18, R7, RZ ;  /* 0x00000007120f7224 */ /* 0x000fe200078e02ff */
[----:B------:R-:W-:-:S03]  /*d5c0*/  IABS R18, R17 ;  /* 0x0000001100127213 */ /* 0x000fc60000000000 */
[----:B------:R-:W-:Y:S01]  /*d5d0*/  IMAD.HI.U32 R6, R3, R15, R2 ;  /* 0x0000000f03067227 */ /* 0x000fe200078e0002 */
[----:B------:R-:W-:-:S03]  /*d5e0*/  IADD3 R15, RZ, -R19, RZ ;  /* 0x80000013ff0f7210 */ /* 0x000fc60007ffe0ff */
[----:B------:R-:W-:-:S04]  /*d5f0*/  IMAD.MOV.U32 R3, RZ, RZ, R18 ;  /* 0x000000ffff037224 */ /* 0x000fc800078e0012 */
        /* <DEDUP_REMOVED lines=24> */
.L_x_649:
[----:B------:R-:W-:Y:S05]  /*d780*/  BSYNC B0 ;  /* 0x0000000000007941 */ /* 0x000fea0003800000 */
.L_x_648:
        /* <DEDUP_REMOVED lines=39> */
.L_x_647:
        /* <DEDUP_REMOVED lines=20> */
.L_x_642:
        /* <DEDUP_REMOVED lines=14> */
[----:B------:R-:W-:Y:S01]  /*dc20*/  UIADD3.X UR24, ~UR4, UR9, URZ, UP1, !UPT ;  /* 0x0000000904187290 */ /* 0x000fe20008ffe53f */
[----:B------:R-:W-:-:S03]  /*dc30*/  R2UR UR32, R2 ;  /* 0x00000000022072ca */ /* 0x000fc600000e0000 */
[----:B------:R-:W-:Y:S02]  /*dc40*/  USHF.R.U32.HI UR31, URZ, UR26, UR24 ;  /* 0x0000001a3f1f7299 */ /* 0x000fe40008011618 */
[----:B------:R-:W-:Y:S02]  /*dc50*/  USHF.R.U32.HI UR35, URZ, UR27, UR25 ;  /* 0x0000001b3f237299 */ /* 0x000fe40008011619 */
        /* <DEDUP_REMOVED lines=9> */
[----:B--2-45:R-:W-:Y:S05]  /*dcf0*/  CALL.REL.NOINC `(.L_x_654) ;  /* 0x0000001c006c7944 */ /* 0x034fea0003c00000 */
[----:B------:R-:W-:-:S04]  /*dd00*/  UIADD3 UR24, -UR25, URZ, URZ ;  /* 0x0000003f19187290 */ /* 0x000fc8000fffe13f */
[----:B------:R-:W-:-:S03]  /*dd10*/  UIMAD UR32, UR32, UR24, UR33 ;  /* 0x00000018202072a4 */ /* 0x000fc6000f8e0221 */
[----:B------:R-:W-:Y:S01]  /*dd20*/  UMOV UR24, UR25 ;  /* 0x0000001900187c82 */ /* 0x000fe20008000000 */
[----:B------:R-:W-:Y:S08]  /*dd30*/  BRA `(.L_x_655) ;  /* 0x0000000000587947 */ /* 0x000ff00003800000 */
.L_x_653:
        /* <DEDUP_REMOVED lines=22> */
.L_x_655:
        /* <DEDUP_REMOVED lines=13> */
.L_x_641:
[----:B------:R-:W-:-:S06]  /*df70*/  UISETP.NE.AND UP1, UPT, UR15, 0x3, UPT ;  /* 0x000000030f00788c */ /* 0x000fcc000bf25270 */
[----:B------:R-:W-:-:S13]  /*df80*/  PLOP3.LUT P1, PT, PT, PT, UP1, 0x80, 0x0 ;  /* 0x000000000000781c */ /* 0x000fda0003f2f018 */
[----:B------:R-:W-:Y:S05]  /*df90*/  @!P1 BRA `(.L_x_656) ;  /* 0x0000000000049947 */ /* 0x000fea0003800000 */
[----:B--2---:R-:W-:Y:S01]  /*dfa0*/  BPT.TRAP 0x1 ;  /* 0x000000040000795c */ /* 0x004fe20000300000 */
.L_x_656:
[----:B------:R-:W1:Y:S01]  /*dfb0*/  S2R R2, SR_CgaCtaId ;  /* 0x0000000000027919 */ /* 0x000e620000008800 */
[----:B------:R-:W-:-:S04]  /*dfc0*/  MOV R3, 0x400 ;  /* 0x0000040000037802 */ /* 0x000fc80000000f00 */
[----:B-1----:R-:W-:Y:S02]  /*dfd0*/  LEA R3, R2, R3, 0x18 ;  /* 0x0000000302037211 */ /* 0x002fe400078ec0ff */
[----:B------:R-:W-:-:S03]  /*dfe0*/  SHF.L.U32 R2, R0, 0x1f, RZ ;  /* 0x0000001f00027819 */ /* 0x000fc600000006ff */
[----:B------:R-:W-:-:S04]  /*dff0*/  IMAD R17, R16, 0x8, R3 ;  /* 0x0000000810117824 */ /* 0x000fc800078e0203 */
[----:B------:R-:W1:Y:S02]  /*e000*/  SYNCS.PHASECHK.TRANS64.TRYWAIT P2, [R17+URZ+0x38440], R2 ;  /* 0x03844002110075a7 */ /* 0x000e64000804017f */
[----:B-1----:R-:W-:Y:S05]  /*e010*/  @!P2 BRA `(.L_x_657) ;  /* 0x000000140008a947 */ /* 0x002fea0003800000 */
.L_x_720:
[----:B------:R-:W-:Y:S01]  /*e020*/  ELECT P2, URZ, PT ;  /* 0x00000000003f782f */ /* 0x000fe20003840000 */
[----:B------:R-:W-:-:S12]  /*e030*/  BSSY B0, `(.L_x_658) ;  /* 0x0000010000007945 */ /* 0x000fd80003800000 */
[----:B------:R-:W-:Y:S05]  /*e040*/  @!P2 BRA `(.L_x_659) ;  /* 0x000000000038a947 */ /* 0x000fea0003800000 */
[----:B-1----:R-:W-:Y:S01]  /*e050*/  IMAD R2, R16, 0x10, R3 ;  /* 0x0000001010027824 */ /* 0x002fe200078e0203 */
[----:B------:R-:W-:Y:S01]  /*e060*/  MOV R13, UR25 ;  /* 0x00000019000d7c02 */ /* 0x000fe20008000f00 */
        /* <DEDUP_REMOVED lines=8> */
[----:B---3--:R-:W3:Y:S01]  /*e0f0*/  FENCE.VIEW.ASYNC.S ;  /* 0x00000000000073c6 */ /* 0x008ee20000000000 */
[----:B------:R-:W-:Y:S05]  /*e100*/  @!P1 BRA `(.L_x_660) ;  /* 0x0000000000049947 */ /* 0x000fea0003800000 */
[----:B--2---:R-:W-:Y:S01]  /*e110*/  BPT.TRAP 0x1 ;  /* 0x000000040000795c */ /* 0x004fe20000300000 */
.L_x_660:
[----:B---3--:R3:W-:Y:S02]  /*e120*/  SYNCS.ARRIVE.TRANS64.A1T0 RZ, [R17+URZ+0x38400], RZ ;  /* 0x038400ff11ff79a7 */ /* 0x0087e4000810003f */
.L_x_659:
[----:B--2---:R-:W-:Y:S05]  /*e130*/  BSYNC B0 ;  /* 0x0000000000007941 */ /* 0x004fea0003800000 */
.L_x_658:
        /* <DEDUP_REMOVED lines=9> */
.L_x_662:
[----:B------:R-:W-:Y:S01]  /*e1d0*/  IMAD R5, R16, 0x8, R3 ;  /* 0x0000000810057824 */ /* 0x000fe200078e0203 */
[----:B------:R-:W-:-:S04]  /*e1e0*/  SHF.L.U32 R2, R0, 0x1f, RZ ;  /* 0x0000001f00027819 */ /* 0x000fc800000006ff */
[----:B------:R-:W1:Y:S02]  /*e1f0*/  SYNCS.PHASECHK.TRANS64.TRYWAIT P0, [R5+URZ+0x38440], R2 ;  /* 0x03844002050075a7 */ /* 0x000e64000800017f */
[----:B-1----:R-:W-:Y:S05]  /*e200*/  @!P0 BRA `(.L_x_663) ;  /* 0x0000001000a08947 */ /* 0x002fea0003800000 */
.L_x_721:
[----:B------:R-:W-:Y:S05]  /*e210*/  @!P1 BRA `(.L_x_664) ;  /* 0x0000000000049947 */ /* 0x000fea0003800000 */
[----:B------:R-:W-:Y:S01]  /*e220*/  BPT.TRAP 0x1 ;  /* 0x000000040000795c */ /* 0x000fe20000300000 */
.L_x_664:
        /* <DEDUP_REMOVED lines=9> */
.L_x_722:
[----:B------:R-:W-:Y:S05]  /*e2c0*/  @!P1 BRA `(.L_x_666) ;  /* 0x0000000000049947 */ /* 0x000fea0003800000 */
[----:B------:R-:W-:Y:S01]  /*e2d0*/  BPT.TRAP 0x1 ;  /* 0x000000040000795c */ /* 0x000fe20000300000 */
.L_x_666:
        /* <DEDUP_REMOVED lines=9> */
.L_x_723:
[----:B------:R-:W-:Y:S05]  /*e370*/  @!P1 BRA `(.L_x_668) ;  /* 0x0000000000049947 */ /* 0x000fea0003800000 */
[----:B------:R-:W-:Y:S01]  /*e380*/  BPT.TRAP 0x1 ;  /* 0x000000040000795c */ /* 0x000fe20000300000 */
.L_x_668:
        /* <DEDUP_REMOVED lines=9> */
.L_x_724:
[----:B------:R-:W-:Y:S05]  /*e420*/  @!P1 BRA `(.L_x_670) ;  /* 0x0000000000049947 */ /* 0x000fea0003800000 */
[----:B------:R-:W-:Y:S01]  /*e430*/  BPT.TRAP 0x1 ;  /* 0x000000040000795c */ /* 0x000fe20000300000 */
.L_x_670:
        /* <DEDUP_REMOVED lines=9> */
.L_x_725:
[----:B------:R-:W-:Y:S05]  /*e4d0*/  @!P1 BRA `(.L_x_672) ;  /* 0x0000000000049947 */ /* 0x000fea0003800000 */
[----:B------:R-:W-:Y:S01]  /*e4e0*/  BPT.TRAP 0x1 ;  /* 0x000000040000795c */ /* 0x000fe20000300000 */
.L_x_672:
        /* <DEDUP_REMOVED lines=9> */
.L_x_726:
[----:B------:R-:W-:Y:S05]  /*e580*/  @!P1 BRA `(.L_x_674) ;  /* 0x0000000000049947 */ /* 0x000fea0003800000 */
[----:B------:R-:W-:Y:S01]  /*e590*/  BPT.TRAP 0x1 ;  /* 0x000000040000795c */ /* 0x000fe20000300000 */
.L_x_674:
        /* <DEDUP_REMOVED lines=9> */
.L_x_727:
[----:B------:R-:W-:Y:S05]  /*e630*/  @!P1 BRA `(.L_x_676) ;  /* 0x0000000000049947 */ /* 0x000fea0003800000 */
[----:B------:R-:W-:Y:S01]  /*e640*/  BPT.TRAP 0x1 ;  /* 0x000000040000795c */ /* 0x000fe20000300000 */
.L_x_676:
[----:B-1----:R-:W-:-:S05]  /*e650*/  VIADD R0, R4, 0x1 ;  /* 0x0000000104007836 */ /* 0x002fca0000000000 */
[----:B------:R-:W-:-:S04]  /*e660*/  ISETP.NE.AND P0, PT, R0, 0x8, PT ;  /* 0x000000080000780c */ /* 0x000fc80003f05270 */
[----:B------:R-:W-:Y:S02]  /*e670*/  SEL R2, RZ, 0x1, P0 ;  /* 0x00000001ff027807 */ /* 0x000fe40000000000 */
[----:B------:R-:W-:Y:S02]  /*e680*/  SEL R0, R0, RZ, P0 ;  /* 0x000000ff00007207 */ /* 0x000fe40000000000 */
[----:B------:R-:W-:-:S03]  /*e690*/  LOP3.LUT R2, R5, R2, RZ, 0x3c, !PT ;  /* 0x0000000205027212 */ /* 0x000fc600078e3cff */
[----:B------:R-:W-:Y:S01]  /*e6a0*/  IMAD R3, R0, 0x8, R3 ;  /* 0x0000000800037824 */ /* 0x000fe200078e0203 */
[----:B------:R-:W-:-:S07]  /*e6b0*/  SHF.L.U32 R0, R2, 0x1f, RZ ;  /* 0x0000001f02007819 */ /* 0x000fce00000006ff */
.L_x_677:
[----:B-1----:R1:W2:Y:S02]  /*e6c0*/  SYNCS.PHASECHK.TRANS64.TRYWAIT P0, [R3+URZ+0x38440], R0 ;  /* 0x03844000030075a7 */ /* 0x0022a4000800017f */
[----:B--2---:R-:W-:Y:S05]  /*e6d0*/  @!P0 NANOSLEEP.SYNCS 0x989680 ;  /* 0x009896800000895d */ /* 0x004fea0003900000 */
[----:B------:R-:W2:Y:S02]  /*e6e0*/  @!P0 SYNCS.PHASECHK.TRANS64 P0, [R3+URZ+0x38440], R0 ;  /* 0x03844000030085a7 */ /* 0x000ea4000800007f */
[----:B--2---:R-:W-:Y:S05]  /*e6f0*/  @P0 EXIT ;  /* 0x000000000000094d */ /* 0x004fea0003800000 */
[----:B------:R-:W-:Y:S05]  /*e700*/  BRA `(.L_x_677) ;  /* 0xfffffffc00ec7947 */ /* 0x000fea000383ffff */
.L_x_448:
[----:B--2---:R-:W-:-:S04]  /*e710*/  IMAD.U32 R3, RZ, RZ, UR4 ;  /* 0x00000004ff037e24 */ /* 0x004fc8000f8e00ff */
[----:B------:R2:W3:Y:S03]  /*e720*/  SYNCS.PHASECHK.TRANS64.TRYWAIT P0, [R3+URZ+0x38480], R2 ;  /* 0x03848002030075a7 */ /* 0x0004e6000800017f */
[----:B---3--:R-:W-:Y:S05]  /*e730*/  @!P0 NANOSLEEP.SYNCS 0x989680 ;  /* 0x009896800000895d */ /* 0x008fea0003900000 */
[----:B------:R-:W3:Y:S02]  /*e740*/  @!P0 SYNCS.PHASECHK.TRANS64 P0, [R3+URZ+0x38480], R2 ;  /* 0x03848002030085a7 */ /* 0x000ee4000800007f */
[----:B---3--:R-:W-:Y:S05]  /*e750*/  @!P0 BRA `(.L_x_448) ;  /* 0xfffffffc00ec8947 */ /* 0x008fea000383ffff */
[----:B------:R-:W-:Y:S05]  /*e760*/  BRA `(.L_x_447) ;  /* 0xffffff5800147947 */ /* 0x000fea000383ffff */
.L_x_453:
[----:B--2---:R-:W-:-:S04]  /*e770*/  IMAD.U32 R8, RZ, RZ, UR4 ;  /* 0x00000004ff087e24 */ /* 0x004fc8000f8e00ff */
[----:B------:R2:W3:Y:S03]  /*e780*/  SYNCS.PHASECHK.TRANS64.TRYWAIT P0, [R8+URZ+0x38480], R5 ;  /* 0x03848005080075a7 */ /* 0x0004e6000800017f */
[----:B---3--:R-:W-:Y:S05]  /*e790*/  @!P0 NANOSLEEP.SYNCS 0x989680 ;  /* 0x009896800000895d */ /* 0x008fea0003900000 */
[----:B------:R-:W3:Y:S02]  /*e7a0*/  @!P0 SYNCS.PHASECHK.TRANS64 P0, [R8+URZ+0x38480], R5 ;  /* 0x03848005080085a7 */ /* 0x000ee4000800007f */
[----:B---3--:R-:W-:Y:S05]  /*e7b0*/  @!P0 BRA `(.L_x_453) ;  /* 0xfffffffc00ec8947 */ /* 0x008fea000383ffff */
[----:B------:R-:W-:Y:S05]  /*e7c0*/  BRA `(.L_x_452) ;  /* 0xffffff5c003c7947 */ /* 0x000fea000383ffff */
.L_x_470:
[----:B------:R-:W-:-:S07]  /*e7d0*/  IMAD.MOV.U32 R15, RZ, RZ, -0x1 ;  /* 0xffffffffff0f7424 */ /* 0x000fce00078e00ff */
[----:B-12--5:R-:W-:Y:S05]  /*e7e0*/  WARPSYNC.COLLECTIVE R15, `(.L_x_678) ;  /* 0x000000000f0c7348 */ /* 0x026fea0003c00000 */
[----:B------:R-:W-:Y:S02]  /*e7f0*/  ELECT P6, UR62, PT ;  /* 0x00000000003e782f */ /* 0x000fe400038c0000 */
[----:B------:R-:W-:Y:S01]  /*e800*/  MOV R14, UR62 ;  /* 0x0000003e000e7c02 */ /* 0x000fe20008000f00 */
[----:B-12--5:R-:W-:Y:S10]  /*e810*/  ENDCOLLECTIVE ;  /* 0x000000000000791b */ /* 0x026ff40003800000 */
.L_x_678:
[----:B------:R-:W-:Y:S05]  /*e820*/  BRA `(.L_x_679) ;  /* 0xffffff6800187947 */ /* 0x000fea000383ffff */
.L_x_472:
[----:B-1----:R-:W-:-:S04]  /*e830*/  IMAD.U32 R6, RZ, RZ, UR47 ;  /* 0x0000002fff067e24 */ /* 0x002fc8000f8e00ff */
[----:B------:R1:W2:Y:S03]  /*e840*/  SYNCS.PHASECHK.TRANS64.TRYWAIT P2, [R6+URZ+0x384c0], R3 ;  /* 0x0384c003060075a7 */ /* 0x0002a6000804017f */
[----:B--2---:R-:W-:Y:S05]  /*e850*/  @!P2 NANOSLEEP.SYNCS 0x989680 ;  /* 0x009896800000a95d */ /* 0x004fea0003900000 */
[----:B------:R-:W2:Y:S02]  /*e860*/  @!P2 SYNCS.PHASECHK.TRANS64 P2, [R6+URZ+0x384c0], R3 ;  /* 0x0384c0030600a5a7 */ /* 0x000ea4000804007f */
[----:B--2---:R-:W-:Y:S05]  /*e870*/  @!P2 BRA `(.L_x_472) ;  /* 0xfffffffc00eca947 */ /* 0x004fea000383ffff */
[----:B------:R-:W-:Y:S05]  /*e880*/  BRA `(.L_x_680) ;  /* 0xffffff6800307947 */ /* 0x000fea000383ffff */
.L_x_480:
[----:B-1----:R-:W-:-:S04]  /*e890*/  MOV R12, UR47 ;  /* 0x0000002f000c7c02 */ /* 0x002fc80008000f00 */
[----:B------:R1:W2:Y:S03]  /*e8a0*/  SYNCS.PHASECHK.TRANS64.TRYWAIT P3, [R12+URZ+0x384c8], R3 ;  /* 0x0384c8030c0075a7 */ /* 0x0002a6000806017f */
[----:B--2---:R-:W-:Y:S05]  /*e8b0*/  @!P3 NANOSLEEP.SYNCS 0x989680 ;  /* 0x009896800000b95d */ /* 0x004fea0003900000 */
[----:B------:R-:W2:Y:S02]  /*e8c0*/  @!P3 SYNCS.PHASECHK.TRANS64 P3, [R12+URZ+0x384c8], R3 ;  /* 0x0384c8030c00b5a7 */ /* 0x000ea4000806007f */
[----:B--2---:R-:W-:Y:S05]  /*e8d0*/  @!P3 BRA `(.L_x_480) ;  /* 0xfffffffc00ecb947 */ /* 0x004fea000383ffff */
[----:B------:R-:W-:Y:S05]  /*e8e0*/  BRA `(.L_x_681) ;  /* 0xffffff6c00c07947 */ /* 0x000fea000383ffff */
.L_x_485:
[----:B-1----:R-:W-:-:S04]  /*e8f0*/  IMAD.U32 R12, RZ, RZ, UR47 ;  /* 0x0000002fff0c7e24 */ /* 0x002fc8000f8e00ff */
[----:B------:R1:W2:Y:S03]  /*e900*/  SYNCS.PHASECHK.TRANS64.TRYWAIT P3, [R12+URZ+0x384d0], R3 ;  /* 0x0384d0030c0075a7 */ /* 0x0002a6000806017f */
[----:B--2---:R-:W-:Y:S05]  /*e910*/  @!P3 NANOSLEEP.SYNCS 0x989680 ;  /* 0x009896800000b95d */ /* 0x004fea0003900000 */
[----:B------:R-:W2:Y:S02]  /*e920*/  @!P3 SYNCS.PHASECHK.TRANS64 P3, [R12+URZ+0x384d0], R3 ;  /* 0x0384d0030c00b5a7 */ /* 0x000ea4000806007f */
[----:B--2---:R-:W-:Y:S05]  /*e930*/  @!P3 BRA `(.L_x_485) ;  /* 0xfffffffc00ecb947 */ /* 0x004fea000383ffff */
[----:B------:R-:W-:Y:S05]  /*e940*/  BRA `(.L_x_682) ;  /* 0xffffff74001c7947 */ /* 0x000fea000383ffff */
.L_x_490:
[----:B-1----:R-:W-:-:S04]  /*e950*/  IMAD.U32 R12, RZ, RZ, UR47 ;  /* 0x0000002fff0c7e24 */ /* 0x002fc8000f8e00ff */
[----:B------:R1:W2:Y:S03]  /*e960*/  SYNCS.PHASECHK.TRANS64.TRYWAIT P3, [R12+URZ+0x384d8], R3 ;  /* 0x0384d8030c0075a7 */ /* 0x0002a6000806017f */
[----:B--2---:R-:W-:Y:S05]  /*e970*/  @!P3 NANOSLEEP.SYNCS 0x989680 ;  /* 0x009896800000b95d */ /* 0x004fea0003900000 */
[----:B------:R-:W2:Y:S02]  /*e980*/  @!P3 SYNCS.PHASECHK.TRANS64 P3, [R12+URZ+0x384d8], R3 ;  /* 0x0384d8030c00b5a7 */ /* 0x000ea4000806007f */
[----:B--2---:R-:W-:Y:S05]  /*e990*/  @!P3 BRA `(.L_x_490) ;  /* 0xfffffffc00ecb947 */ /* 0x004fea000383ffff */
[----:B------:R-:W-:Y:S05]  /*e9a0*/  BRA `(.L_x_683) ;  /* 0xffffff7800847947 */ /* 0x000fea000383ffff */
.L_x_495:
[----:B-1----:R-:W-:-:S04]  /*e9b0*/  IMAD.U32 R12, RZ, RZ, UR47 ;  /* 0x0000002fff0c7e24 */ /* 0x002fc8000f8e00ff */
[----:B------:R1:W2:Y:S03]  /*e9c0*/  SYNCS.PHASECHK.TRANS64.TRYWAIT P3, [R12+URZ+0x384c0], R3 ;  /* 0x0384c0030c0075a7 */ /* 0x0002a6000806017f */
[----:B--2---:R-:W-:Y:S05]  /*e9d0*/  @!P3 NANOSLEEP.SYNCS 0x989680 ;  /* 0x009896800000b95d */ /* 0x004fea0003900000 */
[----:B------:R-:W2:Y:S02]  /*e9e0*/  @!P3 SYNCS.PHASECHK.TRANS64 P3, [R12+URZ+0x384c0], R3 ;  /* 0x0384c0030c00b5a7 */ /* 0x000ea4000806007f */
[----:B--2---:R-:W-:Y:S05]  /*e9f0*/  @!P3 BRA `(.L_x_495) ;  /* 0xfffffffc00ecb947 */ /* 0x004fea000383ffff */
[----:B------:R-:W-:Y:S05]  /*ea00*/  BRA `(.L_x_684) ;  /* 0xffffff7c00f47947 */ /* 0x000fea000383ffff */
.L_x_500:
[----:B-1----:R-:W-:-:S04]  /*ea10*/  IMAD.U32 R12, RZ, RZ, UR47 ;  /* 0x0000002fff0c7e24 */ /* 0x002fc8000f8e00ff */
[----:B------:R1:W2:Y:S03]  /*ea20*/  SYNCS.PHASECHK.TRANS64.TRYWAIT P3, [R12+URZ+0x384c8], R3 ;  /* 0x0384c8030c0075a7 */ /* 0x0002a6000806017f */
[----:B--2---:R-:W-:Y:S05]  /*ea30*/  @!P3 NANOSLEEP.SYNCS 0x989680 ;  /* 0x009896800000b95d */ /* 0x004fea0003900000 */
[----:B------:R-:W2:Y:S02]  /*ea40*/  @!P3 SYNCS.PHASECHK.TRANS64 P3, [R12+URZ+0x384c8], R3 ;  /* 0x0384c8030c00b5a7 */ /* 0x000ea4000806007f */
[----:B--2---:R-:W-:Y:S05]  /*ea50*/  @!P3 BRA `(.L_x_500) ;  /* 0xfffffffc00ecb947 */ /* 0x004fea000383ffff */
[----:B------:R-:W-:Y:S05]  /*ea60*/  BRA `(.L_x_685) ;  /* 0xffffff84005c7947 */ /* 0x000fea000383ffff */
.L_x_505:
[----:B-1----:R-:W-:-:S04]  /*ea70*/  IMAD.U32 R12, RZ, RZ, UR47 ;  /* 0x0000002fff0c7e24 */ /* 0x002fc8000f8e00ff */
[----:B------:R1:W2:Y:S03]  /*ea80*/  SYNCS.PHASECHK.TRANS64.TRYWAIT P3, [R12+URZ+0x384d0], R3 ;  /* 0x0384d0030c0075a7 */ /* 0x0002a6000806017f */
[----:B--2---:R-:W-:Y:S05]  /*ea90*/  @!P3 NANOSLEEP.SYNCS 0x989680 ;  /* 0x009896800000b95d */ /* 0x004fea0003900000 */
[----:B------:R-:W2:Y:S02]  /*eaa0*/  @!P3 SYNCS.PHASECHK.TRANS64 P3, [R12+URZ+0x384d0], R3 ;  /* 0x0384d0030c00b5a7 */ /* 0x000ea4000806007f */
[----:B--2---:R-:W-:Y:S05]  /*eab0*/  @!P3 BRA `(.L_x_505) ;  /* 0xfffffffc00ecb947 */ /* 0x004fea000383ffff */
[----:B------:R-:W-:Y:S05]  /*eac0*/  BRA `(.L_x_686) ;  /* 0xffffff8800c47947 */ /* 0x000fea000383ffff */
.L_x_510:
[----:B-1----:R-:W-:-:S04]  /*ead0*/  IMAD.U32 R12, RZ, RZ, UR47 ;  /* 0x0000002fff0c7e24 */ /* 0x002fc8000f8e00ff */
[----:B------:R1:W2:Y:S03]  /*eae0*/  SYNCS.PHASECHK.TRANS64.TRYWAIT P3, [R12+URZ+0x384d8], R3 ;  /* 0x0384d8030c0075a7 */ /* 0x0002a6000806017f */
[----:B--2---:R-:W-:Y:S05]  /*eaf0*/  @!P3 NANOSLEEP.SYNCS 0x989680 ;  /* 0x009896800000b95d */ /* 0x004fea0003900000 */
[----:B------:R-:W2:Y:S02]  /*eb00*/  @!P3 SYNCS.PHASECHK.TRANS64 P3, [R12+URZ+0x384d8], R3 ;  /* 0x0384d8030c00b5a7 */ /* 0x000ea4000806007f */
[----:B--2---:R-:W-:Y:S05]  /*eb10*/  @!P3 BRA `(.L_x_510) ;  /* 0xfffffffc00ecb947 */ /* 0x004fea000383ffff */
[----:B------:R-:W-:Y:S05]  /*eb20*/  BRA `(.L_x_687) ;  /* 0xffffff90002c7947 */ /* 0x000fea000383ffff */
.L_x_517:
[----:B--2---:R-:W-:-:S04]  /*eb30*/  IMAD.U32 R3, RZ, RZ, UR4 ;  /* 0x00000004ff037e24 */ /* 0x004fc8000f8e00ff */
[----:B------:R2:W3:Y:S03]  /*eb40*/  SYNCS.PHASECHK.TRANS64.TRYWAIT P0, [R3+URZ+0x38400], R0 ;  /* 0x03840000030075a7 */ /* 0x0004e6000800017f */
[----:B---3--:R-:W-:Y:S05]  /*eb50*/  @!P0 NANOSLEEP.SYNCS 0x989680 ;  /* 0x009896800000895d */ /* 0x008fea0003900000 */
[----:B------:R-:W3:Y:S02]  /*eb60*/  @!P0 SYNCS.PHASECHK.TRANS64 P0, [R3+URZ+0x38400], R0 ;  /* 0x03840000030085a7 */ /* 0x000ee4000800007f */
[----:B---3--:R-:W-:Y:S05]  /*eb70*/  @!P0 BRA `(.L_x_517) ;  /* 0xfffffffc00ec8947 */ /* 0x008fea000383ffff */
[----:B------:R-:W-:Y:S05]  /*eb80*/  BRA `(.L_x_688) ;  /* 0xffffff9400bc7947 */ /* 0x000fea000383ffff */
.L_x_535:
[----:B-1----:R-:W-:-:S04]  /*eb90*/  IMAD.U32 R3, RZ, RZ, UR31 ;  /* 0x0000001fff037e24 */ /* 0x002fc8000f8e00ff */
[----:B------:R1:W2:Y:S03]  /*eba0*/  SYNCS.PHASECHK.TRANS64.TRYWAIT P0, [R3+URZ+0x38508], R0 ;  /* 0x03850800030075a7 */ /* 0x0002a6000800017f */
[----:B--2---:R-:W-:Y:S05]  /*ebb0*/  @!P0 NANOSLEEP.SYNCS 0x989680 ;  /* 0x009896800000895d */ /* 0x004fea0003900000 */
[----:B------:R-:W2:Y:S02]  /*ebc0*/  @!P0 SYNCS.PHASECHK.TRANS64 P0, [R3+URZ+0x38508], R0 ;  /* 0x03850800030085a7 */ /* 0x000ea4000800007f */
[----:B--2---:R-:W-:Y:S05]  /*ebd0*/  @!P0 BRA `(.L_x_535) ;  /* 0xfffffffc00ec8947 */ /* 0x004fea000383ffff */
[----:B------:R-:W-:Y:S05]  /*ebe0*/  BRA `(.L_x_689) ;  /* 0xffffffa400507947 */ /* 0x000fea000383ffff */
.L_x_537:
[----:B-1----:R-:W-:-:S04]  /*ebf0*/  IMAD.U32 R3, RZ, RZ, UR8 ;  /* 0x00000008ff037e24 */ /* 0x002fc8000f8e00ff */
[----:B------:R1:W2:Y:S03]  /*ec00*/  SYNCS.PHASECHK.TRANS64.TRYWAIT P0, [R3+URZ+0x38400], R0 ;  /* 0x03840000030075a7 */ /* 0x0002a6000800017f */
[----:B--2---:R-:W-:Y:S05]  /*ec10*/  @!P0 NANOSLEEP.SYNCS 0x989680 ;  /* 0x009896800000895d */ /* 0x004fea0003900000 */
[----:B------:R-:W2:Y:S02]  /*ec20*/  @!P0 SYNCS.PHASECHK.TRANS64 P0, [R3+URZ+0x38400], R0 ;  /* 0x03840000030085a7 */ /* 0x000ea4000800007f */
[----:B--2---:R-:W-:Y:S05]  /*ec30*/  @!P0 BRA `(.L_x_537) ;  /* 0xfffffffc00ec8947 */ /* 0x004fea000383ffff */
[----:B------:R-:W-:Y:S05]  /*ec40*/  BRA `(.L_x_690) ;  /* 0xffffffa400707947 */ /* 0x000fea000383ffff */
.L_x_543:
[----:B-1----:R-:W-:-:S04]  /*ec50*/  IMAD.U32 R3, RZ, RZ, UR31 ;  /* 0x0000001fff037e24 */ /* 0x002fc8000f8e00ff */
[----:B------:R1:W3:Y:S03]  /*ec60*/  SYNCS.PHASECHK.TRANS64.TRYWAIT P1, [R3+URZ+0x384e0], R0 ;  /* 0x0384e000030075a7 */ /* 0x0002e6000802017f */
[----:B---3--:R-:W-:Y:S05]  /*ec70*/  @!P1 NANOSLEEP.SYNCS 0x989680 ;  /* 0x009896800000995d */ /* 0x008fea0003900000 */
[----:B------:R-:W3:Y:S02]  /*ec80*/  @!P1 SYNCS.PHASECHK.TRANS64 P1, [R3+URZ+0x384e0], R0 ;  /* 0x0384e000030095a7 */ /* 0x000ee4000802007f */
[----:B---3--:R-:W-:Y:S05]  /*ec90*/  @!P1 BRA `(.L_x_543) ;  /* 0xfffffffc00ec9947 */ /* 0x008fea000383ffff */
[----:B------:R-:W-:Y:S05]  /*eca0*/  BRA `(.L_x_691) ;  /* 0xffffffa800207947 */ /* 0x000fea000383ffff */
.L_x_549:
[----:B-1----:R-:W-:-:S04]  /*ecb0*/  MOV R3, UR31 ;  /* 0x0000001f00037c02 */ /* 0x002fc80008000f00 */
[----:B------:R1:W4:Y:S03]  /*ecc0*/  SYNCS.PHASECHK.TRANS64.TRYWAIT P1, [R3+URZ+0x384e8], R0 ;  /* 0x0384e800030075a7 */ /* 0x000326000802017f */
[----:B----4-:R-:W-:Y:S05]  /*ecd0*/  @!P1 NANOSLEEP.SYNCS 0x989680 ;  /* 0x009896800000995d */ /* 0x010fea0003900000 */
[----:B------:R-:W4:Y:S02]  /*ece0*/  @!P1 SYNCS.PHASECHK.TRANS64 P1, [R3+URZ+0x384e8], R0 ;  /* 0x0384e800030095a7 */ /* 0x000f24000802007f */
[----:B----4-:R-:W-:Y:S05]  /*ecf0*/  @!P1 BRA `(.L_x_549) ;  /* 0xfffffffc00ec9947 */ /* 0x010fea000383ffff */
[----:B------:R-:W-:Y:S05]  /*ed00*/  BRA `(.L_x_692) ;  /* 0xffffffa800707947 */ /* 0x000fea000383ffff */
.L_x_555:
[----:B-1----:R-:W-:-:S04]  /*ed10*/  IMAD.U32 R3, RZ, RZ, UR31 ;  /* 0x0000001fff037e24 */ /* 0x002fc8000f8e00ff */
[----:B------:R1:W1:Y:S03]  /*ed20*/  SYNCS.PHASECHK.TRANS64.TRYWAIT P1, [R3+URZ+0x384f0], R0 ;  /* 0x0384f000030075a7 */ /* 0x000266000802017f */
[----:B-1----:R-:W-:Y:S05]  /*ed30*/  @!P1 NANOSLEEP.SYNCS 0x989680 ;  /* 0x009896800000995d */ /* 0x002fea0003900000 */
[----:B------:R-:W1:Y:S02]  /*ed40*/  @!P1 SYNCS.PHASECHK.TRANS64 P1, [R3+URZ+0x384f0], R0 ;  /* 0x0384f000030095a7 */ /* 0x000e64000802007f */
[----:B-1----:R-:W-:Y:S05]  /*ed50*/  @!P1 BRA `(.L_x_555) ;  /* 0xfffffffc00ec9947 */ /* 0x002fea000383ffff */
[----:B------:R-:W-:Y:S05]  /*ed60*/  BRA `(.L_x_693) ;  /* 0xffffffa800cc7947 */ /* 0x000fea000383ffff */
.L_x_561:
[----:B-1----:R-:W-:-:S04]  /*ed70*/  IMAD.U32 R3, RZ, RZ, UR31 ;  /* 0x0000001fff037e24 */ /* 0x002fc8000f8e00ff */
[----:B------:R1:W1:Y:S03]  /*ed80*/  SYNCS.PHASECHK.TRANS64.TRYWAIT P1, [R3+URZ+0x384f8], R0 ;  /* 0x0384f800030075a7 */ /* 0x000266000802017f */
[----:B-1----:R-:W-:Y:S05]  /*ed90*/  @!P1 NANOSLEEP.SYNCS 0x989680 ;  /* 0x009896800000995d */ /* 0x002fea0003900000 */
[----:B------:R-:W1:Y:S02]  /*eda0*/  @!P1 SYNCS.PHASECHK.TRANS64 P1, [R3+URZ+0x384f8], R0 ;  /* 0x0384f800030095a7 */ /* 0x000e64000802007f */
[----:B-1----:R-:W-:Y:S05]  /*edb0*/  @!P1 BRA `(.L_x_561) ;  /* 0xfffffffc00ec9947 */ /* 0x002fea000383ffff */
[----:B------:R-:W-:Y:S05]  /*edc0*/  BRA `(.L_x_694) ;  /* 0xffffffac00207947 */ /* 0x000fea000383ffff */
.L_x_567:
[----:B-1----:R-:W-:-:S04]  /*edd0*/  IMAD.U32 R3, RZ, RZ, UR31 ;  /* 0x0000001fff037e24 */ /* 0x002fc8000f8e00ff */
[----:B------:R1:W3:Y:S03]  /*ede0*/  SYNCS.PHASECHK.TRANS64.TRYWAIT P1, [R3+URZ+0x384e0], R2 ;  /* 0x0384e002030075a7 */ /* 0x0002e6000802017f */
[----:B---3--:R-:W-:Y:S05]  /*edf0*/  @!P1 NANOSLEEP.SYNCS 0x989680 ;  /* 0x009896800000995d */ /* 0x008fea0003900000 */
[----:B------:R-:W3:Y:S02]  /*ee00*/  @!P1 SYNCS.PHASECHK.TRANS64 P1, [R3+URZ+0x384e0], R2 ;  /* 0x0384e002030095a7 */ /* 0x000ee4000802007f */
[----:B---3--:R-:W-:Y:S05]  /*ee10*/  @!P1 BRA `(.L_x_567) ;  /* 0xfffffffc00ec9947 */ /* 0x008fea000383ffff */
[----:B------:R-:W-:Y:S05]  /*ee20*/  BRA `(.L_x_695) ;  /* 0xffffffac007c7947 */ /* 0x000fea000383ffff */
.L_x_573:
[----:B-1-3--:R-:W-:-:S04]  /*ee30*/  IMAD.U32 R3, RZ, RZ, UR31 ;  /* 0x0000001fff037e24 */ /* 0x00afc8000f8e00ff */
[----:B------:R1:W3:Y:S03]  /*ee40*/  SYNCS.PHASECHK.TRANS64.TRYWAIT P1, [R3+URZ+0x384e8], R2 ;  /* 0x0384e802030075a7 */ /* 0x0002e6000802017f */
[----:B---3--:R-:W-:Y:S05]  /*ee50*/  @!P1 NANOSLEEP.SYNCS 0x989680 ;  /* 0x009896800000995d */ /* 0x008fea0003900000 */
[----:B------:R-:W3:Y:S02]  /*ee60*/  @!P1 SYNCS.PHASECHK.TRANS64 P1, [R3+URZ+0x384e8], R2 ;  /* 0x0384e802030095a7 */ /* 0x000ee4000802007f */
[----:B---3--:R-:W-:Y:S05]  /*ee70*/  @!P1 BRA `(.L_x_573) ;  /* 0xfffffffc00ec9947 */ /* 0x008fea000383ffff */
[----:B------:R-:W-:Y:S05]  /*ee80*/  BRA `(.L_x_696) ;  /* 0xffffffac00c47947 */ /* 0x000fea000383ffff */
.L_x_579:
[----:B-1-34-:R-:W-:-:S04]  /*ee90*/  IMAD.U32 R3, RZ, RZ, UR31 ;  /* 0x0000001fff037e24 */ /* 0x01afc8000f8e00ff */
[----:B------:R1:W3:Y:S03]  /*eea0*/  SYNCS.PHASECHK.TRANS64.TRYWAIT P1, [R3+URZ+0x384f0], R2 ;  /* 0x0384f002030075a7 */ /* 0x0002e6000802017f */
[----:B---3--:R-:W-:Y:S05]  /*eeb0*/  @!P1 NANOSLEEP.SYNCS 0x989680 ;  /* 0x009896800000995d */ /* 0x008fea0003900000 */
[----:B------:R-:W3:Y:S02]  /*eec0*/  @!P1 SYNCS.PHASECHK.TRANS64 P1, [R3+URZ+0x384f0], R2 ;  /* 0x0384f002030095a7 */ /* 0x000ee4000802007f */
[----:B---3--:R-:W-:Y:S05]  /*eed0*/  @!P1 BRA `(.L_x_579) ;  /* 0xfffffffc00ec9947 */ /* 0x008fea000383ffff */
[----:B------:R-:W-:Y:S05]  /*eee0*/  BRA `(.L_x_697) ;  /* 0xffffffb000107947 */ /* 0x000fea000383ffff */
.L_x_585:
[----:B-1-34-:R-:W-:-:S04]  /*eef0*/  IMAD.U32 R3, RZ, RZ, UR31 ;  /* 0x0000001fff037e24 */ /* 0x01afc8000f8e00ff */
[----:B------:R1:W3:Y:S03]  /*ef00*/  SYNCS.PHASECHK.TRANS64.TRYWAIT P1, [R3+URZ+0x384f8], R2 ;  /* 0x0384f802030075a7 */ /* 0x0002e6000802017f */
[----:B---3--:R-:W-:Y:S05]  /*ef10*/  @!P1 NANOSLEEP.SYNCS 0x989680 ;  /* 0x009896800000995d */ /* 0x008fea0003900000 */
[----:B------:R-:W3:Y:S02]  /*ef20*/  @!P1 SYNCS.PHASECHK.TRANS64 P1, [R3+URZ+0x384f8], R2 ;  /* 0x0384f802030095a7 */ /* 0x000ee4000802007f */
[----:B---3--:R-:W-:Y:S05]  /*ef30*/  @!P1 BRA `(.L_x_585) ;  /* 0xfffffffc00ec9947 */ /* 0x008fea000383ffff */
[----:B------:R-:W-:Y:S05]  /*ef40*/  BRA `(.L_x_698) ;  /* 0xffffffb000547947 */ /* 0x000fea000383ffff */
.L_x_600:
[----:B-1-34-:R-:W-:-:S04]  /*ef50*/  IMAD.U32 R3, RZ, RZ, UR31 ;  /* 0x0000001fff037e24 */ /* 0x01afc8000f8e00ff */
[----:B------:R1:W2:Y:S03]  /*ef60*/  SYNCS.PHASECHK.TRANS64.TRYWAIT P0, [R3+URZ+0x384e0], R0 ;  /* 0x0384e000030075a7 */ /* 0x0002a6000800017f */
[----:B--2---:R-:W-:Y:S05]  /*ef70*/  @!P0 NANOSLEEP.SYNCS 0x989680 ;  /* 0x009896800000895d */ /* 0x004fea0003900000 */
[----:B------:R-:W2:Y:S02]  /*ef80*/  @!P0 SYNCS.PHASECHK.TRANS64 P0, [R3+URZ+0x384e0], R0 ;  /* 0x0384e000030085a7 */ /* 0x000ea4000800007f */
[----:B--2---:R-:W-:Y:S05]  /*ef90*/  @!P0 BRA `(.L_x_600) ;  /* 0xfffffffc00ec8947 */ /* 0x004fea000383ffff */
[----:B------:R-:W-:Y:S05]  /*efa0*/  BRA `(.L_x_699) ;  /* 0xffffffb400ec7947 */ /* 0x000fea000383ffff */
.L_x_602:
[----:B-1-34-:R-:W-:-:S04]  /*efb0*/  IMAD.U32 R3, RZ, RZ, UR31 ;  /* 0x0000001fff037e24 */ /* 0x01afc8000f8e00ff */
[----:B------:R1:W2:Y:S03]  /*efc0*/  SYNCS.PHASECHK.TRANS64.TRYWAIT P0, [R3+URZ+0x384e8], R0 ;  /* 0x0384e800030075a7 */ /* 0x0002a6000800017f */
[----:B--2---:R-:W-:Y:S05]  /*efd0*/  @!P0 NANOSLEEP.SYNCS 0x989680 ;  /* 0x009896800000895d */ /* 0x004fea0003900000 */
[----:B------:R-:W2:Y:S02]  /*efe0*/  @!P0 SYNCS.PHASECHK.TRANS64 P0, [R3+URZ+0x384e8], R0 ;  /* 0x0384e800030085a7 */ /* 0x000ea4000800007f */
[----:B--2---:R-:W-:Y:S05]  /*eff0*/  @!P0 BRA `(.L_x_602) ;  /* 0xfffffffc00ec8947 */ /* 0x004fea000383ffff */
[----:B------:R-:W-:Y:S05]  /*f000*/  BRA `(.L_x_700) ;  /* 0xffffffb400e47947 */ /* 0x000fea000383ffff */
.L_x_604:
[----:B-1-34-:R-:W-:-:S04]  /*f010*/  IMAD.U32 R3, RZ, RZ, UR31 ;  /* 0x0000001fff037e24 */ /* 0x01afc8000f8e00ff */
[----:B------:R1:W2:Y:S03]  /*f020*/  SYNCS.PHASECHK.TRANS64.TRYWAIT P0, [R3+URZ+0x384f0], R0 ;  /* 0x0384f000030075a7 */ /* 0x0002a6000800017f */
[----:B--2---:R-:W-:Y:S05]  /*f030*/  @!P0 NANOSLEEP.SYNCS 0x989680 ;  /* 0x009896800000895d */ /* 0x004fea0003900000 */
[----:B------:R-:W2:Y:S02]  /*f040*/  @!P0 SYNCS.PHASECHK.TRANS64 P0, [R3+URZ+0x384f0], R0 ;  /* 0x0384f000030085a7 */ /* 0x000ea4000800007f */
[----:B--2---:R-:W-:Y:S05]  /*f050*/  @!P0 BRA `(.L_x_604) ;  /* 0xfffffffc00ec8947 */ /* 0x004fea000383ffff */
[----:B------:R-:W-:Y:S05]  /*f060*/  BRA `(.L_x_701) ;  /* 0xffffffb400dc7947 */ /* 0x000fea000383ffff */
.L_x_616:
[----:B------:R-:W-:Y:S01]  /*f070*/  BSSY B1, `(.L_x_702) ;  /* 0x0000006000017945 */ /* 0x000fe20003800000 */
[----:B------:R-:W-:-:S07]  /*f080*/  IMAD.MOV.U32 R15, RZ, RZ, -0x1 ;  /* 0xffffffffff0f7424 */ /* 0x000fce00078e00ff */
[----:B-----5:R-:W-:Y:S05]  /*f090*/  WARPSYNC.COLLECTIVE R15, `(.L_x_703) ;  /* 0x000000000f0c7348 */ /* 0x020fea0003c00000 */
[----:B-----5:R-:W-:Y:S02]  /*f0a0*/  ELECT P6, UR62, PT ;  /* 0x00000000003e782f */ /* 0x020fe400038c0000 */
[----:B------:R-:W-:Y:S01]  /*f0b0*/  MOV R14, UR62 ;  /* 0x0000003e000e7c02 */ /* 0x000fe20008000f00 */
[----:B------:R-:W-:Y:S10]  /*f0c0*/  ENDCOLLECTIVE ;  /* 0x000000000000791b */ /* 0x000ff40003800000 */
.L_x_703:
[----:B------:R-:W-:Y:S05]  /*f0d0*/  BSYNC B1 ;  /* 0x0000000000017941 */ /* 0x000fea0003800000 */
.L_x_702:
[----:B------:R-:W-:Y:S05]  /*f0e0*/  BRA `(.L_x_704) ;  /* 0xffffffc000d87947 */ /* 0x000fea000383ffff */
.L_x_619:
[----:B-1----:R1:W3:Y:S02]  /*f0f0*/  SYNCS.PHASECHK.TRANS64.TRYWAIT P0, [R8+URZ+0x384a0], R5 ;  /* 0x0384a005080075a7 */ /* 0x0022e4000800017f */
[----:B---3--:R-:W-:Y:S05]  /*f100*/  @!P0 NANOSLEEP.SYNCS 0x989680 ;  /* 0x009896800000895d */ /* 0x008fea0003900000 */
[----:B------:R-:W3:Y:S02]  /*f110*/  @!P0 SYNCS.PHASECHK.TRANS64 P0, [R8+URZ+0x384a0], R5 ;  /* 0x0384a005080085a7 */ /* 0x000ee4000800007f */
[----:B---3--:R-:W-:Y:S05]  /*f120*/  @!P0 BRA `(.L_x_619) ;  /* 0xfffffffc00f08947 */ /* 0x008fea000383ffff */
[----:B------:R-:W-:Y:S05]  /*f130*/  BRA `(.L_x_705) ;  /* 0xffffffc400087947 */ /* 0x000fea000383ffff */
.L_x_624:
[----:B-1----:R1:W2:Y:S02]  /*f140*/  SYNCS.PHASECHK.TRANS64.TRYWAIT P0, [R3+URZ+0x38400], R2 ;  /* 0x03840002030075a7 */ /* 0x0022a4000800017f */
[----:B--2---:R-:W-:Y:S05]  /*f150*/  @!P0 NANOSLEEP.SYNCS 0x989680 ;  /* 0x009896800000895d */ /* 0x004fea0003900000 */
[----:B------:R-:W2:Y:S02]  /*f160*/  @!P0 SYNCS.PHASECHK.TRANS64 P0, [R3+URZ+0x38400], R2 ;  /* 0x03840002030085a7 */ /* 0x000ea4000800007f */
[----:B--2---:R-:W-:Y:S05]  /*f170*/  @!P0 BRA `(.L_x_624) ;  /* 0xfffffffc00f08947 */ /* 0x004fea000383ffff */
[----:B------:R-:W-:Y:S05]  /*f180*/  BRA `(.L_x_706) ;  /* 0xffffffc400d47947 */ /* 0x000fea000383ffff */
.L_x_627:
[----:B------:R-:W-:Y:S01]  /*f190*/  BSSY B1, `(.L_x_707) ;  /* 0x0000006000017945 */ /* 0x000fe20003800000 */
[----:B------:R-:W-:-:S07]  /*f1a0*/  MOV R15, 0xffffffff ;  /* 0xffffffff000f7802 */ /* 0x000fce0000000f00 */
[----:B-1---5:R-:W-:Y:S05]  /*f1b0*/  WARPSYNC.COLLECTIVE R15, `(.L_x_708) ;  /* 0x000000000f0c7348 */ /* 0x022fea0003c00000 */
[----:B------:R-:W-:Y:S02]  /*f1c0*/  ELECT P6, UR62, PT ;  /* 0x00000000003e782f */ /* 0x000fe400038c0000 */
[----:B------:R-:W-:Y:S01]  /*f1d0*/  MOV R14, UR62 ;  /* 0x0000003e000e7c02 */ /* 0x000fe20008000f00 */
[----:B-1---5:R-:W-:Y:S10]  /*f1e0*/  ENDCOLLECTIVE ;  /* 0x000000000000791b */ /* 0x022ff40003800000 */
.L_x_708:
[----:B------:R-:W-:Y:S05]  /*f1f0*/  BSYNC B1 ;  /* 0x0000000000017941 */ /* 0x000fea0003800000 */
.L_x_707:
[----:B------:R-:W-:Y:S05]  /*f200*/  BRA `(.L_x_709) ;  /* 0xffffffc8001c7947 */ /* 0x000fea000383ffff */
.L_x_630:
[----:B------:R-:W-:Y:S01]  /*f210*/  BSSY B1, `(.L_x_710) ;  /* 0x0000005000017945 */ /* 0x000fe20003800000 */
[----:B------:R-:W-:-:S07]  /*f220*/  IMAD.MOV.U32 R15, RZ, RZ, -0x1 ;  /* 0xffffffffff0f7424 */ /* 0x000fce00078e00ff */
[----:B-12--5:R-:W-:Y:S05]  /*f230*/  WARPSYNC.COLLECTIVE R15, `(.L_x_711) ;  /* 0x000000000f087348 */ /* 0x026fea0003c00000 */
[----:B------:R-:W-:Y:S01]  /*f240*/  NOP ;  /* 0x0000000000007918 */ /* 0x000fe20000000000 */
[----:B-12--5:R-:W-:Y:S01]  /*f250*/  ENDCOLLECTIVE ;  /* 0x000000000000791b */ /* 0x026fe20003800000 */
.L_x_711:
[----:B------:R-:W-:Y:S05]  /*f260*/  BSYNC B1 ;  /* 0x0000000000017941 */ /* 0x000fea0003800000 */
.L_x_710:
[----:B------:R-:W-:-:S07]  /*f270*/  IMAD.MOV.U32 R15, RZ, RZ, -0x1 ;  /* 0xffffffffff0f7424 */ /* 0x000fce00078e00ff */
[----:B------:R-:W-:Y:S05]  /*f280*/  WARPSYNC.COLLECTIVE R15, `(.L_x_712) ;  /* 0x000000000f0c7348 */ /* 0x000fea0003c00000 */
[----:B------:R-:W-:Y:S02]  /*f290*/  ELECT P6, UR62, PT ;  /* 0x00000000003e782f */ /* 0x000fe400038c0000 */
[----:B------:R-:W-:Y:S01]  /*f2a0*/  MOV R14, UR62 ;  /* 0x0000003e000e7c02 */ /* 0x000fe20008000f00 */
[----:B------:R-:W-:Y:S10]  /*f2b0*/  ENDCOLLECTIVE ;  /* 0x000000000000791b */ /* 0x000ff40003800000 */
.L_x_712:
[----:B------:R-:W-:Y:S05]  /*f2c0*/  BRA `(.L_x_713) ;  /* 0xffffffcc00247947 */ /* 0x000fea000383ffff */
.L_x_633:
[----:B------:R-:W-:Y:S01]  /*f2d0*/  BSSY B0, `(.L_x_714) ;  /* 0x0000006000007945 */ /* 0x000fe20003800000 */
[----:B------:R-:W-:-:S07]  /*f2e0*/  IMAD.MOV.U32 R15, RZ, RZ, -0x1 ;  /* 0xffffffffff0f7424 */ /* 0x000fce00078e00ff */
[----:B-----5:R-:W-:Y:S05]  /*f2f0*/  WARPSYNC.COLLECTIVE R15, `(.L_x_715) ;  /* 0x000000000f0c7348 */ /* 0x020fea0003c00000 */
[----:B-----5:R-:W-:Y:S02]  /*f300*/  ELECT P6, UR62, PT ;  /* 0x00000000003e782f */ /* 0x020fe400038c0000 */
[----:B------:R-:W-:Y:S01]  /*f310*/  MOV R14, UR62 ;  /* 0x0000003e000e7c02 */ /* 0x000fe20008000f00 */
[----:B------:R-:W-:Y:S10]  /*f320*/  ENDCOLLECTIVE ;  /* 0x000000000000791b */ /* 0x000ff40003800000 */
.L_x_715:
[----:B------:R-:W-:Y:S05]  /*f330*/  BSYNC B0 ;  /* 0x0000000000007941 */ /* 0x000fea0003800000 */
.L_x_714:
[----:B------:R-:W-:Y:S05]  /*f340*/  BRA `(.L_x_716) ;  /* 0xffffffcc00747947 */ /* 0x000fea000383ffff */
.L_x_637:
[----:B-1----:R1:W2:Y:S02]  /*f350*/  SYNCS.PHASECHK.TRANS64.TRYWAIT P0, [R7+URZ], R2 ;  /* 0x00000002070075a7 */ /* 0x0022a4000800017f */
[----:B--2---:R-:W-:Y:S05]  /*f360*/  @!P0 NANOSLEEP.SYNCS 0x989680 ;  /* 0x009896800000895d */ /* 0x004fea0003900000 */
[----:B------:R-:W2:Y:S02]  /*f370*/  @!P0 SYNCS.PHASECHK.TRANS64 P0, [R7+URZ], R2 ;  /* 0x00000002070085a7 */ /* 0x000ea4000800007f */
[----:B--2---:R-:W-:Y:S05]  /*f380*/  @!P0 BRA `(.L_x_637) ;  /* 0xfffffffc00f08947 */ /* 0x004fea000383ffff */
[----:B------:R-:W-:Y:S05]  /*f390*/  BRA `(.L_x_717) ;  /* 0xffffffcc00b07947 */ /* 0x000fea000383ffff */
.L_x_638:
[----:B-1----:R1:W2:Y:S02]  /*f3a0*/  SYNCS.PHASECHK.TRANS64.TRYWAIT P0, [R9+URZ], R4 ;  /* 0x00000004090075a7 */ /* 0x0022a4000800017f */
[----:B--2---:R-:W-:Y:S05]  /*f3b0*/  @!P0 NANOSLEEP.SYNCS 0x989680 ;  /* 0x009896800000895d */ /* 0x004fea0003900000 */
[----:B------:R-:W2:Y:S02]  /*f3c0*/  @!P0 SYNCS.PHASECHK.TRANS64 P0, [R9+URZ], R4 ;  /* 0x00000004090085a7 */ /* 0x000ea4000800007f */
[----:B--2---:R-:W-:Y:S05]  /*f3d0*/  @!P0 BRA `(.L_x_638) ;  /* 0xfffffffc00f08947 */ /* 0x004fea000383ffff */
[----:B------:R-:W-:Y:S05]  /*f3e0*/  BRA `(.L_x_718) ;  /* 0xffffffcc00c07947 */ /* 0x000fea000383ffff */
.L_x_639:
[----:B--2---:R2:W3:Y:S02]  /*f3f0*/  SYNCS.PHASECHK.TRANS64.TRYWAIT P0, [R6+URZ], R5 ;  /* 0x00000005060075a7 */ /* 0x0044e4000800017f */
[----:B---3--:R-:W-:Y:S05]  /*f400*/  @!P0 NANOSLEEP.SYNCS 0x989680 ;  /* 0x009896800000895d */ /* 0x008fea0003900000 */
[----:B------:R-:W3:Y:S02]  /*f410*/  @!P0 SYNCS.PHASECHK.TRANS64 P0, [R6+URZ], R5 ;  /* 0x00000005060085a7 */ /* 0x000ee4000800007f */
[----:B---3--:R-:W-:Y:S05]  /*f420*/  @!P0 BRA `(.L_x_639) ;  /* 0xfffffffc00f08947 */ /* 0x008fea000383ffff */
[----:B------:R-:W-:Y:S05]  /*f430*/  BRA `(.L_x_719) ;  /* 0xffffffcc00c87947 */ /* 0x000fea000383ffff */
.L_x_657:
[----:B-1----:R1:W3:Y:S02]  /*f440*/  SYNCS.PHASECHK.TRANS64.TRYWAIT P2, [R17+URZ+0x38440], R2 ;  /* 0x03844002110075a7 */ /* 0x0022e4000804017f */
[----:B---3--:R-:W-:Y:S05]  /*f450*/  @!P2 NANOSLEEP.SYNCS 0x989680 ;  /* 0x009896800000a95d */ /* 0x008fea0003900000 */
[----:B------:R-:W3:Y:S02]  /*f460*/  @!P2 SYNCS.PHASECHK.TRANS64 P2, [R17+URZ+0x38440], R2 ;  /* 0x038440021100a5a7 */ /* 0x000ee4000804007f */
[----:B---3--:R-:W-:Y:S05]  /*f470*/  @!P2 BRA `(.L_x_657) ;  /* 0xfffffffc00f0a947 */ /* 0x008fea000383ffff */
[----:B------:R-:W-:Y:S05]  /*f480*/  BRA `(.L_x_720) ;  /* 0xffffffe800e47947 */ /* 0x000fea000383ffff */
.L_x_663:
[----:B-1----:R1:W2:Y:S02]  /*f490*/  SYNCS.PHASECHK.TRANS64.TRYWAIT P0, [R5+URZ+0x38440], R2 ;  /* 0x03844002050075a7 */ /* 0x0022a4000800017f */
[----:B--2---:R-:W-:Y:S05]  /*f4a0*/  @!P0 NANOSLEEP.SYNCS 0x989680 ;  /* 0x009896800000895d */ /* 0x004fea0003900000 */
[----:B------:R-:W2:Y:S02]  /*f4b0*/  @!P0 SYNCS.PHASECHK.TRANS64 P0, [R5+URZ+0x38440], R2 ;  /* 0x03844002050085a7 */ /* 0x000ea4000800007f */
[----:B--2---:R-:W-:Y:S05]  /*f4c0*/  @!P0 BRA `(.L_x_663) ;  /* 0xfffffffc00f08947 */ /* 0x004fea000383ffff */
[----:B------:R-:W-:Y:S05]  /*f4d0*/  BRA `(.L_x_721) ;  /* 0xffffffec004c7947 */ /* 0x000fea000383ffff */
.L_x_665:
[----:B-1----:R1:W2:Y:S02]  /*f4e0*/  SYNCS.PHASECHK.TRANS64.TRYWAIT P0, [R7+URZ+0x38440], R0 ;  /* 0x03844000070075a7 */ /* 0x0022a4000800017f */
[----:B--2---:R-:W-:Y:S05]  /*f4f0*/  @!P0 NANOSLEEP.SYNCS 0x989680 ;  /* 0x009896800000895d */ /* 0x004fea0003900000 */
[----:B------:R-:W2:Y:S02]  /*f500*/  @!P0 SYNCS.PHASECHK.TRANS64 P0, [R7+URZ+0x38440], R0 ;  /* 0x03844000070085a7 */ /* 0x000ea4000800007f */
[----:B--2---:R-:W-:Y:S05]  /*f510*/  @!P0 BRA `(.L_x_665) ;  /* 0xfffffffc00f08947 */ /* 0x004fea000383ffff */
[----:B------:R-:W-:Y:S05]  /*f520*/  BRA `(.L_x_722) ;  /* 0xffffffec00647947 */ /* 0x000fea000383ffff */
.L_x_667:
[----:B-1----:R1:W2:Y:S02]  /*f530*/  SYNCS.PHASECHK.TRANS64.TRYWAIT P0, [R7+URZ+0x38440], R0 ;  /* 0x03844000070075a7 */ /* 0x0022a4000800017f */
[----:B--2---:R-:W-:Y:S05]  /*f540*/  @!P0 NANOSLEEP.SYNCS 0x989680 ;  /* 0x009896800000895d */ /* 0x004fea0003900000 */
[----:B------:R-:W2:Y:S02]  /*f550*/  @!P0 SYNCS.PHASECHK.TRANS64 P0, [R7+URZ+0x38440], R0 ;  /* 0x03844000070085a7 */ /* 0x000ea4000800007f */
[----:B--2---:R-:W-:Y:S05]  /*f560*/  @!P0 BRA `(.L_x_667) ;  /* 0xfffffffc00f08947 */ /* 0x004fea000383ffff */
[----:B------:R-:W-:Y:S05]  /*f570*/  BRA `(.L_x_723) ;  /* 0xffffffec007c7947 */ /* 0x000fea000383ffff */
.L_x_669:
[----:B-1----:R1:W2:Y:S02]  /*f580*/  SYNCS.PHASECHK.TRANS64.TRYWAIT P0, [R7+URZ+0x38440], R0 ;  /* 0x03844000070075a7 */ /* 0x0022a4000800017f */
[----:B--2---:R-:W-:Y:S05]  /*f590*/  @!P0 NANOSLEEP.SYNCS 0x989680 ;  /* 0x009896800000895d */ /* 0x004fea0003900000 */
[----:B------:R-:W2:Y:S02]  /*f5a0*/  @!P0 SYNCS.PHASECHK.TRANS64 P0, [R7+URZ+0x38440], R0 ;  /* 0x03844000070085a7 */ /* 0x000ea4000800007f */
[----:B--2---:R-:W-:Y:S05]  /*f5b0*/  @!P0 BRA `(.L_x_669) ;  /* 0xfffffffc00f08947 */ /* 0x004fea000383ffff */
[----:B------:R-:W-:Y:S05]  /*f5c0*/  BRA `(.L_x_724) ;  /* 0xffffffec00947947 */ /* 0x000fea000383ffff */
.L_x_671:
[----:B-1----:R1:W2:Y:S02]  /*f5d0*/  SYNCS.PHASECHK.TRANS64.TRYWAIT P0, [R7+URZ+0x38440], R0 ;  /* 0x03844000070075a7 */ /* 0x0022a4000800017f */
[----:B--2---:R-:W-:Y:S05]  /*f5e0*/  @!P0 NANOSLEEP.SYNCS 0x989680 ;  /* 0x009896800000895d */ /* 0x004fea0003900000 */
[----:B------:R-:W2:Y:S02]  /*f5f0*/  @!P0 SYNCS.PHASECHK.TRANS64 P0, [R7+URZ+0x38440], R0 ;  /* 0x03844000070085a7 */ /* 0x000ea4000800007f */
[----:B--2---:R-:W-:Y:S05]  /*f600*/  @!P0 BRA `(.L_x_671) ;  /* 0xfffffffc00f08947 */ /* 0x004fea000383ffff */
[----:B------:R-:W-:Y:S05]  /*f610*/  BRA `(.L_x_725) ;  /* 0xffffffec00ac7947 */ /* 0x000fea000383ffff */
.L_x_673:
[----:B-1----:R1:W2:Y:S02]  /*f620*/  SYNCS.PHASECHK.TRANS64.TRYWAIT P0, [R7+URZ+0x38440], R0 ;  /* 0x03844000070075a7 */ /* 0x0022a4000800017f */
[----:B--2---:R-:W-:Y:S05]  /*f630*/  @!P0 NANOSLEEP.SYNCS 0x989680 ;  /* 0x009896800000895d */ /* 0x004fea0003900000 */
[----:B------:R-:W2:Y:S02]  /*f640*/  @!P0 SYNCS.PHASECHK.TRANS64 P0, [R7+URZ+0x38440], R0 ;  /* 0x03844000070085a7 */ /* 0x000ea4000800007f */
[----:B--2---:R-:W-:Y:S05]  /*f650*/  @!P0 BRA `(.L_x_673) ;  /* 0xfffffffc00f08947 */ /* 0x004fea000383ffff */
[----:B------:R-:W-:Y:S05]  /*f660*/  BRA `(.L_x_726) ;  /* 0xffffffec00c47947 */ /* 0x000fea000383ffff */
.L_x_675:
[----:B-1----:R1:W2:Y:S02]  /*f670*/  SYNCS.PHASECHK.TRANS64.TRYWAIT P0, [R7+URZ+0x38440], R0 ;  /* 0x03844000070075a7 */ /* 0x0022a4000800017f */
[----:B--2---:R-:W-:Y:S05]  /*f680*/  @!P0 NANOSLEEP.SYNCS 0x989680 ;  /* 0x009896800000895d */ /* 0x004fea0003900000 */
[----:B------:R-:W2:Y:S02]  /*f690*/  @!P0 SYNCS.PHASECHK.TRANS64 P0, [R7+URZ+0x38440], R0 ;  /* 0x03844000070085a7 */ /* 0x000ea4000800007f */
[----:B--2---:R-:W-:Y:S05]  /*f6a0*/  @!P0 BRA `(.L_x_675) ;  /* 0xfffffffc00f08947 */ /* 0x004fea000383ffff */
[----:B------:R-:W-:Y:S05]  /*f6b0*/  BRA `(.L_x_727) ;  /* 0xffffffec00dc7947 */ /* 0x000fea000383ffff */
        .weak           $__internal_1_$__cuda_sm20_div_u64
        .type           $__internal_1_$__cuda_sm20_div_u64,@function
        .size           $__internal_1_$__cuda_sm20_div_u64,(.L_x_654 - $__internal_1_$__cuda_sm20_div_u64)
$__internal_1_$__cuda_sm20_div_u64:
[----:B------:R-:W1:Y:S08]  /*f6c0*/  I2F.U64.RP R0, R24 ;  /* 0x0000001800007312 */ /* 0x000e700000309000 */
[----:B-1----:R-:W1:Y:S02]  /*f6d0*/  MUFU.RCP R0, R0 ;  /* 0x0000000000007308 */ /* 0x002e640000001000 */
[----:B-1----:R-:W-:-:S06]  /*f6e0*/  VIADD R2, R0, 0x1ffffffe ;  /* 0x1ffffffe00027836 */ /* 0x002fcc0000000000 */
[----:B------:R-:W1:Y:S02]  /*f6f0*/  F2I.U64.TRUNC R2, R2 ;  /* 0x0000000200027311 */ /* 0x000e64000020d800 */
[----:B-1----:R-:W-:-:S04]  /*f700*/  IMAD.WIDE.U32 R16, R2, R24, RZ ;  /* 0x0000001802107225 */ /* 0x002fc800078e00ff */
[C---:B------:R-:W-:Y:S01]  /*f710*/  IMAD R15, R2.reuse, R25, R17 ;  /* 0x00000019020f7224 */ /* 0x040fe200078e0211 */
[----:B------:R-:W-:Y:S01]  /*f720*/  IADD3 R27, P1, RZ, -R16, RZ ;  /* 0x80000010ff1b7210 */ /* 0x000fe20007f3e0ff */
[----:B------:R-:W-:Y:S02]  /*f730*/  IMAD.MOV.U32 R17, RZ, RZ, R2 ;  /* 0x000000ffff117224 */ /* 0x000fe400078e0002 */
        /* <DEDUP_REMOVED lines=9> */
[----:B------:R-:W-:-:S03]  /*f7d0*/  IMAD.WIDE.U32 R2, R17, R24, RZ ;  /* 0x0000001811027225 */ /* 0x000fc600078e00ff */
[----:B------:R-:W-:Y:S01]  /*f7e0*/  IADD3.X R15, RZ, RZ, R0, P3, P2 ;  /* 0x000000ffff0f7210 */ /* 0x000fe20001fe4400 */
        /* <DEDUP_REMOVED lines=18> */
[----:B------:R-:W-:-:S04]  /*f910*/  IADD3 R15, P2, R17, R2, RZ ;  /* 0x00000002110f7210 */ /* 0x000fc80007f5e0ff */
[----:B------:R-:W-:Y:S01]  /*f920*/  IADD3.X R0, R0, RZ, RZ, P1, !PT ;  /* 0x000000ff00007210 */ /* 0x000fe20000ffe4ff */
        /* <DEDUP_REMOVED lines=9> */
[----:B------:R-:W-:-:S03]  /*f9c0*/  ISETP.GE.U32.AND.EX P1, PT, R16, R25, PT, P1 ;  /* 0x000000191000720c */ /* 0x000fc60003f26110 */
[----:B------:R-:W-:Y:S01]  /*f9d0*/  IMAD.X R3, R16, 0x1, ~R25, P2 ;  /* 0x0000000110037824 */ /* 0x000fe200010e0e19 */
[----:B------:R-:W-:Y:S02]  /*f9e0*/  SEL R2, R2, R17, P1 ;  /* 0x0000001102027207 */ /* 0x000fe40000800000 */
[----:B------:R-:W-:Y:S02]  /*f9f0*/  SEL R15, R0, R15, P1 ;  /* 0x0000000f000f7207 */ /* 0x000fe40000800000 */
[----:B------:R-:W-:Y:S02]  /*fa00*/  SEL R3, R3, R16, P1 ;  /* 0x0000001003037207 */ /* 0x000fe40000800000 */
[----:B------:R-:W-:Y:S01]  /*fa10*/  ISETP.GE.U32.AND P1, PT, R2, R24, PT ;  /* 0x000000180200720c */ /* 0x000fe20003f26070 */
[----:B------:R-:W-:Y:S01]  /*fa20*/  VIADD R0, R15, 0x1 ;  /* 0x000000010f007836 */ /* 0x000fe20000000000 */
[----:B------:R-:W-:Y:S01]  /*fa30*/  ISETP.NE.U32.AND P2, PT, R24, RZ, PT ;  /* 0x000000ff1800720c */ /* 0x000fe20003f45070 */
[----:B------:R-:W-:Y:S01]  /*fa40*/  IMAD.MOV.U32 R2, RZ, RZ, R12 ;  /* 0x000000ffff027224 */ /* 0x000fe200078e000c */
[----:B------:R-:W-:Y:S01]  /*fa50*/  ISETP.GE.U32.AND.EX P1, PT, R3, R25, PT, P1 ;  /* 0x000000190300720c */ /* 0x000fe20003f26110 */
[----:B------:R-:W-:Y:S01]  /*fa60*/  IMAD.MOV.U32 R3, RZ, RZ, 0x0 ;  /* 0x00000000ff037424 */ /* 0x000fe200078e00ff */
[----:B------:R-:W-:-:S02]  /*fa70*/  ISETP.NE.AND.EX P2, PT, R25, RZ, PT, P2 ;  /* 0x000000ff1900720c */ /* 0x000fc40003f45320 */
[----:B------:R-:W-:-:S04]  /*fa80*/  SEL R0, R0, R15, P1 ;  /* 0x0000000f00007207 */ /* 0x000fc80000800000 */
[----:B------:R-:W-:Y:S01]  /*fa90*/  SEL R0, R0, 0xffffffff, P2 ;  /* 0xffffffff00007807 */ /* 0x000fe20001000000 */
[----:B------:R-:W-:Y:S06]  /*faa0*/  RET.REL.NODEC R2 `(_ZN7cutlass13device_kernelINS_4gemm6kernel13GemmUniversalINS1_17GroupProblemShapeIN4cute5tupleIJiiiEEEEENS1_10collective13CollectiveMmaINS1_39MainloopSm90ArrayTmaGmmaWarpSpecializedILi4ENS6_IJNS5_1CILi1EEENSC_ILi2EEESD_EEENS1_55KernelPtrArrayTmaWarpSpecializedCooperativeFP8FastAccumEEENS6_IJNSC_ILi256EEENSC_ILi128EEESJ_EEENS_12float_e4m3_tEPNS6_IJlSD_NSC_ILi0EEEEEENS_12float_e5m2_tESO_NS5_8TiledMMAINS5_8MMA_AtomIJNS5_4SM904GMMA31MMA_64x128x32_F32E4M3E5M2_SS_TNILNST_7ScaleInE1ELSV_1EEEEEENS5_6LayoutINS6_IJSE_SD_SD_EEENS6_IJSD_SM_SM_EEEEENS6_IJNS5_10UnderscoreES12_S12_EEEEENS5_23SM90_TMA_LOAD_MULTICASTENS5_14ComposedLayoutINS5_7SwizzleILi3ELi4ELi3EEENS5_18smem_ptr_flag_bitsILi8EEENSY_INS6_IJNSC_ILi8EEESJ_EEENS6_IJSJ_SD_EEEEEEEvNS5_8identityENS5_13SM90_TMA_LOADES1F_vS1G_EENS_8epilogue10collective18CollectiveEpilogueINS1J_30Sm90PtrArrayTmaWarpSpecializedILi4ELi2ELi16ELb1ELb0ELi2EEEJSK_NS6_IJSJ_NSC_ILi32EEEEEENS_6half_tEPNS6_IJSD_lSM_EEES1Q_S1S_NS1J_6fusion15FusionCallbacksIS1N_NS1T_17LinearCombinationIS1Q_fS1Q_fLNS_15FloatRoundStyleE2EEESK_S1P_JEEES1H_NS16_IS18_NS19_ILi16EEENSY_INS6_IJNSC_ILi64EEES1B_EEENS6_IJSD_S20_EEEEEEENS5_17SM75_U16x8_LDSM_TENS5_14SM90_TMA_STOREES24_NS5_17SM90_U16x8_STSM_TENS5_9Copy_AtomIJNS5_17SM90_U32x4_STSM_NES1Q_EEEvEEEvvEEEEvNT_6ParamsE) ;  /* 0xffffff0402547950 */ /* 0x000fec0003c3ffff */
.L_x_654:
        /* <DEDUP_REMOVED lines=37> */
[----:B------:R-:W-:Y:S01]  /*fd00*/  UIADD3 UR28, UP4, UR28, UR27, URZ ;  /* 0x0000001b1c1c7290 */ /* 0x000fe2000ff9e03f */
[----:B------:R-:W-:-:S03]  /*fd10*/  UMOV UR25, URZ ;  /* 0x0000003f00197c82 */ /* 0x000fc60008000000 */
[----:B------:R-:W-:Y:S02]  /*fd20*/  UIMAD.WIDE.U32 UR26, UR28, UR33, URZ ;  /* 0x000000211c1a72a5 */ /* 0x000fe4000f8e003f */
[----:B------:R-:W-:-:S05]  /*fd30*/  UIADD3.X UR36, URZ, URZ, UR36, UP4, UP2 ;  /* 0x0000003f3f247290 */ /* 0x000fca000a7e4424 */
[----:B------:R-:W-:Y:S01]  /*fd40*/  UMOV UR24, UR27 ;  /* 0x0000001b00187c82 */ /* 0x000fe20008000000 */
[----:B------:R-:W-:Y:S02]  /*fd50*/  UIMAD.WIDE.U32 UR26, UR36, UR34, URZ ;  /* 0x00000022241a72a5 */ /* 0x000fe4000f8e003f */
[----:B------:R-:W-:Y:S02]  /*fd60*/  UIMAD.WIDE.U32 UR24, UR28, UR34, UR24 ;  /* 0x000000221c1872a5 */ /* 0x000fe4000f8e0018 */
[----:B------:R-:W-:Y:S02]  /*fd70*/  UIMAD UR28, UR36, UR34, URZ ;  /* 0x00000022241c72a4 */ /* 0x000fe4000f8e023f */
[----:B------:R-:W-:-:S04]  /*fd80*/  UIMAD.WIDE.U32 UR24, UP1, UR36, UR33, UR24 ;  /* 0x00000021241872a5 */ /* 0x000fc8000f820018 */
[----:B------:R-:W-:Y:S02]  /*fd90*/  UIADD3 UR28, UP2, UR28, UR25, URZ ;  /* 0x000000191c1c7290 */ /* 0x000fe4000ff5e03f */
[----:B------:R-:W-:Y:S02]  /*fda0*/  UIADD3.X UR26, UR27, URZ, URZ, UP1, !UPT ;  /* 0x0000003f1b1a7290 */ /* 0x000fe40008ffe43f */
[----:B------:R-:W-:Y:S02]  /*fdb0*/  UIMAD.WIDE.U32 UR24, UR28, UR32, URZ ;  /* 0x000000201c1872a5 */ /* 0x000fe4000f8e003f */
[----:B------:R-:W-:Y:S02]  /*fdc0*/  UIADD3.X UR26, URZ, UR26, URZ, UP2, !UPT ;  /* 0x0000001a3f1a7290 */ /* 0x000fe400097fe43f */
[----:B------:R-:W-:Y:S02]  /*fdd0*/  UIMAD UR25, UR28, UR35, UR25 ;  /* 0x000000231c1972a4 */ /* 0x000fe4000f8e0219 */
[----:B------:R-:W-:-:S02]  /*fde0*/  UIADD3 UR27, UP2, -UR24, UR33, URZ ;  /* 0x00000021181b7290 */ /* 0x000fc4000ff5e13f */
[----:B------:R-:W-:Y:S02]  /*fdf0*/  UIMAD UR25, UR26, UR32, UR25 ;  /* 0x000000201a1972a4 */ /* 0x000fe4000f8e0219 */
[----:B------:R-:W-:Y:S02]  /*fe00*/  UISETP.GE.U32.AND UP1, UPT, UR27, UR32, UPT ;  /* 0x000000201b00728c */ /* 0x000fe4000bf26070 */
[----:B------:R-:W-:Y:S02]  /*fe10*/  UIADD3.X UR34, ~UR25, UR34, URZ, UP2, !UPT ;  /* 0x0000002219227290 */ /* 0x000fe400097fe53f */
[----:B------:R-:W-:Y:S02]  /*fe20*/  UIADD3 UR25, UP2, -UR32, UR27, URZ ;  /* 0x0000001b20197290 */ /* 0x000fe4000ff5e13f */
[----:B------:R-:W-:Y:S02]  /*fe30*/  UISETP.GE.U32.AND.EX UP1, UPT, UR34, UR35, UPT, UP1 ;  /* 0x000000232200728c */ /* 0x000fe4000bf26110 */
[----:B------:R-:W-:-:S02]  /*fe40*/  UIADD3 UR24, UR28, 0x1, URZ ;  /* 0x000000011c187890 */ /* 0x000fc4000fffe03f */
[----:B------:R-:W-:Y:S02]  /*fe50*/  UIADD3.X UR26, ~UR35, UR34, URZ, UP2, !UPT ;  /* 0x00000022231a7290 */ /* 0x000fe400097fe53f */
[----:B------:R-:W-:Y:S02]  /*fe60*/  USEL UR25, UR25, UR27, UP1 ;  /* 0x0000001b19197287 */ /* 0x000fe40008800000 */
[----:B------:R-:W-:Y:S02]  /*fe70*/  USEL UR26, UR26, UR34, UP1 ;  /* 0x000000221a1a7287 */ /* 0x000fe40008800000 */
[----:B------:R-:W-:Y:S02]  /*fe80*/  USEL UR28, UR24, UR28, UP1 ;  /* 0x0000001c181c7287 */ /* 0x000fe40008800000 */
[----:B------:R-:W-:Y:S02]  /*fe90*/  UISETP.GE.U32.AND UP1, UPT, UR25, UR32, UPT ;  /* 0x000000201900728c */ /* 0x000fe4000bf26070 */
[----:B------:R-:W-:-:S02]  /*fea0*/  UISETP.NE.U32.AND UP2, UPT, UR32, URZ, UPT ;  /* 0x0000003f2000728c */ /* 0x000fc4000bf45070 */
[----:B------:R-:W-:Y:S02]  /*feb0*/  UIADD3 UR24, UR28, 0x1, URZ ;  /* 0x000000011c187890 */ /* 0x000fe4000fffe03f */
[----:B------:R-:W-:Y:S02]  /*fec0*/  UISETP.GE.U32.AND.EX UP1, UPT, UR26, UR35, UPT, UP1 ;  /* 0x000000231a00728c */ /* 0x000fe4000bf26110 */
[----:B------:R-:W-:Y:S02]  /*fed0*/  UISETP.NE.AND.EX UP2, UPT, UR35, URZ, UPT, UP2 ;  /* 0x0000003f2300728c */ /* 0x000fe4000bf45320 */
[----:B------:R-:W-:-:S04]  /*fee0*/  USEL UR24, UR24, UR28, UP1 ;  /* 0x0000001c18187287 */ /* 0x000fc80008800000 */
[----:B------:R-:W-:Y:S01]  /*fef0*/  USEL UR25, UR24, 0xffffffff, UP2 ;  /* 0xffffffff18197887 */ /* 0x000fe20009000000 */
[----:B------:R-:W-:Y:S11]  /*ff00*/  RET.REL.NODEC R2 `(_ZN7cutlass13device_kernelINS_4gemm6kernel13GemmUniversalINS1_17GroupProblemShapeIN4cute5tupleIJiiiEEEEENS1_10collective13CollectiveMmaINS1_39MainloopSm90ArrayTmaGmmaWarpSpecializedILi4ENS6_IJNS5_1CILi1EEENSC_ILi2EEESD_EEENS1_55KernelPtrArrayTmaWarpSpecializedCooperativeFP8FastAccumEEENS6_IJNSC_ILi256EEENSC_ILi128EEESJ_EEENS_12float_e4m3_tEPNS6_IJlSD_NSC_ILi0EEEEEENS_12float_e5m2_tESO_NS5_8TiledMMAINS5_8MMA_AtomIJNS5_4SM904GMMA31MMA_64x128x32_F32E4M3E5M2_SS_TNILNST_7ScaleInE1ELSV_1EEEEEENS5_6LayoutINS6_IJSE_SD_SD_EEENS6_IJSD_SM_SM_EEEEENS6_IJNS5_10UnderscoreES12_S12_EEEEENS5_23SM90_TMA_LOAD_MULTICASTENS5_14ComposedLayoutINS5_7SwizzleILi3ELi4ELi3EEENS5_18smem_ptr_flag_bitsILi8EEENSY_INS6_IJNSC_ILi8EEESJ_EEENS6_IJSJ_SD_EEEEEEEvNS5_8identityENS5_13SM90_TMA_LOADES1F_vS1G_EENS_8epilogue10collective18CollectiveEpilogueINS1J_30Sm90PtrArrayTmaWarpSpecializedILi4ELi2ELi16ELb1ELb0ELi2EEEJSK_NS6_IJSJ_NSC_ILi32EEEEEENS_6half_tEPNS6_IJSD_lSM_EEES1Q_S1S_NS1J_6fusion15FusionCallbacksIS1N_NS1T_17LinearCombinationIS1Q_fS1Q_fLNS_15FloatRoundStyleE2EEESK_S1P_JEEES1H_NS16_IS18_NS19_ILi16EEENSY_INS6_IJNSC_ILi64EEES1B_EEENS6_IJSD_S20_EEEEEEENS5_17SM75_U16x8_LDSM_TENS5_14SM90_TMA_STOREES24_NS5_17SM90_U16x8_STSM_TENS5_9Copy_AtomIJNS5_17SM90_U32x4_STSM_NES1Q_EEEvEEEvvEEEEvNT_6ParamsE) ;  /* 0xffffff00023c7950 */ /* 0x000ff60003c3ffff */
.L_x_728:
        /* <DEDUP_REMOVED lines=15> */
.L_x_731:


//--------------------- .nv.global.init           --------------------------
	.section	.nv.global.init,"aw",@progbits
	.align	4
.nv.global.init:
	.type		mrg32k3aM1SubSeq,@object
	.size		mrg32k3aM1SubSeq,(mrg32k3aM2SubSeq - mrg32k3aM1SubSeq)
mrg32k3aM1SubSeq:
        /*0000*/ 	.byte	0x0b, 0xcc, 0xee, 0x04, 0x73, 0x29, 0x8b, 0x6f, 0xf6, 0x53, 0x03, 0xf6, 0x23, 0xf6, 0xea, 0xda
        /* <DEDUP_REMOVED lines=125> */
	.type		mrg32k3aM2SubSeq,@object
	.size		mrg32k3aM2SubSeq,(mrg32k3aM1 - mrg32k3aM2SubSeq)
mrg32k3aM2SubSeq:
        /* <DEDUP_REMOVED lines=126> */
	.type		mrg32k3aM1,@object
	.size		mrg32k3aM1,(mrg32k3aM1Seq - mrg32k3aM1)
mrg32k3aM1:
        /* <DEDUP_REMOVED lines=144> */
	.type		mrg32k3aM1Seq,@object
	.size		mrg32k3aM1Seq,(mrg32k3aM2 - mrg32k3aM1Seq)
mrg32k3aM1Seq:
        /* <DEDUP_REMOVED lines=144> */
	.type		mrg32k3aM2,@object
	.size		mrg32k3aM2,(mrg32k3aM2Seq - mrg32k3aM2)
mrg32k3aM2:
        /* <DEDUP_REMOVED lines=144> */
	.type		mrg32k3aM2Seq,@object
	.size		mrg32k3aM2Seq,(precalc_xorwow_matrix - mrg32k3aM2Seq)
mrg32k3aM2Seq:
        /* <DEDUP_REMOVED lines=144> */
	.type		precalc_xorwow_matrix,@object
	.size		precalc_xorwow_matrix,(precalc_xorwow_offset_matrix - precalc_xorwow_matrix)
precalc_xorwow_matrix:
        /* <DEDUP_REMOVED lines=6400> */
	.type		precalc_xorwow_offset_matrix,@object
	.size		precalc_xorwow_offset_matrix,($str$36 - precalc_xorwow_offset_matrix)
precalc_xorwow_offset_matrix:
        /* <DEDUP_REMOVED lines=6400> */
	.type		$str$36,@object
	.size		$str$36,($str$37 - $str$36)
$str$36:
        /*353c0*/ 	.byte	0x28, 0x61, 0x64, 0x64, 0x72, 0x65, 0x73, 0x73, 0x20, 0x26, 0x20, 0x6d, 0x61, 0x73, 0x6b, 0x29
        /*353d0*/ 	.byte	0x20, 0x3d, 0x3d, 0x20, 0x30, 0x00
	.type		$str$37,@object
	.size		$str$37,(__unnamed_2 - $str$37)
$str$37:
        /*353d6*/ 	.byte	0x2f, 0x74, 0x6d, 0x70, 0x2f, 0x63, 0x75, 0x74, 0x6c, 0x61, 0x73, 0x73, 0x5f, 0x73, 0x77, 0x65
        /*353e6*/ 	.byte	0x65, 0x70, 0x5f, 0x73, 0x72, 0x63, 0x2f, 0x69, 0x6e, 0x63, 0x6c, 0x75, 0x64, 0x65, 0x2f, 0x63
        /*353f6*/ 	.byte	0x75, 0x74, 0x65, 0x2f, 0x70, 0x6f, 0x69, 0x6e, 0x74, 0x65, 0x72, 0x5f, 0x66, 0x6c, 0x61, 0x67
        /*35406*/ 	.byte	0x67, 0x65, 0x64, 0x2e, 0x68, 0x70, 0x70, 0x00
	.type		__unnamed_2,@object
	.size		__unnamed_2,(__unnamed_1 - __unnamed_2)
__unnamed_2:
        /* <DEDUP_REMOVED lines=28> */
        /*355ce*/ 	.byte	0x3e, 0x3e, 0x3e, 0x3e, 0x3e, 0x5d, 0x00
	.type		__unnamed_1,@object
	.size		__unnamed_1,(.L_9 - __unnamed_1)
__unnamed_1:
        /* <DEDUP_REMOVED lines=28> */
        /*35795*/ 	.byte	0x30, 0x39, 0x36, 0x3e, 0x3e, 0x3e, 0x3e, 0x3e, 0x5d, 0x00
.L_9:


//--------------------- .nv.shared._ZN7cutlass9reference6device6kernel17BlockCompareEqualINS_6half_tEEEvPiPKT_S8_m --------------------------
	.section	.nv.shared._ZN7cutlass9reference6device6kernel17BlockCompareEqualINS_6half_tEEEvPiPKT_S8_m,"aw",@nobits
	.sectionflags	@""
	.align	16
	.zero		1024


//--------------------- .nv.shared.reserved.0     --------------------------
	.section	.nv.shared.reserved.0,"aw",@nobits
	.weak		__nv_reservedSMEM_offset_0_alias
	.size		__nv_reservedSMEM_offset_0_alias, 0, 0
	.other		__nv_reservedSMEM_offset_0_alias,@"STO_CUDA_RESERVED_SHARED STV_DEFAULT"
__nv_reservedSMEM_offset_0_alias:
	.zero		0


//--------------------- .nv.global                --------------------------
	.section	.nv.global,"aw",@nobits
.nv.global:
	.type		_ZN34_INTERNAL_7c39ef96_4_k_cu_offset_A4cute1_E,@object
	.size		_ZN34_INTERNAL_7c39ef96_4_k_cu_offset_A4cute1_E,(_ZN34_INTERNAL_7c39ef96_4_k_cu_offset_A4cuda3std3__45__cpo6cbeginE - _ZN34_INTERNAL_7c39ef96_4_k_cu_offset_A4cute1_E)
_ZN34_INTERNAL_7c39ef96_4_k_cu_offset_A4cute1_E:
	.zero		1
	.type		_ZN34_INTERNAL_7c39ef96_4_k_cu_offset_A4cuda3std3__45__cpo6cbeginE,@object
	.size		_ZN34_INTERNAL_7c39ef96_4_k_cu_offset_A4cuda3std3__45__cpo6cbeginE,(_ZN34_INTERNAL_7c39ef96_4_k_cu_offset_A4cuda3std3__48in_placeE - _ZN34_INTERNAL_7c39ef96_4_k_cu_offset_A4cuda3std3__45__cpo6cbeginE)
_ZN34_INTERNAL_7c39ef96_4_k_cu_offset_A4cuda3std3__45__cpo6cbeginE:
	.zero		1
	.type		_ZN34_INTERNAL_7c39ef96_4_k_cu_offset_A4cuda3std3__48in_placeE,@object
	.size		_ZN34_INTERNAL_7c39ef96_4_k_cu_offset_A4cuda3std3__48in_placeE,(_ZN34_INTERNAL_7c39ef96_4_k_cu_offset_A4cuda3std6ranges3__45__cpo9iter_moveE - _ZN34_INTERNAL_7c39ef96_4_k_cu_offset_A4cuda3std3__48in_placeE)
_ZN34_INTERNAL_7c39ef96_4_k_cu_offset_A4cuda3std3__48in_placeE:
	.zero		1
	.type		_ZN34_INTERNAL_7c39ef96_4_k_cu_offset_A4cuda3std6ranges3__45__cpo9iter_moveE,@object
	.size		_ZN34_INTERNAL_7c39ef96_4_k_cu_offset_A4cuda3std6ranges3__45__cpo9iter_moveE,(_ZN34_INTERNAL_7c39ef96_4_k_cu_offset_A4cuda3std3__45__cpo5beginE - _ZN34_INTERNAL_7c39ef96_4_k_cu_offset_A4cuda3std6ranges3__45__cpo9iter_moveE)
_ZN34_INTERNAL_7c39ef96_4_k_cu_offset_A4cuda3std6ranges3__45__cpo9iter_moveE:
	.zero		1
	.type		_ZN34_INTERNAL_7c39ef96_4_k_cu_offset_A4cuda3std3__45__cpo5beginE,@object
	.size		_ZN34_INTERNAL_7c39ef96_4_k_cu_offset_A4cuda3std3__45__cpo5beginE,(_ZN34_INTERNAL_7c39ef96_4_k_cu_offset_A4cuda3std3__436_GLOBAL__N__7c39ef96_4_k_cu_offset_A6ignoreE - _ZN34_INTERNAL_7c39ef96_4_k_cu_offset_A4cuda3std3__45__cpo5beginE)
_ZN34_INTERNAL_7c39ef96_4_k_cu_offset_A4cuda3std3__45__cpo5beginE:
	.zero		1
	.type		_ZN34_INTERNAL_7c39ef96_4_k_cu_offset_A4cuda3std3__436_GLOBAL__N__7c39ef96_4_k_cu_offset_A6ignoreE,@object
	.size		_ZN34_INTERNAL_7c39ef96_4_k_cu_offset_A4cuda3std3__436_GLOBAL__N__7c39ef96_4_k_cu_offset_A6ignoreE,(_ZN34_INTERNAL_7c39ef96_4_k_cu_offset_A4cute7productE - _ZN34_INTERNAL_7c39ef96_4_k_cu_offset_A4cuda3std3__436_GLOBAL__N__7c39ef96_4_k_cu_offset_A6ignoreE)
_ZN34_INTERNAL_7c39ef96_4_k_cu_offset_A4cuda3std3__436_GLOBAL__N__7c39ef96_4_k_cu_offset_A6ignoreE:
	.zero		1
	.type		_ZN34_INTERNAL_7c39ef96_4_k_cu_offset_A4cute7productE,@object
	.size		_ZN34_INTERNAL_7c39ef96_4_k_cu_offset_A4cute7productE,(_ZN34_INTERNAL_7c39ef96_4_k_cu_offset_A4cuda3std3__45__cpo3endE - _ZN34_INTERNAL_7c39ef96_4_k_cu_offset_A4cute7productE)
_ZN34_INTERNAL_7c39ef96_4_k_cu_offset_A4cute7productE:
	.zero		1
	.type		_ZN34_INTERNAL_7c39ef96_4_k_cu_offset_A4cuda3std3__45__cpo3endE,@object
	.size		_ZN34_INTERNAL_7c39ef96_4_k_cu_offset_A4cuda3std3__45__cpo3endE,(_ZN34_INTERNAL_7c39ef96_4_k_cu_offset_A4cuda3std3__419piecewise_constructE - _ZN34_INTERNAL_7c39ef96_4_k_cu_offset_A4cuda3std3__45__cpo3endE)
_ZN34_INTERNAL_7c39ef96_4_k_cu_offset_A4cuda3std3__45__cpo3endE:
	.zero		1
	.type		_ZN34_INTERNAL_7c39ef96_4_k_cu_offset_A4cuda3std3__419piecewise_constructE,@object
	.size		_ZN34_INTERNAL_7c39ef96_4_k_cu_offset_A4cuda3std3__419piecewise_constructE,(_ZN34_INTERNAL_7c39ef96_4_k_cu_offset_A4cuda3std3__45__cpo4cendE - _ZN34_INTERNAL_7c39ef96_4_k_cu_offset_A4cuda3std3__419piecewise_constructE)
_ZN34_INTERNAL_7c39ef96_4_k_cu_offset_A4cuda3std3__419piecewise_constructE:
	.zero		1
	.type		_ZN34_INTERNAL_7c39ef96_4_k_cu_offset_A4cuda3std3__45__cpo4cendE,@object
	.size		_ZN34_INTERNAL_7c39ef96_4_k_cu_offset_A4cuda3std3__45__cpo4cendE,(_ZN34_INTERNAL_7c39ef96_4_k_cu_offset_A4cuda3std6ranges3__45__cpo4swapE - _ZN34_INTERNAL_7c39ef96_4_k_cu_offset_A4cuda3std3__45__cpo4cendE)
_ZN34_INTERNAL_7c39ef96_4_k_cu_offset_A4cuda3std3__45__cpo4cendE:
	.zero		1
	.type		_ZN34_INTERNAL_7c39ef96_4_k_cu_offset_A4cuda3std6ranges3__45__cpo4swapE,@object
	.size		_ZN34_INTERNAL_7c39ef96_4_k_cu_offset_A4cuda3std6ranges3__45__cpo4swapE,(.L_18 - _ZN34_INTERNAL_7c39ef96_4_k_cu_offset_A4cuda3std6ranges3__45__cpo4swapE)
_ZN34_INTERNAL_7c39ef96_4_k_cu_offset_A4cuda3std6ranges3__45__cpo4swapE:
	.zero		1
.L_18:


//--------------------- .nv.shared._ZN7cutlass9reference6device6kernel4GemmINS_9TensorRefINS_12float_e4m3_tENS_6layout8RowMajorEEENS4_INS_12float_e5m2_tENS6_11ColumnMajorEEENS4_INS_6half_tESA_EEffNS_11MatrixShapeILi4ELi4EEENS_12multiply_addIfffEENS_16NumericConverterISC_fLNS_15FloatRoundStyleE2EEEEEvNS_4gemm9GemmCoordET2_T_T0_SN_T1_SQ_T3_ --------------------------
	.section	.nv.shared._ZN7cutlass9reference6device6kernel4GemmINS_9TensorRefINS_12float_e4m3_tENS_6layout8RowMajorEEENS4_INS_12float_e5m2_tENS6_11ColumnMajorEEENS4_INS_6half_tESA_EEffNS_11MatrixShapeILi4ELi4EEENS_12multiply_addIfffEENS_16NumericConverterISC_fLNS_15FloatRoundStyleE2EEEEEvNS_4gemm9GemmCoordET2_T_T0_SN_T1_SQ_T3_,"aw",@nobits
	.sectionflags	@""
	.align	16
	.zero		1024


//--------------------- .nv.shared._ZN7cutlass9reference6device6kernel12BlockForEachINS_6half_tENS1_6detail17RandomUniformFuncIS4_EEEEvPT_mNT0_6ParamsE --------------------------
	.section	.nv.shared._ZN7cutlass9reference6device6kernel12BlockForEachINS_6half_tENS1_6detail17RandomUniformFuncIS4_EEEEvPT_mNT0_6ParamsE,"aw",@nobits
	.sectionflags	@""
	.align	16
	.zero		1024


//--------------------- .nv.shared._ZN7cutlass9reference6device6kernel12BlockForEachINS_12float_e5m2_tENS1_6detail17RandomUniformFuncIS4_EEEEvPT_mNT0_6ParamsE --------------------------
	.section	.nv.shared._ZN7cutlass9reference6device6kernel12BlockForEachINS_12float_e5m2_tENS1_6detail17RandomUniformFuncIS4_EEEEvPT_mNT0_6ParamsE,"aw",@nobits
	.sectionflags	@""
	.align	16
	.zero		1024


//--------------------- .nv.shared._ZN7cutlass9reference6device6kernel12BlockForEachINS_12float_e4m3_tENS1_6detail17RandomUniformFuncIS4_EEEEvPT_mNT0_6ParamsE --------------------------
	.section	.nv.shared._ZN7cutlass9reference6device6kernel12BlockForEachINS_12float_e4m3_tENS1_6detail17RandomUniformFuncIS4_EEEEvPT_mNT0_6ParamsE,"aw",@nobits
	.sectionflags	@""
	.align	16
	.zero		1024


//--------------------- .nv.shared._ZN7cutlass13device_kernelINS_4gemm6kernel13GemmUniversalINS1_17GroupProblemShapeIN4cute5tupleIJiiiEEEEENS1_10collective13CollectiveMmaINS1_39MainloopSm90ArrayTmaGmmaWarpSpecializedILi6ENS6_IJNS5_1CILi2EEENSC_ILi1EEESE_EEENS1_52KernelPtrArrayTmaWarpSpecializedPingpongFP8FastAccumEEENS6_IJNSC_ILi128EEESI_SI_EEENS_12float_e4m3_tEPNS6_IJlSE_NSC_ILi0EEEEEENS_12float_e5m2_tESN_NS5_8TiledMMAINS5_8MMA_AtomIJNS5_4SM904GMMA31MMA_64x128x32_F32E4M3E5M2_SS_TNILNSS_7ScaleInE1ELSU_1EEEEEENS5_6LayoutINS6_IJSE_SE_SE_EEENS6_IJSL_SL_SL_EEEEENS6_IJNS5_10UnderscoreES11_S11_EEEEENS5_13SM90_TMA_LOADENS5_14ComposedLayoutINS5_7SwizzleILi3ELi4ELi3EEENS5_18smem_ptr_flag_bitsILi8EEENSX_INS6_IJNSC_ILi8EEESI_EEENS6_IJSI_SE_EEEEEEEvNS5_8identityENS5_23SM90_TMA_LOAD_MULTICASTES1E_vS1F_EENS_8epilogue10collective18CollectiveEpilogueINS1I_30Sm90PtrArrayTmaWarpSpecializedILi4ELi2ELi16ELb1ELb0ELi2EEEJSJ_NS6_IJNSC_ILi64EEENSC_ILi32EEEEEENS_6half_tEPNS6_IJSE_lSL_EEES1Q_S1S_NS1I_6fusion15FusionCallbacksIS1M_NS1T_17LinearCombinationIS1Q_fS1Q_fLNS_15FloatRoundStyleE2EEESJ_S1P_JEEES14_NS15_IS17_NS18_ILi16EEENSX_INS6_IJS1N_S1A_EEENS6_IJSE_S1N_EEEEEEENS5_17SM75_U16x8_LDSM_TENS5_14SM90_TMA_STOREES23_NS5_17SM90_U16x8_STSM_TENS5_9Copy_AtomIJNS5_17SM90_U32x4_STSM_NES1Q_EEEvEEEvvEEEEvNT_6ParamsE --------------------------
	.section	.nv.shared._ZN7cutlass13device_kernelINS_4gemm6kernel13GemmUniversalINS1_17GroupProblemShapeIN4cute5tupleIJiiiEEEEENS1_10collective13CollectiveMmaINS1_39MainloopSm90ArrayTmaGmmaWarpSpecializedILi6ENS6_IJNS5_1CILi2EEENSC_ILi1EEESE_EEENS1_52KernelPtrArrayTmaWarpSpecializedPingpongFP8FastAccumEEENS6_IJNSC_ILi128EEESI_SI_EEENS_12float_e4m3_tEPNS6_IJlSE_NSC_ILi0EEEEEENS_12float_e5m2_tESN_NS5_8TiledMMAINS5_8MMA_AtomIJNS5_4SM904GMMA31MMA_64x128x32_F32E4M3E5M2_SS_TNILNSS_7ScaleInE1ELSU_1EEEEEENS5_6LayoutINS6_IJSE_SE_SE_EEENS6_IJSL_SL_SL_EEEEENS6_IJNS5_10UnderscoreES11_S11_EEEEENS5_13SM90_TMA_LOADENS5_14ComposedLayoutINS5_7SwizzleILi3ELi4ELi3EEENS5_18smem_ptr_flag_bitsILi8EEENSX_INS6_IJNSC_ILi8EEESI_EEENS6_IJSI_SE_EEEEEEEvNS5_8identityENS5_23SM90_TMA_LOAD_MULTICASTES1E_vS1F_EENS_8epilogue10collective18CollectiveEpilogueINS1I_30Sm90PtrArrayTmaWarpSpecializedILi4ELi2ELi16ELb1ELb0ELi2EEEJSJ_NS6_IJNSC_ILi64EEENSC_ILi32EEEEEENS_6half_tEPNS6_IJSE_lSL_EEES1Q_S1S_NS1I_6fusion15FusionCallbacksIS1M_NS1T_17LinearCombinationIS1Q_fS1Q_fLNS_15FloatRoundStyleE2EEESJ_S1P_JEEES14_NS15_IS17_NS18_ILi16EEENSX_INS6_IJS1N_S1A_EEENS6_IJSE_S1N_EEEEEEENS5_17SM75_U16x8_LDSM_TENS5_14SM90_TMA_STOREES23_NS5_17SM90_U16x8_STSM_TENS5_9Copy_AtomIJNS5_17SM90_U32x4_STSM_NES1Q_EEEvEEEvvEEEEvNT_6ParamsE,"aw",@nobits
	.sectionflags	@""
	.align	16
	.zero		1024


//--------------------- .nv.shared._ZN7cutlass13device_kernelINS_4gemm6kernel13GemmUniversalINS1_17GroupProblemShapeIN4cute5tupleIJiiiEEEEENS1_10collective13CollectiveMmaINS1_39MainloopSm90ArrayTmaGmmaWarpSpecializedILi4ENS6_IJNS5_1CILi1EEENSC_ILi2EEESD_EEENS1_55KernelPtrArrayTmaWarpSpecializedCooperativeFP8FastAccumEEENS6_IJNSC_ILi256EEENSC_ILi128EEESJ_EEENS_12float_e4m3_tEPNS6_IJlSD_NSC_ILi0EEEEEENS_12float_e5m2_tESO_NS5_8TiledMMAINS5_8MMA_AtomIJNS5_4SM904GMMA31MMA_64x128x32_F32E4M3E5M2_SS_TNILNST_7ScaleInE1ELSV_1EEEEEENS5_6LayoutINS6_IJSE_SD_SD_EEENS6_IJSD_SM_SM_EEEEENS6_IJNS5_10UnderscoreES12_S12_EEEEENS5_23SM90_TMA_LOAD_MULTICASTENS5_14ComposedLayoutINS5_7SwizzleILi3ELi4ELi3EEENS5_18smem_ptr_flag_bitsILi8EEENSY_INS6_IJNSC_ILi8EEESJ_EEENS6_IJSJ_SD_EEEEEEEvNS5_8identityENS5_13SM90_TMA_LOADES1F_vS1G_EENS_8epilogue10collective18CollectiveEpilogueINS1J_30Sm90PtrArrayTmaWarpSpecializedILi4ELi2ELi16ELb1ELb0ELi2EEEJSK_NS6_IJSJ_NSC_ILi32EEEEEENS_6half_tEPNS6_IJSD_lSM_EEES1Q_S1S_NS1J_6fusion15FusionCallbacksIS1N_NS1T_17LinearCombinationIS1Q_fS1Q_fLNS_15FloatRoundStyleE2EEESK_S1P_JEEES1H_NS16_IS18_NS19_ILi16EEENSY_INS6_IJNSC_ILi64EEES1B_EEENS6_IJSD_S20_EEEEEEENS5_17SM75_U16x8_LDSM_TENS5_14SM90_TMA_STOREES24_NS5_17SM90_U16x8_STSM_TENS5_9Copy_AtomIJNS5_17SM90_U32x4_STSM_NES1Q_EEEvEEEvvEEEEvNT_6ParamsE --------------------------
	.section	.nv.shared._ZN7cutlass13device_kernelINS_4gemm6kernel13GemmUniversalINS1_17GroupProblemShapeIN4cute5tupleIJiiiEEEEENS1_10collective13CollectiveMmaINS1_39MainloopSm90ArrayTmaGmmaWarpSpecializedILi4ENS6_IJNS5_1CILi1EEENSC_ILi2EEESD_EEENS1_55KernelPtrArrayTmaWarpSpecializedCooperativeFP8FastAccumEEENS6_IJNSC_ILi256EEENSC_ILi128EEESJ_EEENS_12float_e4m3_tEPNS6_IJlSD_NSC_ILi0EEEEEENS_12float_e5m2_tESO_NS5_8TiledMMAINS5_8MMA_AtomIJNS5_4SM904GMMA31MMA_64x128x32_F32E4M3E5M2_SS_TNILNST_7ScaleInE1ELSV_1EEEEEENS5_6LayoutINS6_IJSE_SD_SD_EEENS6_IJSD_SM_SM_EEEEENS6_IJNS5_10UnderscoreES12_S12_EEEEENS5_23SM90_TMA_LOAD_MULTICASTENS5_14ComposedLayoutINS5_7SwizzleILi3ELi4ELi3EEENS5_18smem_ptr_flag_bitsILi8EEENSY_INS6_IJNSC_ILi8EEESJ_EEENS6_IJSJ_SD_EEEEEEEvNS5_8identityENS5_13SM90_TMA_LOADES1F_vS1G_EENS_8epilogue10collective18CollectiveEpilogueINS1J_30Sm90PtrArrayTmaWarpSpecializedILi4ELi2ELi16ELb1ELb0ELi2EEEJSK_NS6_IJSJ_NSC_ILi32EEEEEENS_6half_tEPNS6_IJSD_lSM_EEES1Q_S1S_NS1J_6fusion15FusionCallbacksIS1N_NS1T_17LinearCombinationIS1Q_fS1Q_fLNS_15FloatRoundStyleE2EEESK_S1P_JEEES1H_NS16_IS18_NS19_ILi16EEENSY_INS6_IJNSC_ILi64EEES1B_EEENS6_IJSD_S20_EEEEEEENS5_17SM75_U16x8_LDSM_TENS5_14SM90_TMA_STOREES24_NS5_17SM90_U16x8_STSM_TENS5_9Copy_AtomIJNS5_17SM90_U32x4_STSM_NES1Q_EEEvEEEvvEEEEvNT_6ParamsE,"aw",@nobits
	.sectionflags	@""
	.align	16
	.zero		1024


//--------------------- .nv.constant0._ZN7cutlass9reference6device6kernel17BlockCompareEqualINS_6half_tEEEvPiPKT_S8_m --------------------------
	.section	.nv.constant0._ZN7cutlass9reference6device6kernel17BlockCompareEqualINS_6half_tEEEvPiPKT_S8_m,"a",@progbits
	.sectionflags	@""
	.align	4
.nv.constant0._ZN7cutlass9reference6device6kernel17BlockCompareEqualINS_6half_tEEEvPiPKT_S8_m:
	.zero		560


//--------------------- .nv.constant0._ZN7cutlass9reference6device6kernel4GemmINS_9TensorRefINS_12float_e4m3_tENS_6layout8RowMajorEEENS4_INS_12float_e5m2_tENS6_11ColumnMajorEEENS4_INS_6half_tESA_EEffNS_11MatrixShapeILi4ELi4EEENS_12multiply_addIfffEENS_16NumericConverterISC_fLNS_15FloatRoundStyleE2EEEEEvNS_4gemm9GemmCoordET2_T_T0_SN_T1_SQ_T3_ --------------------------
	.section	.nv.constant0._ZN7cutlass9reference6device6kernel4GemmINS_9TensorRefINS_12float_e4m3_tENS_6layout8RowMajorEEENS4_INS_12float_e5m2_tENS6_11ColumnMajorEEENS4_INS_6half_tESA_EEffNS_11MatrixShapeILi4ELi4EEENS_12multiply_addIfffEENS_16NumericConverterISC_fLNS_15FloatRoundStyleE2EEEEEvNS_4gemm9GemmCoordET2_T_T0_SN_T1_SQ_T3_,"a",@progbits
	.sectionflags	@""
	.align	4
.nv.constant0._ZN7cutlass9reference6device6kernel4GemmINS_9TensorRefINS_12float_e4m3_tENS_6layout8RowMajorEEENS4_INS_12float_e5m2_tENS6_11ColumnMajorEEENS4_INS_6half_tESA_EEffNS_11MatrixShapeILi4ELi4EEENS_12multiply_addIfffEENS_16NumericConverterISC_fLNS_15FloatRoundStyleE2EEEEEvNS_4gemm9GemmCoordET2_T_T0_SN_T1_SQ_T3_:
	.zero		620


//--------------------- .nv.constant0._ZN7cutlass9reference6device6kernel12BlockForEachINS_6half_tENS1_6detail17RandomUniformFuncIS4_EEEEvPT_mNT0_6ParamsE --------------------------
	.section	.nv.constant0._ZN7cutlass9reference6device6kernel12BlockForEachINS_6half_tENS1_6detail17RandomUniformFuncIS4_EEEEvPT_mNT0_6ParamsE,"a",@progbits
	.sectionflags	@""
	.align	4
.nv.constant0._ZN7cutlass9reference6device6kernel12BlockForEachINS_6half_tENS1_6detail17RandomUniformFuncIS4_EEEEvPT_mNT0_6ParamsE:
	.zero		592


//--------------------- .nv.constant0._ZN7cutlass9reference6device6kernel12BlockForEachINS_12float_e5m2_tENS1_6detail17RandomUniformFuncIS4_EEEEvPT_mNT0_6ParamsE --------------------------
	.section	.nv.constant0._ZN7cutlass9reference6device6kernel12BlockForEachINS_12float_e5m2_tENS1_6detail17RandomUniformFuncIS4_EEEEvPT_mNT0_6ParamsE,"a",@progbits
	.sectionflags	@""
	.align	4
.nv.constant0._ZN7cutlass9reference6device6kernel12BlockForEachINS_12float_e5m2_tENS1_6detail17RandomUniformFuncIS4_EEEEvPT_mNT0_6ParamsE:
	.zero		592


//--------------------- .nv.constant0._ZN7cutlass9reference6device6kernel12BlockForEachINS_12float_e4m3_tENS1_6detail17RandomUniformFuncIS4_EEEEvPT_mNT0_6ParamsE --------------------------
	.section	.nv.constant0._ZN7cutlass9reference6device6kernel12BlockForEachINS_12float_e4m3_tENS1_6detail17RandomUniformFuncIS4_EEEEvPT_mNT0_6ParamsE,"a",@progbits
	.sectionflags	@""
	.align	4
.nv.constant0._ZN7cutlass9reference6device6kernel12BlockForEachINS_12float_e4m3_tENS1_6detail17RandomUniformFuncIS4_EEEEvPT_mNT0_6ParamsE:
	.zero		592


//--------------------- .nv.constant0._ZN7cutlass13device_kernelINS_4gemm6kernel13GemmUniversalINS1_17GroupProblemShapeIN4cute5tupleIJiiiEEEEENS1_10collective13CollectiveMmaINS1_39MainloopSm90ArrayTmaGmmaWarpSpecializedILi6ENS6_IJNS5_1CILi2EEENSC_ILi1EEESE_EEENS1_52KernelPtrArrayTmaWarpSpecializedPingpongFP8FastAccumEEENS6_IJNSC_ILi128EEESI_SI_EEENS_12float_e4m3_tEPNS6_IJlSE_NSC_ILi0EEEEEENS_12float_e5m2_tESN_NS5_8TiledMMAINS5_8MMA_AtomIJNS5_4SM904GMMA31MMA_64x128x32_F32E4M3E5M2_SS_TNILNSS_7ScaleInE1ELSU_1EEEEEENS5_6LayoutINS6_IJSE_SE_SE_EEENS6_IJSL_SL_SL_EEEEENS6_IJNS5_10UnderscoreES11_S11_EEEEENS5_13SM90_TMA_LOADENS5_14ComposedLayoutINS5_7SwizzleILi3ELi4ELi3EEENS5_18smem_ptr_flag_bitsILi8EEENSX_INS6_IJNSC_ILi8EEESI_EEENS6_IJSI_SE_EEEEEEEvNS5_8identityENS5_23SM90_TMA_LOAD_MULTICASTES1E_vS1F_EENS_8epilogue10collective18CollectiveEpilogueINS1I_30Sm90PtrArrayTmaWarpSpecializedILi4ELi2ELi16ELb1ELb0ELi2EEEJSJ_NS6_IJNSC_ILi64EEENSC_ILi32EEEEEENS_6half_tEPNS6_IJSE_lSL_EEES1Q_S1S_NS1I_6fusion15FusionCallbacksIS1M_NS1T_17LinearCombinationIS1Q_fS1Q_fLNS_15FloatRoundStyleE2EEESJ_S1P_JEEES14_NS15_IS17_NS18_ILi16EEENSX_INS6_IJS1N_S1A_EEENS6_IJSE_S1N_EEEEEEENS5_17SM75_U16x8_LDSM_TENS5_14SM90_TMA_STOREES23_NS5_17SM90_U16x8_STSM_TENS5_9Copy_AtomIJNS5_17SM90_U32x4_STSM_NES1Q_EEEvEEEvvEEEEvNT_6ParamsE --------------------------
	.section	.nv.constant0._ZN7cutlass13device_kernelINS_4gemm6kernel13GemmUniversalINS1_17GroupProblemShapeIN4cute5tupleIJiiiEEEEENS1_10collective13CollectiveMmaINS1_39MainloopSm90ArrayTmaGmmaWarpSpecializedILi6ENS6_IJNS5_1CILi2EEENSC_ILi1EEESE_EEENS1_52KernelPtrArrayTmaWarpSpecializedPingpongFP8FastAccumEEENS6_IJNSC_ILi128EEESI_SI_EEENS_12float_e4m3_tEPNS6_IJlSE_NSC_ILi0EEEEEENS_12float_e5m2_tESN_NS5_8TiledMMAINS5_8MMA_AtomIJNS5_4SM904GMMA31MMA_64x128x32_F32E4M3E5M2_SS_TNILNSS_7ScaleInE1ELSU_1EEEEEENS5_6LayoutINS6_IJSE_SE_SE_EEENS6_IJSL_SL_SL_EEEEENS6_IJNS5_10UnderscoreES11_S11_EEEEENS5_13SM90_TMA_LOADENS5_14ComposedLayoutINS5_7SwizzleILi3ELi4ELi3EEENS5_18smem_ptr_flag_bitsILi8EEENSX_INS6_IJNSC_ILi8EEESI_EEENS6_IJSI_SE_EEEEEEEvNS5_8identityENS5_23SM90_TMA_LOAD_MULTICASTES1E_vS1F_EENS_8epilogue10collective18CollectiveEpilogueINS1I_30Sm90PtrArrayTmaWarpSpecializedILi4ELi2ELi16ELb1ELb0ELi2EEEJSJ_NS6_IJNSC_ILi64EEENSC_ILi32EEEEEENS_6half_tEPNS6_IJSE_lSL_EEES1Q_S1S_NS1I_6fusion15FusionCallbacksIS1M_NS1T_17LinearCombinationIS1Q_fS1Q_fLNS_15FloatRoundStyleE2EEESJ_S1P_JEEES14_NS15_IS17_NS18_ILi16EEENSX_INS6_IJS1N_S1A_EEENS6_IJSE_S1N_EEEEEEENS5_17SM75_U16x8_LDSM_TENS5_14SM90_TMA_STOREES23_NS5_17SM90_U16x8_STSM_TENS5_9Copy_AtomIJNS5_17SM90_U32x4_STSM_NES1Q_EEEvEEEvvEEEEvNT_6ParamsE,"a",@progbits
	.sectionflags	@""
	.align	4
.nv.constant0._ZN7cutlass13device_kernelINS_4gemm6kernel13GemmUniversalINS1_17GroupProblemShapeIN4cute5tupleIJiiiEEEEENS1_10collective13CollectiveMmaINS1_39MainloopSm90ArrayTmaGmmaWarpSpecializedILi6ENS6_IJNS5_1CILi2EEENSC_ILi1EEESE_EEENS1_52KernelPtrArrayTmaWarpSpecializedPingpongFP8FastAccumEEENS6_IJNSC_ILi128EEESI_SI_EEENS_12float_e4m3_tEPNS6_IJlSE_NSC_ILi0EEEEEENS_12float_e5m2_tESN_NS5_8TiledMMAINS5_8MMA_AtomIJNS5_4SM904GMMA31MMA_64x128x32_F32E4M3E5M2_SS_TNILNSS_7ScaleInE1ELSU_1EEEEEENS5_6LayoutINS6_IJSE_SE_SE_EEENS6_IJSL_SL_SL_EEEEENS6_IJNS5_10UnderscoreES11_S11_EEEEENS5_13SM90_TMA_LOADENS5_14ComposedLayoutINS5_7SwizzleILi3ELi4ELi3EEENS5_18smem_ptr_flag_bitsILi8EEENSX_INS6_IJNSC_ILi8EEESI_EEENS6_IJSI_SE_EEEEEEEvNS5_8identityENS5_23SM90_TMA_LOAD_MULTICASTES1E_vS1F_EENS_8epilogue10collective18CollectiveEpilogueINS1I_30Sm90PtrArrayTmaWarpSpecializedILi4ELi2ELi16ELb1ELb0ELi2EEEJSJ_NS6_IJNSC_ILi64EEENSC_ILi32EEEEEENS_6half_tEPNS6_IJSE_lSL_EEES1Q_S1S_NS1I_6fusion15FusionCallbacksIS1M_NS1T_17LinearCombinationIS1Q_fS1Q_fLNS_15FloatRoundStyleE2EEESJ_S1P_JEEES14_NS15_IS17_NS18_ILi16EEENSX_INS6_IJS1N_S1A_EEENS6_IJSE_S1N_EEEEEEENS5_17SM75_U16x8_LDSM_TENS5_14SM90_TMA_STOREES23_NS5_17SM90_U16x8_STSM_TENS5_9Copy_AtomIJNS5_17SM90_U32x4_STSM_NES1Q_EEEvEEEvvEEEEvNT_6ParamsE:
	.zero		2432


//--------------------- .nv.constant0._ZN7cutlass13device_kernelINS_4gemm6kernel13GemmUniversalINS1_17GroupProblemShapeIN4cute5tupleIJiiiEEEEENS1_10collective13CollectiveMmaINS1_39MainloopSm90ArrayTmaGmmaWarpSpecializedILi4ENS6_IJNS5_1CILi1EEENSC_ILi2EEESD_EEENS1_55KernelPtrArrayTmaWarpSpecializedCooperativeFP8FastAccumEEENS6_IJNSC_ILi256EEENSC_ILi128EEESJ_EEENS_12float_e4m3_tEPNS6_IJlSD_NSC_ILi0EEEEEENS_12float_e5m2_tESO_NS5_8TiledMMAINS5_8MMA_AtomIJNS5_4SM904GMMA31MMA_64x128x32_F32E4M3E5M2_SS_TNILNST_7ScaleInE1ELSV_1EEEEEENS5_6LayoutINS6_IJSE_SD_SD_EEENS6_IJSD_SM_SM_EEEEENS6_IJNS5_10UnderscoreES12_S12_EEEEENS5_23SM90_TMA_LOAD_MULTICASTENS5_14ComposedLayoutINS5_7SwizzleILi3ELi4ELi3EEENS5_18smem_ptr_flag_bitsILi8EEENSY_INS6_IJNSC_ILi8EEESJ_EEENS6_IJSJ_SD_EEEEEEEvNS5_8identityENS5_13SM90_TMA_LOADES1F_vS1G_EENS_8epilogue10collective18CollectiveEpilogueINS1J_30Sm90PtrArrayTmaWarpSpecializedILi4ELi2ELi16ELb1ELb0ELi2EEEJSK_NS6_IJSJ_NSC_ILi32EEEEEENS_6half_tEPNS6_IJSD_lSM_EEES1Q_S1S_NS1J_6fusion15FusionCallbacksIS1N_NS1T_17LinearCombinationIS1Q_fS1Q_fLNS_15FloatRoundStyleE2EEESK_S1P_JEEES1H_NS16_IS18_NS19_ILi16EEENSY_INS6_IJNSC_ILi64EEES1B_EEENS6_IJSD_S20_EEEEEEENS5_17SM75_U16x8_LDSM_TENS5_14SM90_TMA_STOREES24_NS5_17SM90_U16x8_STSM_TENS5_9Copy_AtomIJNS5_17SM90_U32x4_STSM_NES1Q_EEEvEEEvvEEEEvNT_6ParamsE --------------------------
	.section	.nv.constant0._ZN7cutlass13device_kernelINS_4gemm6kernel13GemmUniversalINS1_17GroupProblemShapeIN4cute5tupleIJiiiEEEEENS1_10collective13CollectiveMmaINS1_39MainloopSm90ArrayTmaGmmaWarpSpecializedILi4ENS6_IJNS5_1CILi1EEENSC_ILi2EEESD_EEENS1_55KernelPtrArrayTmaWarpSpecializedCooperativeFP8FastAccumEEENS6_IJNSC_ILi256EEENSC_ILi128EEESJ_EEENS_12float_e4m3_tEPNS6_IJlSD_NSC_ILi0EEEEEENS_12float_e5m2_tESO_NS5_8TiledMMAINS5_8MMA_AtomIJNS5_4SM904GMMA31MMA_64x128x32_F32E4M3E5M2_SS_TNILNST_7ScaleInE1ELSV_1EEEEEENS5_6LayoutINS6_IJSE_SD_SD_EEENS6_IJSD_SM_SM_EEEEENS6_IJNS5_10UnderscoreES12_S12_EEEEENS5_23SM90_TMA_LOAD_MULTICASTENS5_14ComposedLayoutINS5_7SwizzleILi3ELi4ELi3EEENS5_18smem_ptr_flag_bitsILi8EEENSY_INS6_IJNSC_ILi8EEESJ_EEENS6_IJSJ_SD_EEEEEEEvNS5_8identityENS5_13SM90_TMA_LOADES1F_vS1G_EENS_8epilogue10collective18CollectiveEpilogueINS1J_30Sm90PtrArrayTmaWarpSpecializedILi4ELi2ELi16ELb1ELb0ELi2EEEJSK_NS6_IJSJ_NSC_ILi32EEEEEENS_6half_tEPNS6_IJSD_lSM_EEES1Q_S1S_NS1J_6fusion15FusionCallbacksIS1N_NS1T_17LinearCombinationIS1Q_fS1Q_fLNS_15FloatRoundStyleE2EEESK_S1P_JEEES1H_NS16_IS18_NS19_ILi16EEENSY_INS6_IJNSC_ILi64EEES1B_EEENS6_IJSD_S20_EEEEEEENS5_17SM75_U16x8_LDSM_TENS5_14SM90_TMA_STOREES24_NS5_17SM90_U16x8_STSM_TENS5_9Copy_AtomIJNS5_17SM90_U32x4_STSM_NES1Q_EEEvEEEvvEEEEvNT_6ParamsE,"a",@progbits
	.sectionflags	@""
	.align	4
.nv.constant0._ZN7cutlass13device_kernelINS_4gemm6kernel13GemmUniversalINS1_17GroupProblemShapeIN4cute5tupleIJiiiEEEEENS1_10collective13CollectiveMmaINS1_39MainloopSm90ArrayTmaGmmaWarpSpecializedILi4ENS6_IJNS5_1CILi1EEENSC_ILi2EEESD_EEENS1_55KernelPtrArrayTmaWarpSpecializedCooperativeFP8FastAccumEEENS6_IJNSC_ILi256EEENSC_ILi128EEESJ_EEENS_12float_e4m3_tEPNS6_IJlSD_NSC_ILi0EEEEEENS_12float_e5m2_tESO_NS5_8TiledMMAINS5_8MMA_AtomIJNS5_4SM904GMMA31MMA_64x128x32_F32E4M3E5M2_SS_TNILNST_7ScaleInE1ELSV_1EEEEEENS5_6LayoutINS6_IJSE_SD_SD_EEENS6_IJSD_SM_SM_EEEEENS6_IJNS5_10UnderscoreES12_S12_EEEEENS5_23SM90_TMA_LOAD_MULTICASTENS5_14ComposedLayoutINS5_7SwizzleILi3ELi4ELi3EEENS5_18smem_ptr_flag_bitsILi8EEENSY_INS6_IJNSC_ILi8EEESJ_EEENS6_IJSJ_SD_EEEEEEEvNS5_8identityENS5_13SM90_TMA_LOADES1F_vS1G_EENS_8epilogue10collective18CollectiveEpilogueINS1J_30Sm90PtrArrayTmaWarpSpecializedILi4ELi2ELi16ELb1ELb0ELi2EEEJSK_NS6_IJSJ_NSC_ILi32EEEEEENS_6half_tEPNS6_IJSD_lSM_EEES1Q_S1S_NS1J_6fusion15FusionCallbacksIS1N_NS1T_17LinearCombinationIS1Q_fS1Q_fLNS_15FloatRoundStyleE2EEESK_S1P_JEEES1H_NS16_IS18_NS19_ILi16EEENSY_INS6_IJNSC_ILi64EEES1B_EEENS6_IJSD_S20_EEEEEEENS5_17SM75_U16x8_LDSM_TENS5_14SM90_TMA_STOREES24_NS5_17SM90_U16x8_STSM_TENS5_9Copy_AtomIJNS5_17SM90_U32x4_STSM_NES1Q_EEEvEEEvvEEEEvNT_6ParamsE:
	.zero		2432


//--------------------- SYMBOLS --------------------------

	.type		.nv.reservedSmem.offset0,@object
	.size		.nv.reservedSmem.offset0,0x4
	.type		__assertfail,@function
